// auto-generated by cutlass_sweep.conv — config: {"arch": "sm_90", "cluster_m": 2, "cluster_n": 1, "conv_kind": "fprop", "dtype": "e4m3", "ndim": 2, "tile_k": 64, "tile_m": 256, "tile_n": 128}
#include "cutlass/cutlass.h"
#include "cute/tensor.hpp"
#include "cutlass/kernel_hardware_info.hpp"
#include "cutlass/conv/convolution.h"
#include "cutlass/conv/dispatch_policy.hpp"
#include "cutlass/conv/collective/collective_builder.hpp"
#include "cutlass/conv/kernel/conv_universal.hpp"
#include "cutlass/conv/device/conv_universal_adapter.hpp"
#include "cutlass/epilogue/collective/collective_builder.hpp"

using namespace cute;
using Elem = cutlass::float_e4m3_t;
using Acc  = float;
using LayoutAB = cutlass::layout::TensorNHWC;
using LayoutC  = cutlass::layout::TensorNHWC;
constexpr auto ConvOp = cutlass::conv::Operator::kFprop;
using TileShape    = Shape<_256, _128, Shape<_64>>;
using ClusterShape = Shape<_2, _1, _1>;

using CollectiveEpilogue = typename cutlass::epilogue::collective::CollectiveBuilder<
    cutlass::arch::Sm90, cutlass::arch::OpClassTensorOp,
    TileShape, ClusterShape,
    cutlass::epilogue::collective::EpilogueTileAuto,
    Acc, Acc,
    Elem, LayoutC, 128 / cutlass::sizeof_bits<Elem>::value,
    Elem, LayoutC, 128 / cutlass::sizeof_bits<Elem>::value,
    cutlass::epilogue::collective::EpilogueScheduleAuto
  >::CollectiveOp;

using CollectiveMainloop = typename cutlass::conv::collective::CollectiveBuilder<
    cutlass::arch::Sm90, cutlass::arch::OpClassTensorOp, ConvOp,
    Elem, LayoutAB, 128 / cutlass::sizeof_bits<Elem>::value,
    Elem, LayoutAB, 128 / cutlass::sizeof_bits<Elem>::value,
    Acc,
    TileShape, ClusterShape,
    cutlass::conv::collective::StageCountAutoCarveout<
        static_cast<int>(sizeof(typename CollectiveEpilogue::SharedStorage))>,
    cutlass::conv::collective::KernelScheduleAuto
  >::CollectiveOp;

using ProblemShape = cutlass::conv::ConvProblemShape<
    ConvOp, CollectiveMainloop::DispatchPolicy::NumSpatialDimensions>;
using ConvKernel = cutlass::conv::kernel::ConvUniversal<
    ProblemShape, CollectiveMainloop, CollectiveEpilogue>;
using Conv = cutlass::conv::device::ConvUniversalAdapter<ConvKernel>;

auto* _anchor = &cutlass::device_kernel<ConvKernel>;


// ===== COMPILED SASS (sm_90a) =====

	.target	sm_90a

	.elftype	@"ET_EXEC"


//--------------------- .note.nv.tkinfo           --------------------------
	.section	.note.nv.tkinfo,"",@"SHT_NOTE"
	.sectionflags	@"SHF_NOTE_NV_TKINFO"
	.tkinfo
        /*0018*/ 	.word	0x00000002
        /*0030*/ 	.string	""
        /*0030*/ 	.string	"ptxas"
        /*0030*/ 	.string	"Cuda compilation tools, release 13.0, V13.0.88"
        /*0030*/ 	.string	"Build cuda_13.0.r13.0/compiler.36424714_0"
        /*0030*/ 	.string	"-arch sm_90a -m 64 "



//--------------------- .note.nv.cuinfo           --------------------------
	.section	.note.nv.cuinfo,"",@"SHT_NOTE"
	.sectionflags	@"SHF_NOTE_NV_CUINFO"
        /*0018*/ 	.short	0x0002
        /*001a*/ 	.short	0x005a
        /*001c*/ 	.short	0x0082
	.zero		2


//--------------------- .nv.info                  --------------------------
	.section	.nv.info,"",@"SHT_CUDA_INFO"
	.align	4


	//----- nvinfo : EIATTR_REGCOUNT
	.align		4
        /*0000*/ 	.byte	0x04, 0x2f
        /*0002*/ 	.short	(.L_12 - .L_11)
	.align		4
.L_11:
        /*0004*/ 	.word	index@(_ZN7cutlass13device_kernelINS_4conv6kernel13ConvUniversalINS1_16ConvProblemShapeILNS1_8OperatorE0ELi2EEENS1_10collective14CollectiveConvINS1_46MainloopSm90TmaGmmaWarpSpecializedImplicitGemmILS5_0ELi9ELi2EN4cute5tupleIJNSA_1CILi2EEENSC_ILi1EEESE_EEENS1_36KernelImplicitTmaWarpSpecializedSm90ELi1EEENSB_IJNSC_ILi256EEENSC_ILi128EEENSB_IJNSC_ILi64EEEEEEEEENS_12float_e4m3_tESN_NSA_8TiledMMAINSA_8MMA_AtomIJNSA_4SM904GMMA31MMA_64x128x32_F32E4M3E4M3_SS_TNILNSR_7ScaleInE1ELST_1EEEEEENSA_6LayoutINSB_IJSE_SE_SE_EEENSB_IJNSC_ILi0EEESY_SY_EEEEENSB_IJNSA_10UnderscoreES11_S11_EEEEENS7_6detail26Sm90ImplicitGemmTileTraitsINSA_20SM90_TMA_LOAD_IM2COLENSA_14ComposedLayoutINSA_7SwizzleILi2ELi4ELi3EEENSA_18smem_ptr_flag_bitsILi8EEENSW_INSB_IJNSB_IJNSC_ILi8EEENSC_ILi32EEEEEENSB_IJSK_SE_EEENSB_IJSE_NSC_ILi9EEEEEEEEENSB_IJNSB_IJSK_NSC_ILi512EEEEEENSB_IJSE_SY_EEENSB_IJSY_NSC_ILi16384EEEEEEEEEEEEEvEENS15_INSA_23SM90_TMA_LOAD_MULTICASTENS17_IS19_S1B_NSW_INSB_IJNSB_IJS1C_NSC_ILi16EEEEEES1F_S1H_EEENSB_IJS1K_S1L_NSB_IJSY_NSC_ILi8192EEEEEEEEEEEEEvEEEENS_8epilogue10collective6detail29Sm90TmaWarpSpecializedAdapterINS24_15DefaultEpilogueISN_NSB_IJNSB_IJlllEEESE_SY_EEES29_NS23_6thread17LinearCombinationISN_Li1EffLNS2A_9ScaleType4KindE0ELNS_15FloatRoundStyleE2ESN_EENS_4gemm15EpilogueDefaultEEEEEvvEEEEvNT_6ParamsE)
        /*0008*/ 	.word	0x000000ff


	//----- nvinfo : EIATTR_FRAME_SIZE
	.align		4
.L_12:
        /*000c*/ 	.byte	0x04, 0x11
        /*000e*/ 	.short	(.L_14 - .L_13)
	.align		4
.L_13:
        /*0010*/ 	.word	index@(_ZN7cutlass13device_kernelINS_4conv6kernel13ConvUniversalINS1_16ConvProblemShapeILNS1_8OperatorE0ELi2EEENS1_10collective14CollectiveConvINS1_46MainloopSm90TmaGmmaWarpSpecializedImplicitGemmILS5_0ELi9ELi2EN4cute5tupleIJNSA_1CILi2EEENSC_ILi1EEESE_EEENS1_36KernelImplicitTmaWarpSpecializedSm90ELi1EEENSB_IJNSC_ILi256EEENSC_ILi128EEENSB_IJNSC_ILi64EEEEEEEEENS_12float_e4m3_tESN_NSA_8TiledMMAINSA_8MMA_AtomIJNSA_4SM904GMMA31MMA_64x128x32_F32E4M3E4M3_SS_TNILNSR_7ScaleInE1ELST_1EEEEEENSA_6LayoutINSB_IJSE_SE_SE_EEENSB_IJNSC_ILi0EEESY_SY_EEEEENSB_IJNSA_10UnderscoreES11_S11_EEEEENS7_6detail26Sm90ImplicitGemmTileTraitsINSA_20SM90_TMA_LOAD_IM2COLENSA_14ComposedLayoutINSA_7SwizzleILi2ELi4ELi3EEENSA_18smem_ptr_flag_bitsILi8EEENSW_INSB_IJNSB_IJNSC_ILi8EEENSC_ILi32EEEEEENSB_IJSK_SE_EEENSB_IJSE_NSC_ILi9EEEEEEEEENSB_IJNSB_IJSK_NSC_ILi512EEEEEENSB_IJSE_SY_EEENSB_IJSY_NSC_ILi16384EEEEEEEEEEEEEvEENS15_INSA_23SM90_TMA_LOAD_MULTICASTENS17_IS19_S1B_NSW_INSB_IJNSB_IJS1C_NSC_ILi16EEEEEES1F_S1H_EEENSB_IJS1K_S1L_NSB_IJSY_NSC_ILi8192EEEEEEEEEEEEEvEEEENS_8epilogue10collective6detail29Sm90TmaWarpSpecializedAdapterINS24_15DefaultEpilogueISN_NSB_IJNSB_IJlllEEESE_SY_EEES29_NS23_6thread17LinearCombinationISN_Li1EffLNS2A_9ScaleType4KindE0ELNS_15FloatRoundStyleE2ESN_EENS_4gemm15EpilogueDefaultEEEEEvvEEEEvNT_6ParamsE)
        /*0014*/ 	.word	0x00000270


	//----- nvinfo : EIATTR_MIN_STACK_SIZE
	.align		4
.L_14:
        /*0018*/ 	.byte	0x04, 0x12
        /*001a*/ 	.short	(.L_16 - .L_15)
	.align		4
.L_15:
        /*001c*/ 	.word	index@(_ZN7cutlass13device_kernelINS_4conv6kernel13ConvUniversalINS1_16ConvProblemShapeILNS1_8OperatorE0ELi2EEENS1_10collective14CollectiveConvINS1_46MainloopSm90TmaGmmaWarpSpecializedImplicitGemmILS5_0ELi9ELi2EN4cute5tupleIJNSA_1CILi2EEENSC_ILi1EEESE_EEENS1_36KernelImplicitTmaWarpSpecializedSm90ELi1EEENSB_IJNSC_ILi256EEENSC_ILi128EEENSB_IJNSC_ILi64EEEEEEEEENS_12float_e4m3_tESN_NSA_8TiledMMAINSA_8MMA_AtomIJNSA_4SM904GMMA31MMA_64x128x32_F32E4M3E4M3_SS_TNILNSR_7ScaleInE1ELST_1EEEEEENSA_6LayoutINSB_IJSE_SE_SE_EEENSB_IJNSC_ILi0EEESY_SY_EEEEENSB_IJNSA_10UnderscoreES11_S11_EEEEENS7_6detail26Sm90ImplicitGemmTileTraitsINSA_20SM90_TMA_LOAD_IM2COLENSA_14ComposedLayoutINSA_7SwizzleILi2ELi4ELi3EEENSA_18smem_ptr_flag_bitsILi8EEENSW_INSB_IJNSB_IJNSC_ILi8EEENSC_ILi32EEEEEENSB_IJSK_SE_EEENSB_IJSE_NSC_ILi9EEEEEEEEENSB_IJNSB_IJSK_NSC_ILi512EEEEEENSB_IJSE_SY_EEENSB_IJSY_NSC_ILi16384EEEEEEEEEEEEEvEENS15_INSA_23SM90_TMA_LOAD_MULTICASTENS17_IS19_S1B_NSW_INSB_IJNSB_IJS1C_NSC_ILi16EEEEEES1F_S1H_EEENSB_IJS1K_S1L_NSB_IJSY_NSC_ILi8192EEEEEEEEEEEEEvEEEENS_8epilogue10collective6detail29Sm90TmaWarpSpecializedAdapterINS24_15DefaultEpilogueISN_NSB_IJNSB_IJlllEEESE_SY_EEES29_NS23_6thread17LinearCombinationISN_Li1EffLNS2A_9ScaleType4KindE0ELNS_15FloatRoundStyleE2ESN_EENS_4gemm15EpilogueDefaultEEEEEvvEEEEvNT_6ParamsE)
        /*0020*/ 	.word	0x00000270
.L_16:


//--------------------- .nv.compat                --------------------------
	.section	.nv.compat,"",@"SHT_CUDA_COMPAT_INFO"
	.align	4
        /*0000*/ 	.byte	0x02, 0x09, 0x01, 0x00, 0x02, 0x02, 0x04, 0x00, 0x02, 0x05, 0x05, 0x00, 0x03, 0x07, 0x01, 0x01
        /*0010*/ 	.byte	0x02, 0x03, 0x01, 0x00, 0x02, 0x06, 0x01, 0x00, 0x04, 0x0b, 0x08, 0x00, 0x00, 0x00, 0x00, 0x00
        /*0020*/ 	.byte	0x00, 0x00, 0x00, 0x00


//--------------------- .nv.info._ZN7cutlass13device_kernelINS_4conv6kernel13ConvUniversalINS1_16ConvProblemShapeILNS1_8OperatorE0ELi2EEENS1_10collective14CollectiveConvINS1_46MainloopSm90TmaGmmaWarpSpecializedImplicitGemmILS5_0ELi9ELi2EN4cute5tupleIJNSA_1CILi2EEENSC_ILi1EEESE_EEENS1_36KernelImplicitTmaWarpSpecializedSm90ELi1EEENSB_IJNSC_ILi256EEENSC_ILi128EEENSB_IJNSC_ILi64EEEEEEEEENS_12float_e4m3_tESN_NSA_8TiledMMAINSA_8MMA_AtomIJNSA_4SM904GMMA31MMA_64x128x32_F32E4M3E4M3_SS_TNILNSR_7ScaleInE1ELST_1EEEEEENSA_6LayoutINSB_IJSE_SE_SE_EEENSB_IJNSC_ILi0EEESY_SY_EEEEENSB_IJNSA_10UnderscoreES11_S11_EEEEENS7_6detail26Sm90ImplicitGemmTileTraitsINSA_20SM90_TMA_LOAD_IM2COLENSA_14ComposedLayoutINSA_7SwizzleILi2ELi4ELi3EEENSA_18smem_ptr_flag_bitsILi8EEENSW_INSB_IJNSB_IJNSC_ILi8EEENSC_ILi32EEEEEENSB_IJSK_SE_EEENSB_IJSE_NSC_ILi9EEEEEEEEENSB_IJNSB_IJSK_NSC_ILi512EEEEEENSB_IJSE_SY_EEENSB_IJSY_NSC_ILi16384EEEEEEEEEEEEEvEENS15_INSA_23SM90_TMA_LOAD_MULTICASTENS17_IS19_S1B_NSW_INSB_IJNSB_IJS1C_NSC_ILi16EEEEEES1F_S1H_EEENSB_IJS1K_S1L_NSB_IJSY_NSC_ILi8192EEEEEEEEEEEEEvEEEENS_8epilogue10collective6detail29Sm90TmaWarpSpecializedAdapterINS24_15DefaultEpilogueISN_NSB_IJNSB_IJlllEEESE_SY_EEES29_NS23_6thread17LinearCombinationISN_Li1EffLNS2A_9ScaleType4KindE0ELNS_15FloatRoundStyleE2ESN_EENS_4gemm15EpilogueDefaultEEEEEvvEEEEvNT_6ParamsE --------------------------
	.section	.nv.info._ZN7cutlass13device_kernelINS_4conv6kernel13ConvUniversalINS1_16ConvProblemShapeILNS1_8OperatorE0ELi2EEENS1_10collective14CollectiveConvINS1_46MainloopSm90TmaGmmaWarpSpecializedImplicitGemmILS5_0ELi9ELi2EN4cute5tupleIJNSA_1CILi2EEENSC_ILi1EEESE_EEENS1_36KernelImplicitTmaWarpSpecializedSm90ELi1EEENSB_IJNSC_ILi256EEENSC_ILi128EEENSB_IJNSC_ILi64EEEEEEEEENS_12float_e4m3_tESN_NSA_8TiledMMAINSA_8MMA_AtomIJNSA_4SM904GMMA31MMA_64x128x32_F32E4M3E4M3_SS_TNILNSR_7ScaleInE1ELST_1EEEEEENSA_6LayoutINSB_IJSE_SE_SE_EEENSB_IJNSC_ILi0EEESY_SY_EEEEENSB_IJNSA_10UnderscoreES11_S11_EEEEENS7_6detail26Sm90ImplicitGemmTileTraitsINSA_20SM90_TMA_LOAD_IM2COLENSA_14ComposedLayoutINSA_7SwizzleILi2ELi4ELi3EEENSA_18smem_ptr_flag_bitsILi8EEENSW_INSB_IJNSB_IJNSC_ILi8EEENSC_ILi32EEEEEENSB_IJSK_SE_EEENSB_IJSE_NSC_ILi9EEEEEEEEENSB_IJNSB_IJSK_NSC_ILi512EEEEEENSB_IJSE_SY_EEENSB_IJSY_NSC_ILi16384EEEEEEEEEEEEEvEENS15_INSA_23SM90_TMA_LOAD_MULTICASTENS17_IS19_S1B_NSW_INSB_IJNSB_IJS1C_NSC_ILi16EEEEEES1F_S1H_EEENSB_IJS1K_S1L_NSB_IJSY_NSC_ILi8192EEEEEEEEEEEEEvEEEENS_8epilogue10collective6detail29Sm90TmaWarpSpecializedAdapterINS24_15DefaultEpilogueISN_NSB_IJNSB_IJlllEEESE_SY_EEES29_NS23_6thread17LinearCombinationISN_Li1EffLNS2A_9ScaleType4KindE0ELNS_15FloatRoundStyleE2ESN_EENS_4gemm15EpilogueDefaultEEEEEvvEEEEvNT_6ParamsE,"",@"SHT_CUDA_INFO"
	.sectionflags	@""
	.align	4


	//----- nvinfo : EIATTR_CUDA_API_VERSION
	.align		4
        /*0000*/ 	.byte	0x04, 0x37
        /*0002*/ 	.short	(.L_18 - .L_17)
.L_17:
        /*0004*/ 	.word	0x00000082


	//----- nvinfo : EIATTR_KPARAM_INFO
	.align		4
.L_18:
        /*0008*/ 	.byte	0x04, 0x17
        /*000a*/ 	.short	(.L_20 - .L_19)
.L_19:
        /*000c*/ 	.word	0x00000000
        /*0010*/ 	.short	0x0000
        /*0012*/ 	.short	0x0070
        /*0014*/ 	.byte	0x00, 0xf0, 0x01, 0x0e


	//----- nvinfo : EIATTR_SPARSE_MMA_MASK
	.align		4
.L_20:
        /*0018*/ 	.byte	0x03, 0x50
        /*001a*/ 	.short	0x0000


	//----- nvinfo : EIATTR_MAXREG_COUNT
	.align		4
        /*001c*/ 	.byte	0x03, 0x1b
        /*001e*/ 	.short	0x00ff


	//----- nvinfo : EIATTR_NUM_BARRIERS
	.align		4
        /*0020*/ 	.byte	0x02, 0x4c
        /*0022*/ 	.byte	0x01
	.zero		1


	//----- nvinfo : EIATTR_ANNOTATIONS
	.align		4
        /*0024*/ 	.byte	0x04, 0x55
        /*0026*/ 	.short	(.L_22 - .L_21)


	//   ....[0]....
.L_21:
        /*0028*/ 	.word	0x00000001
        /*002c*/ 	.byte	0x80, 0x0b, 0x00, 0x00, 0x01, 0x00, 0x00, 0x00, 0xc0, 0x0b, 0x00, 0x00, 0x01, 0x00, 0x00, 0x00
        /* <DEDUP_REMOVED lines=236> */
        /*0efc*/ 	.byte	0x20, 0xbb, 0x01, 0x00, 0x01, 0x00, 0x00, 0x00, 0xb0, 0xbb, 0x01, 0x00


	//----- nvinfo : EIATTR_MERCURY_ISA_VERSION
	.align		4
.L_22:
        /*0f08*/ 	.byte	0x03, 0x5f
        /*0f0a*/ 	.short	0x0101


	//----- nvinfo : EIATTR_INT_WARP_WIDE_INSTR_OFFSETS
	.align		4
        /*0f0c*/ 	.byte	0x04, 0x31
        /*0f0e*/ 	.short	(.L_24 - .L_23)


	//   ....[0]....
.L_23:
        /*0f10*/ 	.word	0x00003b20


	//   ....[1]....
        /*0f14*/ 	.word	0x0000fec0


	//   ....[2]....
        /*0f18*/ 	.word	0x0000ffe0


	//   ....[3]....
        /*0f1c*/ 	.word	0x00010170


	//   ....[4]....
        /*0f20*/ 	.word	0x000102b0


	//   ....[5]....
        /*0f24*/ 	.word	0x00010410


	//   ....[6]....
        /*0f28*/ 	.word	0x00010530


	//   ....[7]....
        /*0f2c*/ 	.word	0x00010650


	//   ....[8]....
        /*0f30*/ 	.word	0x00010790


	//   ....[9]....
        /*0f34*/ 	.word	0x000108e0


	//   ....[10]....
        /*0f38*/ 	.word	0x00010a10


	//   ....[11]....
        /*0f3c*/ 	.word	0x00010b30


	//   ....[12]....
        /*0f40*/ 	.word	0x00010c70


	//   ....[13]....
        /*0f44*/ 	.word	0x00010dc0


	//   ....[14]....
        /*0f48*/ 	.word	0x00010ef0


	//   ....[15]....
        /*0f4c*/ 	.word	0x00011010


	//   ....[16]....
        /*0f50*/ 	.word	0x00011150


	//   ....[17]....
        /*0f54*/ 	.word	0x000112a0


	//   ....[18]....
        /*0f58*/ 	.word	0x000113d0


	//   ....[19]....
        /*0f5c*/ 	.word	0x000114f0


	//   ....[20]....
        /*0f60*/ 	.word	0x00011630


	//   ....[21]....
        /*0f64*/ 	.word	0x00011780


	//   ....[22]....
        /*0f68*/ 	.word	0x000118b0


	//   ....[23]....
        /*0f6c*/ 	.word	0x000119d0


	//   ....[24]....
        /*0f70*/ 	.word	0x00011b10


	//   ....[25]....
        /*0f74*/ 	.word	0x00011c60


	//   ....[26]....
        /*0f78*/ 	.word	0x00011d90


	//   ....[27]....
        /*0f7c*/ 	.word	0x00011eb0


	//   ....[28]....
        /*0f80*/ 	.word	0x00011ff0


	//   ....[29]....
        /*0f84*/ 	.word	0x00012140


	//   ....[30]....
        /*0f88*/ 	.word	0x00012270


	//   ....[31]....
        /*0f8c*/ 	.word	0x00012390


	//   ....[32]....
        /*0f90*/ 	.word	0x000124d0


	//   ....[33]....
        /*0f94*/ 	.word	0x00012620


	//   ....[34]....
        /*0f98*/ 	.word	0x00012750


	//   ....[35]....
        /*0f9c*/ 	.word	0x00012870


	//   ....[36]....
        /*0fa0*/ 	.word	0x000129b0


	//   ....[37]....
        /*0fa4*/ 	.word	0x00012b00


	//   ....[38]....
        /*0fa8*/ 	.word	0x00012c30


	//   ....[39]....
        /*0fac*/ 	.word	0x00012d50


	//   ....[40]....
        /*0fb0*/ 	.word	0x00012e90


	//   ....[41]....
        /*0fb4*/ 	.word	0x00012fe0


	//   ....[42]....
        /*0fb8*/ 	.word	0x00013110


	//   ....[43]....
        /*0fbc*/ 	.word	0x00013230


	//   ....[44]....
        /*0fc0*/ 	.word	0x00013370


	//   ....[45]....
        /*0fc4*/ 	.word	0x000134c0


	//   ....[46]....
        /*0fc8*/ 	.word	0x000135f0


	//   ....[47]....
        /*0fcc*/ 	.word	0x00013710


	//   ....[48]....
        /*0fd0*/ 	.word	0x00013850


	//   ....[49]....
        /*0fd4*/ 	.word	0x000139a0


	//   ....[50]....
        /*0fd8*/ 	.word	0x00013ad0


	//   ....[51]....
        /*0fdc*/ 	.word	0x00013bf0


	//   ....[52]....
        /*0fe0*/ 	.word	0x00013d30


	//   ....[53]....
        /*0fe4*/ 	.word	0x00013e80


	//   ....[54]....
        /*0fe8*/ 	.word	0x00013fb0


	//   ....[55]....
        /*0fec*/ 	.word	0x000140d0


	//   ....[56]....
        /*0ff0*/ 	.word	0x00014210


	//   ....[57]....
        /*0ff4*/ 	.word	0x00014360


	//   ....[58]....
        /*0ff8*/ 	.word	0x00014480


	//   ....[59]....
        /*0ffc*/ 	.word	0x00014590


	//   ....[60]....
        /*1000*/ 	.word	0x000146c0


	//   ....[61]....
        /*1004*/ 	.word	0x00014800


	//   ....[62]....
        /*1008*/ 	.word	0x00014920


	//   ....[63]....
        /*100c*/ 	.word	0x00014a30


	//   ....[64]....
        /*1010*/ 	.word	0x0001ce40


	//   ....[65]....
        /*1014*/ 	.word	0x0001cf10


	//   ....[66]....
        /*1018*/ 	.word	0x0001d2b0


	//   ....[67]....
        /*101c*/ 	.word	0x0001d330


	//   ....[68]....
        /*1020*/ 	.word	0x0001d690


	//   ....[69]....
        /*1024*/ 	.word	0x0001d710


	//   ....[70]....
        /*1028*/ 	.word	0x0001da70


	//   ....[71]....
        /*102c*/ 	.word	0x0001daf0


	//   ....[72]....
        /*1030*/ 	.word	0x0001de50


	//   ....[73]....
        /*1034*/ 	.word	0x0001ded0


	//   ....[74]....
        /*1038*/ 	.word	0x0001e230


	//   ....[75]....
        /*103c*/ 	.word	0x0001e2b0


	//   ....[76]....
        /*1040*/ 	.word	0x0001e610


	//   ....[77]....
        /*1044*/ 	.word	0x0001e690


	//   ....[78]....
        /*1048*/ 	.word	0x0001e9f0


	//   ....[79]....
        /*104c*/ 	.word	0x0001ea70


	//   ....[80]....
        /*1050*/ 	.word	0x0001edd0


	//   ....[81]....
        /*1054*/ 	.word	0x0001ee50


	//   ....[82]....
        /*1058*/ 	.word	0x0001f1b0


	//   ....[83]....
        /*105c*/ 	.word	0x0001f230


	//   ....[84]....
        /*1060*/ 	.word	0x0001f590


	//   ....[85]....
        /*1064*/ 	.word	0x0001f610


	//   ....[86]....
        /*1068*/ 	.word	0x0001f970


	//   ....[87]....
        /*106c*/ 	.word	0x0001f9f0


	//   ....[88]....
        /*1070*/ 	.word	0x0001fd50


	//   ....[89]....
        /*1074*/ 	.word	0x0001fdd0


	//   ....[90]....
        /*1078*/ 	.word	0x00020130


	//   ....[91]....
        /*107c*/ 	.word	0x000201b0


	//   ....[92]....
        /*1080*/ 	.word	0x00020510


	//   ....[93]....
        /*1084*/ 	.word	0x00020590


	//   ....[94]....
        /*1088*/ 	.word	0x00020920


	//   ....[95]....
        /*108c*/ 	.word	0x00020940


	//----- nvinfo : EIATTR_COOP_GROUP_MASK_REGIDS
	.align		4
.L_24:
        /*1090*/ 	.byte	0x04, 0x29
        /*1092*/ 	.short	(.L_26 - .L_25)


	//   ....[0]....
.L_25:
        /*1094*/ 	.word	0xffffffff


	//   ....[1]....
        /*1098*/ 	.word	0xffffffff


	//   ....[2]....
        /*109c*/ 	.word	0xffffffff


	//   ....[3]....
        /*10a0*/ 	.word	0xffffffff


	//----- nvinfo : EIATTR_COOP_GROUP_INSTR_OFFSETS
	.align		4
.L_26:
        /*10a4*/ 	.byte	0x04, 0x28
        /*10a6*/ 	.short	(.L_28 - .L_27)


	//   ....[0]....
.L_27:
        /*10a8*/ 	.word	0x00000080


	//   ....[1]....
        /*10ac*/ 	.word	0x000000b0


	//   ....[2]....
        /*10b0*/ 	.word	0x000001b0


	//   ....[3]....
        /*10b4*/ 	.word	0x000007a0


	//----- nvinfo : EIATTR_MBARRIER_INSTR_OFFSETS
	.align		4
.L_28:
        /*10b8*/ 	.byte	0x04, 0x39
        /*10ba*/ 	.short	(.L_30 - .L_29)


	//   ....[0]....
.L_29:
        /*10bc*/ 	.word	0x000003e0
        /*10c0*/ 	.word	0x000000ff
        /*10c4*/ 	.word	0x00036000
        /*10c8*/ 	.short	0x0100
        /*10ca*/ 	.byte	0x0a
	.zero		1


	//   ....[1]....
        /*10cc*/ 	.word	0x000003f0
        /*10d0*/ 	.word	0x000000ff
        /*10d4*/ 	.word	0x00036048
        /*10d8*/ 	.short	0x0100
        /*10da*/ 	.byte	0x0a
	.zero		1


	//   ....[2]....
        /*10dc*/ 	.word	0x00000400
        /*10e0*/ 	.word	0x000000ff
        /*10e4*/ 	.word	0x00036008
        /*10e8*/ 	.short	0x0100
        /*10ea*/ 	.byte	0x0a
	.zero		1


	//   ....[3]....
        /*10ec*/ 	.word	0x00000410
        /*10f0*/ 	.word	0x000000ff
        /*10f4*/ 	.word	0x00036050
        /*10f8*/ 	.short	0x0100
        /*10fa*/ 	.byte	0x0a
	.zero		1


	//   ....[4]....
        /*10fc*/ 	.word	0x00000420
        /*1100*/ 	.word	0x000000ff
        /*1104*/ 	.word	0x00036010
        /*1108*/ 	.short	0x0100
        /*110a*/ 	.byte	0x0a
	.zero		1


	//   ....[5]....
        /*110c*/ 	.word	0x00000430
        /*1110*/ 	.word	0x000000ff
        /*1114*/ 	.word	0x00036058
        /*1118*/ 	.short	0x0100
        /*111a*/ 	.byte	0x0a
	.zero		1


	//   ....[6]....
        /*111c*/ 	.word	0x00000440
        /*1120*/ 	.word	0x000000ff
        /*1124*/ 	.word	0x00036018
        /*1128*/ 	.short	0x0100
        /*112a*/ 	.byte	0x0a
	.zero		1


	//   ....[7]....
        /*112c*/ 	.word	0x00000450
        /*1130*/ 	.word	0x000000ff
        /*1134*/ 	.word	0x00036060
        /*1138*/ 	.short	0x0100
        /*113a*/ 	.byte	0x0a
	.zero		1


	//   ....[8]....
        /*113c*/ 	.word	0x00000460
        /*1140*/ 	.word	0x000000ff
        /*1144*/ 	.word	0x00036020
        /*1148*/ 	.short	0x0100
        /*114a*/ 	.byte	0x0a
	.zero		1


	//   ....[9]....
        /*114c*/ 	.word	0x00000470
        /*1150*/ 	.word	0x000000ff
        /*1154*/ 	.word	0x00036068
        /*1158*/ 	.short	0x0100
        /*115a*/ 	.byte	0x0a
	.zero		1


	//   ....[10]....
        /*115c*/ 	.word	0x00000480
        /*1160*/ 	.word	0x000000ff
        /*1164*/ 	.word	0x00036028
        /*1168*/ 	.short	0x0100
        /*116a*/ 	.byte	0x0a
	.zero		1


	//   ....[11]....
        /*116c*/ 	.word	0x00000490
        /*1170*/ 	.word	0x000000ff
        /*1174*/ 	.word	0x00036070
        /*1178*/ 	.short	0x0100
        /*117a*/ 	.byte	0x0a
	.zero		1


	//   ....[12]....
        /*117c*/ 	.word	0x000004a0
        /*1180*/ 	.word	0x000000ff
        /*1184*/ 	.word	0x00036030
        /*1188*/ 	.short	0x0100
        /*118a*/ 	.byte	0x0a
	.zero		1


	//   ....[13]....
        /*118c*/ 	.word	0x000004b0
        /*1190*/ 	.word	0x000000ff
        /*1194*/ 	.word	0x00036078
        /*1198*/ 	.short	0x0100
        /*119a*/ 	.byte	0x0a
	.zero		1


	//   ....[14]....
        /*119c*/ 	.word	0x000004c0
        /*11a0*/ 	.word	0x000000ff
        /*11a4*/ 	.word	0x00036038
        /*11a8*/ 	.short	0x0100
        /*11aa*/ 	.byte	0x0a
	.zero		1


	//   ....[15]....
        /*11ac*/ 	.word	0x000004d0
        /*11b0*/ 	.word	0x000000ff
        /*11b4*/ 	.word	0x00036080
        /*11b8*/ 	.short	0x0100
        /*11ba*/ 	.byte	0x0a
	.zero		1


	//   ....[16]....
        /*11bc*/ 	.word	0x000004e0
        /*11c0*/ 	.word	0x000000ff
        /*11c4*/ 	.word	0x00036040
        /*11c8*/ 	.short	0x0100
        /*11ca*/ 	.byte	0x0a
	.zero		1


	//   ....[17]....
        /*11cc*/ 	.word	0x000004f0
        /*11d0*/ 	.word	0x000000ff
        /*11d4*/ 	.word	0x00036088
        /*11d8*/ 	.short	0x0100
        /*11da*/ 	.byte	0x0a
	.zero		1


	//   ....[18]....
        /*11dc*/ 	.word	0x00001660
        /*11e0*/ 	.word	0x00000003
        /*11e4*/ 	.word	0x00036000
        /*11e8*/ 	.short	0x010a
        /*11ea*/ 	.byte	0x3f
	.zero		1


	//   ....[19]....
        /*11ec*/ 	.word	0x000026f0
        /*11f0*/ 	.word	0x00000000
        /*11f4*/ 	.word	0x00036000
        /*11f8*/ 	.short	0x010a
        /*11fa*/ 	.byte	0x3f
	.zero		1


	//   ....[20]....
        /*11fc*/ 	.word	0x00003b80
        /*1200*/ 	.word	0x00000000
        /*1204*/ 	.word	0x00000000
        /*1208*/ 	.short	0x0101
        /*120a*/ 	.byte	0x3f
	.zero		1


	//   ....[21]....
        /*120c*/ 	.word	0x00003db0
        /*1210*/ 	.word	0x00000006
        /*1214*/ 	.word	0x00000000
        /*1218*/ 	.short	0x0101
        /*121a*/ 	.byte	0x3f
	.zero		1


	//   ....[22]....
        /*121c*/ 	.word	0x00020e70
        /*1220*/ 	.word	0x00000011
        /*1224*/ 	.word	0x00036048
        /*1228*/ 	.short	0x010a
        /*122a*/ 	.byte	0x3f
	.zero		1


	//   ....[23]....
        /*122c*/ 	.word	0x00021570
        /*1230*/ 	.word	0x00000003
        /*1234*/ 	.word	0x00000000
        /*1238*/ 	.short	0x010a
        /*123a*/ 	.byte	0x3f
	.zero		1


	//   ....[24]....
        /*123c*/ 	.word	0x00021630
        /*1240*/ 	.word	0x00000003
        /*1244*/ 	.word	0x00000000
        /*1248*/ 	.short	0x010a
        /*124a*/ 	.byte	0x3f
	.zero		1


	//   ....[25]....
        /*124c*/ 	.word	0x000216f0
        /*1250*/ 	.word	0x00000003
        /*1254*/ 	.word	0x00000000
        /*1258*/ 	.short	0x010a
        /*125a*/ 	.byte	0x3f
	.zero		1


	//   ....[26]....
        /*125c*/ 	.word	0x000217b0
        /*1260*/ 	.word	0x00000003
        /*1264*/ 	.word	0x00000000
        /*1268*/ 	.short	0x010a
        /*126a*/ 	.byte	0x3f
	.zero		1


	//   ....[27]....
        /*126c*/ 	.word	0x00021870
        /*1270*/ 	.word	0x00000003
        /*1274*/ 	.word	0x00000000
        /*1278*/ 	.short	0x010a
        /*127a*/ 	.byte	0x3f
	.zero		1


	//   ....[28]....
        /*127c*/ 	.word	0x00021930
        /*1280*/ 	.word	0x00000003
        /*1284*/ 	.word	0x00000000
        /*1288*/ 	.short	0x010a
        /*128a*/ 	.byte	0x3f
	.zero		1


	//   ....[29]....
        /*128c*/ 	.word	0x000219f0
        /*1290*/ 	.word	0x00000003
        /*1294*/ 	.word	0x00000000
        /*1298*/ 	.short	0x010a
        /*129a*/ 	.byte	0x3f
	.zero		1


	//   ....[30]....
        /*129c*/ 	.word	0x00021ab0
        /*12a0*/ 	.word	0x00000003
        /*12a4*/ 	.word	0x00000000
        /*12a8*/ 	.short	0x010a
        /*12aa*/ 	.byte	0x3f
	.zero		1


	//   ....[31]....
        /*12ac*/ 	.word	0x00021b70
        /*12b0*/ 	.word	0x00000003
        /*12b4*/ 	.word	0x00000000
        /*12b8*/ 	.short	0x010a
        /*12ba*/ 	.byte	0x3f
	.zero		1


	//----- nvinfo : EIATTR_NUM_MBARRIERS
	.align		4
.L_30:
        /*12bc*/ 	.byte	0x03, 0x38
        /*12be*/ 	.short	0x0012


	//----- nvinfo : EIATTR_EXIT_INSTR_OFFSETS
	.align		4
        /*12c0*/ 	.byte	0x04, 0x1c
        /*12c2*/ 	.short	(.L_32 - .L_31)


	//   ....[0]....
.L_31:
        /*12c4*/ 	.word	0x00000b70


	//   ....[1]....
        /*12c8*/ 	.word	0x00004020


	//   ....[2]....
        /*12cc*/ 	.word	0x00014bc0


	//   ....[3]....
        /*12d0*/ 	.word	0x00014c90


	//   ....[4]....
        /*12d4*/ 	.word	0x00020b70


	//   ....[5]....
        /*12d8*/ 	.word	0x00020c40


	//   ....[6]....
        /*12dc*/ 	.word	0x00020c60


	//   ....[7]....
        /*12e0*/ 	.word	0x00021470


	//   ....[8]....
        /*12e4*/ 	.word	0x00021ba0


	//----- nvinfo : EIATTR_MAX_THREADS
	.align		4
.L_32:
        /*12e8*/ 	.byte	0x04, 0x05
        /*12ea*/ 	.short	(.L_34 - .L_33)
.L_33:
        /*12ec*/ 	.word	0x00000100
        /*12f0*/ 	.word	0x00000001
        /*12f4*/ 	.word	0x00000001


	//----- nvinfo : EIATTR_CRS_STACK_SIZE
	.align		4
.L_34:
        /*12f8*/ 	.byte	0x04, 0x1e
        /*12fa*/ 	.short	(.L_36 - .L_35)
.L_35:
        /*12fc*/ 	.word	0x00000000


	//----- nvinfo : EIATTR_CBANK_PARAM_SIZE
	.align		4
.L_36:
        /*1300*/ 	.byte	0x03, 0x19
        /*1302*/ 	.short	0x03f0


	//----- nvinfo : EIATTR_PARAM_CBANK
	.align		4
        /*1304*/ 	.byte	0x04, 0x0a
        /*1306*/ 	.short	(.L_38 - .L_37)
	.align		4
.L_37:
        /*1308*/ 	.word	index@(.nv.constant0._ZN7cutlass13device_kernelINS_4conv6kernel13ConvUniversalINS1_16ConvProblemShapeILNS1_8OperatorE0ELi2EEENS1_10collective14CollectiveConvINS1_46MainloopSm90TmaGmmaWarpSpecializedImplicitGemmILS5_0ELi9ELi2EN4cute5tupleIJNSA_1CILi2EEENSC_ILi1EEESE_EEENS1_36KernelImplicitTmaWarpSpecializedSm90ELi1EEENSB_IJNSC_ILi256EEENSC_ILi128EEENSB_IJNSC_ILi64EEEEEEEEENS_12float_e4m3_tESN_NSA_8TiledMMAINSA_8MMA_AtomIJNSA_4SM904GMMA31MMA_64x128x32_F32E4M3E4M3_SS_TNILNSR_7ScaleInE1ELST_1EEEEEENSA_6LayoutINSB_IJSE_SE_SE_EEENSB_IJNSC_ILi0EEESY_SY_EEEEENSB_IJNSA_10UnderscoreES11_S11_EEEEENS7_6detail26Sm90ImplicitGemmTileTraitsINSA_20SM90_TMA_LOAD_IM2COLENSA_14ComposedLayoutINSA_7SwizzleILi2ELi4ELi3EEENSA_18smem_ptr_flag_bitsILi8EEENSW_INSB_IJNSB_IJNSC_ILi8EEENSC_ILi32EEEEEENSB_IJSK_SE_EEENSB_IJSE_NSC_ILi9EEEEEEEEENSB_IJNSB_IJSK_NSC_ILi512EEEEEENSB_IJSE_SY_EEENSB_IJSY_NSC_ILi16384EEEEEEEEEEEEEvEENS15_INSA_23SM90_TMA_LOAD_MULTICASTENS17_IS19_S1B_NSW_INSB_IJNSB_IJS1C_NSC_ILi16EEEEEES1F_S1H_EEENSB_IJS1K_S1L_NSB_IJSY_NSC_ILi8192EEEEEEEEEEEEEvEEEENS_8epilogue10collective6detail29Sm90TmaWarpSpecializedAdapterINS24_15DefaultEpilogueISN_NSB_IJNSB_IJlllEEESE_SY_EEES29_NS23_6thread17LinearCombinationISN_Li1EffLNS2A_9ScaleType4KindE0ELNS_15FloatRoundStyleE2ESN_EENS_4gemm15EpilogueDefaultEEEEEvvEEEEvNT_6ParamsE)
        /*130c*/ 	.short	0x0210
        /*130e*/ 	.short	0x03f0


	//----- nvinfo : EIATTR_SW_WAR
	.align		4
.L_38:
        /*1310*/ 	.byte	0x04, 0x36
        /*1312*/ 	.short	(.L_40 - .L_39)
.L_39:
        /*1314*/ 	.word	0x00000008
.L_40:


//--------------------- .nv.callgraph             --------------------------
	.section	.nv.callgraph,"",@"SHT_CUDA_CALLGRAPH"
	.align	4
	.sectionentsize	8
	.align		4
        /*0000*/ 	.word	0x00000000
	.align		4
        /*0004*/ 	.word	0xffffffff
	.align		4
        /*0008*/ 	.word	0x00000000
	.align		4
        /*000c*/ 	.word	0xfffffffe
	.align		4
        /*0010*/ 	.word	0x00000000
	.align		4
        /*0014*/ 	.word	0xfffffffd
	.align		4
        /*0018*/ 	.word	0x00000000
	.align		4
        /*001c*/ 	.word	0xfffffffc


//--------------------- .nv.constant4             --------------------------
	.section	.nv.constant4,"a",@progbits
	.align	8
	.align		8
.nv.constant4:
        /*0000*/ 	.dword	_ZN39_INTERNAL_9cf4207d_4_k_cu_c57e2cad_29614cuda3std3__45__cpo5beginE
	.align		8
        /*0008*/ 	.dword	_ZN39_INTERNAL_9cf4207d_4_k_cu_c57e2cad_29614cuda3std3__45__cpo3endE
	.align		8
        /*0010*/ 	.dword	_ZN39_INTERNAL_9cf4207d_4_k_cu_c57e2cad_29614cuda3std3__45__cpo6cbeginE
	.align		8
        /*0018*/ 	.dword	_ZN39_INTERNAL_9cf4207d_4_k_cu_c57e2cad_29614cuda3std3__45__cpo4cendE
	.align		8
        /*0020*/ 	.dword	_ZN39_INTERNAL_9cf4207d_4_k_cu_c57e2cad_29614cuda3std3__441_GLOBAL__N__9cf4207d_4_k_cu_c57e2cad_29616ignoreE
	.align		8
        /*0028*/ 	.dword	_ZN39_INTERNAL_9cf4207d_4_k_cu_c57e2cad_29614cuda3std3__419piecewise_constructE
	.align		8
        /*0030*/ 	.dword	_ZN39_INTERNAL_9cf4207d_4_k_cu_c57e2cad_29614cuda3std3__48in_placeE
	.align		8
        /*0038*/ 	.dword	_ZN39_INTERNAL_9cf4207d_4_k_cu_c57e2cad_29614cuda3std6ranges3__45__cpo4swapE
	.align		8
        /*0040*/ 	.dword	_ZN39_INTERNAL_9cf4207d_4_k_cu_c57e2cad_29614cuda3std6ranges3__45__cpo9iter_moveE
	.align		8
        /*0048*/ 	.dword	_ZN39_INTERNAL_9cf4207d_4_k_cu_c57e2cad_29614cute7productE
	.align		8
        /*0050*/ 	.dword	_ZN39_INTERNAL_9cf4207d_4_k_cu_c57e2cad_29614cute1_E


//--------------------- .text._ZN7cutlass13device_kernelINS_4conv6kernel13ConvUniversalINS1_16ConvProblemShapeILNS1_8OperatorE0ELi2EEENS1_10collective14CollectiveConvINS1_46MainloopSm90TmaGmmaWarpSpecializedImplicitGemmILS5_0ELi9ELi2EN4cute5tupleIJNSA_1CILi2EEENSC_ILi1EEESE_EEENS1_36KernelImplicitTmaWarpSpecializedSm90ELi1EEENSB_IJNSC_ILi256EEENSC_ILi128EEENSB_IJNSC_ILi64EEEEEEEEENS_12float_e4m3_tESN_NSA_8TiledMMAINSA_8MMA_AtomIJNSA_4SM904GMMA31MMA_64x128x32_F32E4M3E4M3_SS_TNILNSR_7ScaleInE1ELST_1EEEEEENSA_6LayoutINSB_IJSE_SE_SE_EEENSB_IJNSC_ILi0EEESY_SY_EEEEENSB_IJNSA_10UnderscoreES11_S11_EEEEENS7_6detail26Sm90ImplicitGemmTileTraitsINSA_20SM90_TMA_LOAD_IM2COLENSA_14ComposedLayoutINSA_7SwizzleILi2ELi4ELi3EEENSA_18smem_ptr_flag_bitsILi8EEENSW_INSB_IJNSB_IJNSC_ILi8EEENSC_ILi32EEEEEENSB_IJSK_SE_EEENSB_IJSE_NSC_ILi9EEEEEEEEENSB_IJNSB_IJSK_NSC_ILi512EEEEEENSB_IJSE_SY_EEENSB_IJSY_NSC_ILi16384EEEEEEEEEEEEEvEENS15_INSA_23SM90_TMA_LOAD_MULTICASTENS17_IS19_S1B_NSW_INSB_IJNSB_IJS1C_NSC_ILi16EEEEEES1F_S1H_EEENSB_IJS1K_S1L_NSB_IJSY_NSC_ILi8192EEEEEEEEEEEEEvEEEENS_8epilogue10collective6detail29Sm90TmaWarpSpecializedAdapterINS24_15DefaultEpilogueISN_NSB_IJNSB_IJlllEEESE_SY_EEES29_NS23_6thread17LinearCombinationISN_Li1EffLNS2A_9ScaleType4KindE0ELNS_15FloatRoundStyleE2ESN_EENS_4gemm15EpilogueDefaultEEEEEvvEEEEvNT_6ParamsE --------------------------
	.section	.text._ZN7cutlass13device_kernelINS_4conv6kernel13ConvUniversalINS1_16ConvProblemShapeILNS1_8OperatorE0ELi2EEENS1_10collective14CollectiveConvINS1_46MainloopSm90TmaGmmaWarpSpecializedImplicitGemmILS5_0ELi9ELi2EN4cute5tupleIJNSA_1CILi2EEENSC_ILi1EEESE_EEENS1_36KernelImplicitTmaWarpSpecializedSm90ELi1EEENSB_IJNSC_ILi256EEENSC_ILi128EEENSB_IJNSC_ILi64EEEEEEEEENS_12float_e4m3_tESN_NSA_8TiledMMAINSA_8MMA_AtomIJNSA_4SM904GMMA31MMA_64x128x32_F32E4M3E4M3_SS_TNILNSR_7ScaleInE1ELST_1EEEEEENSA_6LayoutINSB_IJSE_SE_SE_EEENSB_IJNSC_ILi0EEESY_SY_EEEEENSB_IJNSA_10UnderscoreES11_S11_EEEEENS7_6detail26Sm90ImplicitGemmTileTraitsINSA_20SM90_TMA_LOAD_IM2COLENSA_14ComposedLayoutINSA_7SwizzleILi2ELi4ELi3EEENSA_18smem_ptr_flag_bitsILi8EEENSW_INSB_IJNSB_IJNSC_ILi8EEENSC_ILi32EEEEEENSB_IJSK_SE_EEENSB_IJSE_NSC_ILi9EEEEEEEEENSB_IJNSB_IJSK_NSC_ILi512EEEEEENSB_IJSE_SY_EEENSB_IJSY_NSC_ILi16384EEEEEEEEEEEEEvEENS15_INSA_23SM90_TMA_LOAD_MULTICASTENS17_IS19_S1B_NSW_INSB_IJNSB_IJS1C_NSC_ILi16EEEEEES1F_S1H_EEENSB_IJS1K_S1L_NSB_IJSY_NSC_ILi8192EEEEEEEEEEEEEvEEEENS_8epilogue10collective6detail29Sm90TmaWarpSpecializedAdapterINS24_15DefaultEpilogueISN_NSB_IJNSB_IJlllEEESE_SY_EEES29_NS23_6thread17LinearCombinationISN_Li1EffLNS2A_9ScaleType4KindE0ELNS_15FloatRoundStyleE2ESN_EENS_4gemm15EpilogueDefaultEEEEEvvEEEEvNT_6ParamsE,"ax",@progbits
	.align	128
.text._ZN7cutlass13device_kernelINS_4conv6kernel13ConvUniversalINS1_16ConvProblemShapeILNS1_8OperatorE0ELi2EEENS1_10collective14CollectiveConvINS1_46MainloopSm90TmaGmmaWarpSpecializedImplicitGemmILS5_0ELi9ELi2EN4cute5tupleIJNSA_1CILi2EEENSC_ILi1EEESE_EEENS1_36KernelImplicitTmaWarpSpecializedSm90ELi1EEENSB_IJNSC_ILi256EEENSC_ILi128EEENSB_IJNSC_ILi64EEEEEEEEENS_12float_e4m3_tESN_NSA_8TiledMMAINSA_8MMA_AtomIJNSA_4SM904GMMA31MMA_64x128x32_F32E4M3E4M3_SS_TNILNSR_7ScaleInE1ELST_1EEEEEENSA_6LayoutINSB_IJSE_SE_SE_EEENSB_IJNSC_ILi0EEESY_SY_EEEEENSB_IJNSA_10UnderscoreES11_S11_EEEEENS7_6detail26Sm90ImplicitGemmTileTraitsINSA_20SM90_TMA_LOAD_IM2COLENSA_14ComposedLayoutINSA_7SwizzleILi2ELi4ELi3EEENSA_18smem_ptr_flag_bitsILi8EEENSW_INSB_IJNSB_IJNSC_ILi8EEENSC_ILi32EEEEEENSB_IJSK_SE_EEENSB_IJSE_NSC_ILi9EEEEEEEEENSB_IJNSB_IJSK_NSC_ILi512EEEEEENSB_IJSE_SY_EEENSB_IJSY_NSC_ILi16384EEEEEEEEEEEEEvEENS15_INSA_23SM90_TMA_LOAD_MULTICASTENS17_IS19_S1B_NSW_INSB_IJNSB_IJS1C_NSC_ILi16EEEEEES1F_S1H_EEENSB_IJS1K_S1L_NSB_IJSY_NSC_ILi8192EEEEEEEEEEEEEvEEEENS_8epilogue10collective6detail29Sm90TmaWarpSpecializedAdapterINS24_15DefaultEpilogueISN_NSB_IJNSB_IJlllEEESE_SY_EEES29_NS23_6thread17LinearCombinationISN_Li1EffLNS2A_9ScaleType4KindE0ELNS_15FloatRoundStyleE2ESN_EENS_4gemm15EpilogueDefaultEEEEEvvEEEEvNT_6ParamsE:
        .type           _ZN7cutlass13device_kernelINS_4conv6kernel13ConvUniversalINS1_16ConvProblemShapeILNS1_8OperatorE0ELi2EEENS1_10collective14CollectiveConvINS1_46MainloopSm90TmaGmmaWarpSpecializedImplicitGemmILS5_0ELi9ELi2EN4cute5tupleIJNSA_1CILi2EEENSC_ILi1EEESE_EEENS1_36KernelImplicitTmaWarpSpecializedSm90ELi1EEENSB_IJNSC_ILi256EEENSC_ILi128EEENSB_IJNSC_ILi64EEEEEEEEENS_12float_e4m3_tESN_NSA_8TiledMMAINSA_8MMA_AtomIJNSA_4SM904GMMA31MMA_64x128x32_F32E4M3E4M3_SS_TNILNSR_7ScaleInE1ELST_1EEEEEENSA_6LayoutINSB_IJSE_SE_SE_EEENSB_IJNSC_ILi0EEESY_SY_EEEEENSB_IJNSA_10UnderscoreES11_S11_EEEEENS7_6detail26Sm90ImplicitGemmTileTraitsINSA_20SM90_TMA_LOAD_IM2COLENSA_14ComposedLayoutINSA_7SwizzleILi2ELi4ELi3EEENSA_18smem_ptr_flag_bitsILi8EEENSW_INSB_IJNSB_IJNSC_ILi8EEENSC_ILi32EEEEEENSB_IJSK_SE_EEENSB_IJSE_NSC_ILi9EEEEEEEEENSB_IJNSB_IJSK_NSC_ILi512EEEEEENSB_IJSE_SY_EEENSB_IJSY_NSC_ILi16384EEEEEEEEEEEEEvEENS15_INSA_23SM90_TMA_LOAD_MULTICASTENS17_IS19_S1B_NSW_INSB_IJNSB_IJS1C_NSC_ILi16EEEEEES1F_S1H_EEENSB_IJS1K_S1L_NSB_IJSY_NSC_ILi8192EEEEEEEEEEEEEvEEEENS_8epilogue10collective6detail29Sm90TmaWarpSpecializedAdapterINS24_15DefaultEpilogueISN_NSB_IJNSB_IJlllEEESE_SY_EEES29_NS23_6thread17LinearCombinationISN_Li1EffLNS2A_9ScaleType4KindE0ELNS_15FloatRoundStyleE2ESN_EENS_4gemm15EpilogueDefaultEEEEEvvEEEEvNT_6ParamsE,@function
        .size           _ZN7cutlass13device_kernelINS_4conv6kernel13ConvUniversalINS1_16ConvProblemShapeILNS1_8OperatorE0ELi2EEENS1_10collective14CollectiveConvINS1_46MainloopSm90TmaGmmaWarpSpecializedImplicitGemmILS5_0ELi9ELi2EN4cute5tupleIJNSA_1CILi2EEENSC_ILi1EEESE_EEENS1_36KernelImplicitTmaWarpSpecializedSm90ELi1EEENSB_IJNSC_ILi256EEENSC_ILi128EEENSB_IJNSC_ILi64EEEEEEEEENS_12float_e4m3_tESN_NSA_8TiledMMAINSA_8MMA_AtomIJNSA_4SM904GMMA31MMA_64x128x32_F32E4M3E4M3_SS_TNILNSR_7ScaleInE1ELST_1EEEEEENSA_6LayoutINSB_IJSE_SE_SE_EEENSB_IJNSC_ILi0EEESY_SY_EEEEENSB_IJNSA_10UnderscoreES11_S11_EEEEENS7_6detail26Sm90ImplicitGemmTileTraitsINSA_20SM90_TMA_LOAD_IM2COLENSA_14ComposedLayoutINSA_7SwizzleILi2ELi4ELi3EEENSA_18smem_ptr_flag_bitsILi8EEENSW_INSB_IJNSB_IJNSC_ILi8EEENSC_ILi32EEEEEENSB_IJSK_SE_EEENSB_IJSE_NSC_ILi9EEEEEEEEENSB_IJNSB_IJSK_NSC_ILi512EEEEEENSB_IJSE_SY_EEENSB_IJSY_NSC_ILi16384EEEEEEEEEEEEEvEENS15_INSA_23SM90_TMA_LOAD_MULTICASTENS17_IS19_S1B_NSW_INSB_IJNSB_IJS1C_NSC_ILi16EEEEEES1F_S1H_EEENSB_IJS1K_S1L_NSB_IJSY_NSC_ILi8192EEEEEEEEEEEEEvEEEENS_8epilogue10collective6detail29Sm90TmaWarpSpecializedAdapterINS24_15DefaultEpilogueISN_NSB_IJNSB_IJlllEEESE_SY_EEES29_NS23_6thread17LinearCombinationISN_Li1EffLNS2A_9ScaleType4KindE0ELNS_15FloatRoundStyleE2ESN_EENS_4gemm15EpilogueDefaultEEEEEvvEEEEvNT_6ParamsE,(.L_x_109 - _ZN7cutlass13device_kernelINS_4conv6kernel13ConvUniversalINS1_16ConvProblemShapeILNS1_8OperatorE0ELi2EEENS1_10collective14CollectiveConvINS1_46MainloopSm90TmaGmmaWarpSpecializedImplicitGemmILS5_0ELi9ELi2EN4cute5tupleIJNSA_1CILi2EEENSC_ILi1EEESE_EEENS1_36KernelImplicitTmaWarpSpecializedSm90ELi1EEENSB_IJNSC_ILi256EEENSC_ILi128EEENSB_IJNSC_ILi64EEEEEEEEENS_12float_e4m3_tESN_NSA_8TiledMMAINSA_8MMA_AtomIJNSA_4SM904GMMA31MMA_64x128x32_F32E4M3E4M3_SS_TNILNSR_7ScaleInE1ELST_1EEEEEENSA_6LayoutINSB_IJSE_SE_SE_EEENSB_IJNSC_ILi0EEESY_SY_EEEEENSB_IJNSA_10UnderscoreES11_S11_EEEEENS7_6detail26Sm90ImplicitGemmTileTraitsINSA_20SM90_TMA_LOAD_IM2COLENSA_14ComposedLayoutINSA_7SwizzleILi2ELi4ELi3EEENSA_18smem_ptr_flag_bitsILi8EEENSW_INSB_IJNSB_IJNSC_ILi8EEENSC_ILi32EEEEEENSB_IJSK_SE_EEENSB_IJSE_NSC_ILi9EEEEEEEEENSB_IJNSB_IJSK_NSC_ILi512EEEEEENSB_IJSE_SY_EEENSB_IJSY_NSC_ILi16384EEEEEEEEEEEEEvEENS15_INSA_23SM90_TMA_LOAD_MULTICASTENS17_IS19_S1B_NSW_INSB_IJNSB_IJS1C_NSC_ILi16EEEEEES1F_S1H_EEENSB_IJS1K_S1L_NSB_IJSY_NSC_ILi8192EEEEEEEEEEEEEvEEEENS_8epilogue10collective6detail29Sm90TmaWarpSpecializedAdapterINS24_15DefaultEpilogueISN_NSB_IJNSB_IJlllEEESE_SY_EEES29_NS23_6thread17LinearCombinationISN_Li1EffLNS2A_9ScaleType4KindE0ELNS_15FloatRoundStyleE2ESN_EENS_4gemm15EpilogueDefaultEEEEEvvEEEEvNT_6ParamsE)
        .other          _ZN7cutlass13device_kernelINS_4conv6kernel13ConvUniversalINS1_16ConvProblemShapeILNS1_8OperatorE0ELi2EEENS1_10collective14CollectiveConvINS1_46MainloopSm90TmaGmmaWarpSpecializedImplicitGemmILS5_0ELi9ELi2EN4cute5tupleIJNSA_1CILi2EEENSC_ILi1EEESE_EEENS1_36KernelImplicitTmaWarpSpecializedSm90ELi1EEENSB_IJNSC_ILi256EEENSC_ILi128EEENSB_IJNSC_ILi64EEEEEEEEENS_12float_e4m3_tESN_NSA_8TiledMMAINSA_8MMA_AtomIJNSA_4SM904GMMA31MMA_64x128x32_F32E4M3E4M3_SS_TNILNSR_7ScaleInE1ELST_1EEEEEENSA_6LayoutINSB_IJSE_SE_SE_EEENSB_IJNSC_ILi0EEESY_SY_EEEEENSB_IJNSA_10UnderscoreES11_S11_EEEEENS7_6detail26Sm90ImplicitGemmTileTraitsINSA_20SM90_TMA_LOAD_IM2COLENSA_14ComposedLayoutINSA_7SwizzleILi2ELi4ELi3EEENSA_18smem_ptr_flag_bitsILi8EEENSW_INSB_IJNSB_IJNSC_ILi8EEENSC_ILi32EEEEEENSB_IJSK_SE_EEENSB_IJSE_NSC_ILi9EEEEEEEEENSB_IJNSB_IJSK_NSC_ILi512EEEEEENSB_IJSE_SY_EEENSB_IJSY_NSC_ILi16384EEEEEEEEEEEEEvEENS15_INSA_23SM90_TMA_LOAD_MULTICASTENS17_IS19_S1B_NSW_INSB_IJNSB_IJS1C_NSC_ILi16EEEEEES1F_S1H_EEENSB_IJS1K_S1L_NSB_IJSY_NSC_ILi8192EEEEEEEEEEEEEvEEEENS_8epilogue10collective6detail29Sm90TmaWarpSpecializedAdapterINS24_15DefaultEpilogueISN_NSB_IJNSB_IJlllEEESE_SY_EEES29_NS23_6thread17LinearCombinationISN_Li1EffLNS2A_9ScaleType4KindE0ELNS_15FloatRoundStyleE2ESN_EENS_4gemm15EpilogueDefaultEEEEEvvEEEEvNT_6ParamsE,@"STO_CUDA_ENTRY STV_DEFAULT"
_ZN7cutlass13device_kernelINS_4conv6kernel13ConvUniversalINS1_16ConvProblemShapeILNS1_8OperatorE0ELi2EEENS1_10collective14CollectiveConvINS1_46MainloopSm90TmaGmmaWarpSpecializedImplicitGemmILS5_0ELi9ELi2EN4cute5tupleIJNSA_1CILi2EEENSC_ILi1EEESE_EEENS1_36KernelImplicitTmaWarpSpecializedSm90ELi1EEENSB_IJNSC_ILi256EEENSC_ILi128EEENSB_IJNSC_ILi64EEEEEEEEENS_12float_e4m3_tESN_NSA_8TiledMMAINSA_8MMA_AtomIJNSA_4SM904GMMA31MMA_64x128x32_F32E4M3E4M3_SS_TNILNSR_7ScaleInE1ELST_1EEEEEENSA_6LayoutINSB_IJSE_SE_SE_EEENSB_IJNSC_ILi0EEESY_SY_EEEEENSB_IJNSA_10UnderscoreES11_S11_EEEEENS7_6detail26Sm90ImplicitGemmTileTraitsINSA_20SM90_TMA_LOAD_IM2COLENSA_14ComposedLayoutINSA_7SwizzleILi2ELi4ELi3EEENSA_18smem_ptr_flag_bitsILi8EEENSW_INSB_IJNSB_IJNSC_ILi8EEENSC_ILi32EEEEEENSB_IJSK_SE_EEENSB_IJSE_NSC_ILi9EEEEEEEEENSB_IJNSB_IJSK_NSC_ILi512EEEEEENSB_IJSE_SY_EEENSB_IJSY_NSC_ILi16384EEEEEEEEEEEEEvEENS15_INSA_23SM90_TMA_LOAD_MULTICASTENS17_IS19_S1B_NSW_INSB_IJNSB_IJS1C_NSC_ILi16EEEEEES1F_S1H_EEENSB_IJS1K_S1L_NSB_IJSY_NSC_ILi8192EEEEEEEEEEEEEvEEEENS_8epilogue10collective6detail29Sm90TmaWarpSpecializedAdapterINS24_15DefaultEpilogueISN_NSB_IJNSB_IJlllEEESE_SY_EEES29_NS23_6thread17LinearCombinationISN_Li1EffLNS2A_9ScaleType4KindE0ELNS_15FloatRoundStyleE2ESN_EENS_4gemm15EpilogueDefaultEEEEEvvEEEEvNT_6ParamsE:
[----:B------:R-:W0:Y:S01]  /*0000*/  LDC R1, c[0x0][0x28] ;  /* 0x00000a00ff017b82 */ /* 0x000e220000000800 */
[----:B------:R-:W1:Y:S01]  /*0010*/  S2R R4, SR_TID.X ;  /* 0x0000000000047919 */ /* 0x000e620000002100 */
[----:B------:R-:W-:Y:S01]  /*0020*/  ELECT P0, URZ, PT ;  /* 0x00000000003f782f */ /* 0x000fe20003800000 */
[----:B------:R-:W-:Y:S01]  /*0030*/  BSSY B0, `(.L_x_0) ;  /* 0x0000017000007945 */ /* 0x000fe20003800000 */
[----:B0-----:R-:W-:Y:S01]  /*0040*/  VIADD R1, R1, 0xfffffd90 ;  /* 0xfffffd9001017836 */ /* 0x001fe20000000000 */
[----:B------:R-:W0:Y:S01]  /*0050*/  S2R R7, SR_CTAID.X ;  /* 0x0000000000077919 */ /* 0x000e220000002500 */
[--C-:B-1----:R-:W-:Y:S02]  /*0060*/  SHF.R.U32.HI R0, RZ, 0x5, R4.reuse ;  /* 0x00000005ff007819 */ /* 0x102fe40000011604 */
[----:B------:R-:W-:-:S03]  /*0070*/  SHF.R.S32.HI R3, RZ, 0x1f, R4 ;  /* 0x0000001fff037819 */ /* 0x000fc60000011404 */
[----:B------:R-:W1:Y:S02]  /*0080*/  SHFL.IDX PT, R2, R0, RZ, 0x1f ;  /* 0x00001fff00027589 */ /* 0x000e6400000e0000 */
[----:B-1----:R-:W-:Y:S02]  /*0090*/  R2UR UR4, R2 ;  /* 0x00000000020472ca */ /* 0x002fe400000e0000 */
[----:B------:R-:W-:-:S06]  /*00a0*/  SHF.R.U32.HI R2, RZ, 0x7, R4 ;  /* 0x00000007ff027819 */ /* 0x000fcc0000011604 */
[----:B------:R-:W1:Y:S05]  /*00b0*/  SHFL.IDX PT, R2, R2, RZ, 0x1f ;  /* 0x00001fff02027589 */ /* 0x000e6a00000e0000 */
[----:B------:R-:W-:Y:S02]  /*00c0*/  USHF.R.S32.HI UR5, URZ, 0x1f, UR4 ;  /* 0x0000001f3f057899 */ /* 0x000fe40008011404 */
[----:B------:R-:W-:Y:S02]  /*00d0*/  ISETP.NE.OR P0, PT, RZ, UR4, !P0 ;  /* 0x00000004ff007c0c */ /* 0x000fe4000c705670 */
[----:B------:R-:W-:-:S04]  /*00e0*/  ULEA.HI UR5, UR5, UR4, URZ, 0x2 ;  /* 0x0000000405057291 */ /* 0x000fc8000f8f103f */
[----:B------:R-:W-:-:S04]  /*00f0*/  ULOP3.LUT UR5, UR5, 0xfffffffc, URZ, 0xc0, !UPT ;  /* 0xfffffffc05057892 */ /* 0x000fc8000f8ec03f */
[----:B------:R-:W-:-:S03]  /*0100*/  UIADD3 UR7, UR4, -UR5, URZ ;  /* 0x8000000504077290 */ /* 0x000fc6000fffe03f */
[----:B0-----:R-:W-:Y:S09]  /*0110*/  @P0 BRA `(.L_x_1) ;  /* 0x0000000000200947 */ /* 0x001ff20003800000 */
[----:B------:R-:W-:Y:S02]  /*0120*/  ULDC.64 UR4, c[0x0][0x198] ;  /* 0x0000660000047ab9 */ /* 0x000fe40000000a00 */
[----:B------:R-:W-:Y:S02]  /*0130*/  UIADD3 UR8, UP0, UR4, 0xf0, URZ ;  /* 0x000000f004087890 */ /* 0x000fe4000ff1e03f */
[----:B------:R-:W-:Y:S02]  /*0140*/  UIADD3 UR4, UP1, UR4, 0x1f0, URZ ;  /* 0x000001f004047890 */ /* 0x000fe4000ff3e03f */
[----:B------:R-:W-:Y:S02]  /*0150*/  UIADD3.X UR9, URZ, UR5, URZ, UP0, !UPT ;  /* 0x000000053f097290 */ /* 0x000fe400087fe43f */
[----:B------:R-:W-:-:S07]  /*0160*/  UIADD3.X UR5, URZ, UR5, URZ, UP1, !UPT ;  /* 0x000000053f057290 */ /* 0x000fce0008ffe43f */
[----:B------:R0:W-:Y:S02]  /*0170*/  UTMACCTL.PF [UR8] ;  /* 0x00000000080079b9 */ /* 0x0001e40008040000 */
[----:B------:R0:W-:Y:S02]  /*0180*/  UTMACCTL.PF [UR4] ;  /* 0x00000000040079b9 */ /* 0x0001e40008040000 */
[----:B0-----:R-:W-:Y:S01]  /*0190*/  NOP ;  /* 0x0000000000007918 */ /* 0x001fe20000000000 */
.L_x_1:
[----:B------:R-:W-:Y:S05]  /*01a0*/  BSYNC B0 ;  /* 0x0000000000007941 */ /* 0x000fea0003800000 */
.L_x_0:
[----:B------:R-:W0:Y:S01]  /*01b0*/  SHFL.IDX PT, R0, R0, RZ, 0x1f ;  /* 0x00001fff00007589 */ /* 0x000e2200000e0000 */
[----:B------:R-:W-:Y:S02]  /*01c0*/  LEA.HI R3, R3, R4, RZ, 0x7 ;  /* 0x0000000403037211 */ /* 0x000fe400078f38ff */
[----:B-1----:R-:W-:Y:S01]  /*01d0*/  R2UR UR11, R2 ;  /* 0x00000000020b72ca */ /* 0x002fe200000e0000 */
[----:B------:R-:W1:Y:S01]  /*01e0*/  S2R R9, SR_CTAID.Y ;  /* 0x0000000000097919 */ /* 0x000e620000002600 */
[----:B------:R-:W-:Y:S02]  /*01f0*/  LOP3.LUT R3, R3, 0xffffff80, RZ, 0xc0, !PT ;  /* 0xffffff8003037812 */ /* 0x000fe400078ec0ff */
[----:B------:R-:W-:-:S03]  /*0200*/  I2FP.F32.U32 R6, R7 ;  /* 0x0000000700067245 */ /* 0x000fc60000201000 */
[----:B------:R-:W-:-:S05]  /*0210*/  IMAD.IADD R11, R4, 0x1, -R3 ;  /* 0x00000001040b7824 */ /* 0x000fca00078e0a03 */
[----:B------:R-:W-:Y:S01]  /*0220*/  SHF.R.S32.HI R2, RZ, 0x1f, R11 ;  /* 0x0000001fff027819 */ /* 0x000fe2000001140b */
[----:B------:R-:W-:Y:S02]  /*0230*/  ULOP3.LUT UP0, URZ, UR11, UR7, URZ, 0xfc, !UPT ;  /* 0x000000070b3f7292 */ /* 0x000fe4000f80fc3f */
[----:B------:R-:W-:Y:S01]  /*0240*/  UISETP.NE.AND UP1, UPT, UR11, 0x1, UPT ;  /* 0x000000010b00788c */ /* 0x000fe2000bf25270 */
[----:B------:R-:W-:Y:S01]  /*0250*/  LEA.HI R2, R2, R11, RZ, 0x3 ;  /* 0x0000000b02027211 */ /* 0x000fe200078f18ff */
[----:B------:R-:W-:-:S03]  /*0260*/  USEL UR6, URZ, 0x1, UP0 ;  /* 0x000000013f067887 */ /* 0x000fc60008000000 */
[--C-:B------:R-:W-:Y:S01]  /*0270*/  SHF.R.S32.HI R3, RZ, 0x3, R2.reuse ;  /* 0x00000003ff037819 */ /* 0x100fe20000011402 */
[----:B------:R-:W-:Y:S01]  /*0280*/  USEL UR6, UR6, 0x2, UP1 ;  /* 0x0000000206067887 */ /* 0x000fe20008800000 */
[----:B0-----:R-:W-:Y:S02]  /*0290*/  ISETP.NE.AND P0, PT, R0, RZ, PT ;  /* 0x000000ff0000720c */ /* 0x001fe40003f05270 */
[----:B------:R-:W-:Y:S02]  /*02a0*/  SHF.R.S32.HI R2, RZ, 0x1f, R2 ;  /* 0x0000001fff027819 */ /* 0x000fe40000011402 */
[----:B------:R-:W-:Y:S02]  /*02b0*/  SHF.R.S32.HI R5, RZ, 0x1f, R0 ;  /* 0x0000001fff057819 */ /* 0x000fe40000011400 */
[----:B------:R-:W-:Y:S02]  /*02c0*/  LEA.HI R2, R2, R3, RZ, 0x2 ;  /* 0x0000000302027211 */ /* 0x000fe400078f10ff */
[----:B------:R-:W-:-:S05]  /*02d0*/  LEA.HI R5, R5, R0, RZ, 0x2 ;  /* 0x0000000005057211 */ /* 0x000fca00078f10ff */
[----:B-1----:R-:W-:Y:S05]  /*02e0*/  @P0 BRA `(.L_x_2) ;  /* 0x00000000008c0947 */ /* 0x002fea0003800000 */
[----:B------:R-:W-:Y:S01]  /*02f0*/  ELECT P0, URZ, PT ;  /* 0x00000000003f782f */ /* 0x000fe20003800000 */
[----:B------:R-:W-:-:S12]  /*0300*/  BSSY B0, `(.L_x_2) ;  /* 0x0000021000007945 */ /* 0x000fd80003800000 */
[----:B------:R-:W-:Y:S05]  /*0310*/  @!P0 BRA `(.L_x_3) ;  /* 0x00000000007c8947 */ /* 0x000fea0003800000 */
[----:B------:R-:W0:Y:S01]  /*0320*/  S2UR UR10, SR_CgaCtaId ;  /* 0x00000000000a79c3 */ /* 0x000e220000008800 */
[----:B------:R-:W-:Y:S01]  /*0330*/  UMOV UR4, 0x400 ;  /* 0x0000040000047882 */ /* 0x000fe20000000000 */
[----:B------:R-:W-:Y:S01]  /*0340*/  UMOV UR5, 0x1 ;  /* 0x0000000100057882 */ /* 0x000fe20000000000 */
[----:B------:R-:W-:Y:S02]  /*0350*/  UMOV UR8, 0x2 ;  /* 0x0000000200087882 */ /* 0x000fe40000000000 */
[----:B------:R-:W-:-:S04]  /*0360*/  UIADD3 UR8, -UR8, 0x100000, URZ ;  /* 0x0010000008087890 */ /* 0x000fc8000fffe13f */
[----:B------:R-:W-:Y:S02]  /*0370*/  USHF.L.U32 UR9, UR8, 0xb, URZ ;  /* 0x0000000b08097899 */ /* 0x000fe4000800063f */
[----:B------:R-:W-:Y:S02]  /*0380*/  USHF.L.U32 UR8, UR8, 0x1, URZ ;  /* 0x0000000108087899 */ /* 0x000fe4000800063f */
[----:B0-----:R-:W-:Y:S02]  /*0390*/  ULEA UR10, UR10, UR4, 0x18 ;  /* 0x000000040a0a7291 */ /* 0x001fe4000f8ec03f */
[----:B------:R-:W-:-:S04]  /*03a0*/  UIADD3 UR4, -UR5, 0x100000, URZ ;  /* 0x0010000005047890 */ /* 0x000fc8000fffe13f */
[----:B------:R-:W-:Y:S02]  /*03b0*/  USHF.L.U32 UR5, UR4, 0xb, URZ ;  /* 0x0000000b04057899 */ /* 0x000fe4000800063f */
[----:B------:R-:W-:Y:S01]  /*03c0*/  USHF.L.U32 UR4, UR4, 0x1, URZ ;  /* 0x0000000104047899 */ /* 0x000fe2000800063f */
[----:B------:R-:W0:Y:S11]  /*03d0*/  FENCE.VIEW.ASYNC.S ;  /* 0x00000000000073c6 */ /* 0x000e360000000000 */
[----:B0-----:R0:W1:Y:S01]  /*03e0*/  SYNCS.EXCH.64 URZ, [UR10+0x36000], UR4 ;  /* 0x036000040a3f75b2 */ /* 0x0010620008000100 */
[----:B------:R0:W2:Y:S01]  /*03f0*/  SYNCS.EXCH.64 URZ, [UR10+0x36048], UR8 ;  /* 0x036048080a3f75b2 */ /* 0x0000a20008000100 */
[----:B------:R0:W3:Y:S01]  /*0400*/  SYNCS.EXCH.64 URZ, [UR10+0x36008], UR4 ;  /* 0x036008040a3f75b2 */ /* 0x0000e20008000100 */
[----:B------:R0:W4:Y:S01]  /*0410*/  SYNCS.EXCH.64 URZ, [UR10+0x36050], UR8 ;  /* 0x036050080a3f75b2 */ /* 0x0001220008000100 */
[----:B------:R0:W0:Y:S01]  /*0420*/  SYNCS.EXCH.64 URZ, [UR10+0x36010], UR4 ;  /* 0x036010040a3f75b2 */ /* 0x0000220008000100 */
        /* <DEDUP_REMOVED lines=13> */
[----:B------:R-:W-:Y:S01]  /*0500*/  NOP ;  /* 0x0000000000007918 */ /* 0x000fe20000000000 */
.L_x_3:
[----:B0-----:R-:W-:Y:S05]  /*0510*/  BSYNC B0 ;  /* 0x0000000000007941 */ /* 0x001fea0003800000 */
.L_x_2:
[----:B------:R-:W-:Y:S01]  /*0520*/  ULDC UR4, c[0x0][0x150] ;  /* 0x0000540000047ab9 */ /* 0x000fe20000000800 */
[----:B------:R-:W-:Y:S01]  /*0530*/  LOP3.LUT R2, R2, 0xfffffffc, RZ, 0xc0, !PT ;  /* 0xfffffffc02027812 */ /* 0x000fe200078ec0ff */
[----:B------:R-:W-:Y:S01]  /*0540*/  FMUL R6, R6, UR4 ;  /* 0x0000000406067c20 */ /* 0x000fe20008400000 */
[----:B------:R-:W-:Y:S01]  /*0550*/  LOP3.LUT R5, R5, 0x3ffffffc, RZ, 0xc0, !PT ;  /* 0x3ffffffc05057812 */ /* 0x000fe200078ec0ff */
[----:B------:R-:W-:Y:S01]  /*0560*/  ULDC UR4, c[0x0][0x154] ;  /* 0x0000550000047ab9 */ /* 0x000fe20000000800 */
[----:B------:R-:W0:Y:S01]  /*0570*/  LDC R8, c[0x0][0x140] ;  /* 0x00005000ff087b82 */ /* 0x000e220000000800 */
[----:B------:R-:W-:Y:S01]  /*0580*/  IMAD.IADD R2, R3, 0x1, -R2 ;  /* 0x0000000103027824 */ /* 0x000fe200078e0a02 */
[----:B------:R-:W-:Y:S01]  /*0590*/  LOP3.LUT P0, RZ, R11, 0x7, RZ, 0xc0, !PT ;  /* 0x000000070bff7812 */ /* 0x000fe2000780c0ff */
[----:B------:R-:W5:Y:S01]  /*05a0*/  F2I.U32.TRUNC.NTZ R6, R6 ;  /* 0x0000000600067305 */ /* 0x000f62000020f000 */
[----:B------:R-:W-:Y:S01]  /*05b0*/  IMAD.IADD R5, R0, 0x1, -R5 ;  /* 0x0000000100057824 */ /* 0x000fe200078e0a05 */
[----:B------:R-:W-:Y:S01]  /*05c0*/  NOP ;  /* 0x0000000000007918 */ /* 0x000fe20000000000 */
[----:B------:R-:W-:-:S02]  /*05d0*/  NOP ;  /* 0x0000000000007918 */ /* 0x000fc40000000000 */
[----:B------:R-:W-:Y:S01]  /*05e0*/  IMAD R2, R5, 0x4, R2 ;  /* 0x0000000405027824 */ /* 0x000fe200078e0202 */
[----:B------:R-:W-:-:S04]  /*05f0*/  I2FP.F32.U32 R5, R9 ;  /* 0x0000000900057245 */ /* 0x000fc80000201000 */
[----:B------:R-:W-:Y:S01]  /*0600*/  LEA.HI R0, R2, R2, RZ, 0x1 ;  /* 0x0000000202007211 */ /* 0x000fe200078f08ff */
[----:B------:R-:W-:Y:S01]  /*0610*/  FMUL R5, R5, UR4 ;  /* 0x0000000405057c20 */ /* 0x000fe20008400000 */
[----:B------:R-:W-:Y:S02]  /*0620*/  ULDC UR4, c[0x0][0x144] ;  /* 0x0000510000047ab9 */ /* 0x000fe40000000800 */
[----:B------:R-:W-:Y:S01]  /*0630*/  LOP3.LUT R3, R0, 0xfffffffe, RZ, 0xc0, !PT ;  /* 0xfffffffe00037812 */ /* 0x000fe200078ec0ff */
[----:B-----5:R-:W-:Y:S02]  /*0640*/  IMAD.MOV R0, RZ, RZ, -R6 ;  /* 0x000000ffff007224 */ /* 0x020fe400078e0a06 */
[----:B------:R-:W5:Y:S02]  /*0650*/  F2I.U32.TRUNC.NTZ R5, R5 ;  /* 0x0000000500057305 */ /* 0x000f64000020f000 */
[----:B------:R-:W-:Y:S02]  /*0660*/  IMAD.IADD R3, R2, 0x1, -R3 ;  /* 0x0000000102037824 */ /* 0x000fe400078e0a03 */
[----:B------:R-:W-:Y:S01]  /*0670*/  IMAD R0, R0, UR4, R7 ;  /* 0x0000000400007c24 */ /* 0x000fe2000f8e0207 */
[----:B------:R-:W-:Y:S01]  /*0680*/  ULDC UR4, c[0x0][0x148] ;  /* 0x0000520000047ab9 */ /* 0x000fe20000000800 */
[----:B0-----:R-:W-:-:S03]  /*0690*/  ISETP.EQ.U32.AND P1, PT, R8, 0x1, PT ;  /* 0x000000010800780c */ /* 0x001fc60003f22070 */
[----:B------:R-:W-:Y:S01]  /*06a0*/  ISETP.NE.AND P2, PT, R3, R0, PT ;  /* 0x000000000300720c */ /* 0x000fe20003f45270 */
[----:B------:R-:W-:-:S05]  /*06b0*/  IMAD.SHL.U32 R3, R2, 0x4, RZ ;  /* 0x0000000402037824 */ /* 0x000fca00078e00ff */
[----:B------:R-:W-:Y:S01]  /*06c0*/  LOP3.LUT R6, R2, 0xc, R3, 0x78, !PT ;  /* 0x0000000c02067812 */ /* 0x000fe200078e7803 */
[----:B-----5:R-:W-:Y:S02]  /*06d0*/  IMAD.MOV R2, RZ, RZ, -R5 ;  /* 0x000000ffff027224 */ /* 0x020fe400078e0a05 */
[----:B------:R-:W-:Y:S01]  /*06e0*/  IMAD.MOV.U32 R5, RZ, RZ, 0x1 ;  /* 0x00000001ff057424 */ /* 0x000fe200078e00ff */
[----:B------:R-:W-:Y:S01]  /*06f0*/  ISETP.LT.U32.AND P0, PT, R6, 0x2, !P0 ;  /* 0x000000020600780c */ /* 0x000fe20004701070 */
[----:B------:R-:W-:Y:S02]  /*0700*/  IMAD R3, R2, UR4, R9 ;  /* 0x0000000402037c24 */ /* 0x000fe4000f8e0209 */
[----:B------:R-:W-:-:S04]  /*0710*/  @P2 LEA.HI R0, R6, R6, RZ, 0x1 ;  /* 0x0000000606002211 */ /* 0x000fc800078f08ff */
[----:B------:R-:W-:-:S04]  /*0720*/  @P2 SHF.R.S32.HI R0, RZ, 0x1, R0 ;  /* 0x00000001ff002819 */ /* 0x000fc80000011400 */
[----:B------:R-:W-:Y:S02]  /*0730*/  @P2 ISETP.NE.AND P3, PT, R0, R3, PT ;  /* 0x000000030000220c */ /* 0x000fe40003f65270 */
[----:B------:R-:W-:Y:S02]  /*0740*/  SEL R0, RZ, 0x1, !P0 ;  /* 0x00000001ff007807 */ /* 0x000fe40004000000 */
[----:B------:R-:W-:-:S04]  /*0750*/  @P2 SEL R5, RZ, 0x1, P3 ;  /* 0x00000001ff052807 */ /* 0x000fc80001800000 */
[----:B------:R-:W-:Y:S01]  /*0760*/  LOP3.LUT R5, R5, R0, RZ, 0xc0, !PT ;  /* 0x0000000005057212 */ /* 0x000fe200078ec0ff */
[----:B------:R-:W-:Y:S06]  /*0770*/  @!P1 BRA `(.L_x_4) ;  /* 0x0000000000089947 */ /* 0x000fec0003800000 */
[----:B-1234-:R-:W-:Y:S01]  /*0780*/  UCGABAR_ARV ;  /* 0x00000000000079c7 */ /* 0x01efe20008000000 */
[----:B------:R-:W-:Y:S05]  /*0790*/  BRA `(.L_x_5) ;  /* 0x0000000000047947 */ /* 0x000fea0003800000 */
.L_x_4:
[----:B-1234-:R-:W-:Y:S01]  /*07a0*/  NOP ;  /* 0x0000000000007918 */ /* 0x01efe20000000000 */
.L_x_5:
[----:B------:R-:W-:Y:S01]  /*07b0*/  ULDC.64 UR4, c[0x0][0x598] ;  /* 0x0001660000047ab9 */ /* 0x000fe20000000a00 */
[----:B------:R-:W-:Y:S01]  /*07c0*/  ULDC.64 UR14, c[0x0][0x208] ;  /* 0x00008200000e7ab9 */ /* 0x000fe20000000a00 */
[----:B------:R-:W-:-:S04]  /*07d0*/  ISETP.NE.U32.AND P0, PT, RZ, UR4, PT ;  /* 0x00000004ff007c0c */ /* 0x000fc8000bf05070 */
[----:B------:R-:W-:-:S13]  /*07e0*/  ISETP.NE.AND.EX P0, PT, RZ, UR5, PT, P0 ;  /* 0x00000005ff007c0c */ /* 0x000fda000bf05300 */
[----:B------:R-:W-:Y:S05]  /*07f0*/  @!P0 BRA `(.L_x_6) ;  /* 0x0000000000208947 */ /* 0x000fea0003800000 */
[----:B------:R-:W0:Y:S02]  /*0800*/  LDC.64 R2, c[0x0][0x598] ;  /* 0x00016600ff027b82 */ /* 0x000e240000000a00 */
[----:B0-----:R-:W2:Y:S02]  /*0810*/  LDG.E.64 R2, desc[UR14][R2.64] ;  /* 0x0000000e02027981 */ /* 0x001ea4000c1e1b00 */
[----:B--2---:R-:W-:-:S04]  /*0820*/  ISETP.NE.U32.AND P0, PT, R2, RZ, PT ;  /* 0x000000ff0200720c */ /* 0x004fc80003f05070 */
[----:B------:R-:W-:-:S13]  /*0830*/  ISETP.NE.AND.EX P0, PT, R3, RZ, PT, P0 ;  /* 0x000000ff0300720c */ /* 0x000fda0003f05300 */
[----:B------:R-:W-:Y:S05]  /*0840*/  @!P0 BRA `(.L_x_6) ;  /* 0x00000000000c8947 */ /* 0x000fea0003800000 */
[----:B------:R-:W2:Y:S02]  /*0850*/  LD.E R2, desc[UR14][R2.64] ;  /* 0x0000000e02027980 */ /* 0x000ea4000c101900 */
[----:B--2---:R-:W-:Y:S01]  /*0860*/  R2UR UR13, R2 ;  /* 0x00000000020d72ca */ /* 0x004fe200000e0000 */
[----:B------:R-:W-:-:S14]  /*0870*/  BRA `(.L_x_7) ;  /* 0x0000000000247947 */ /* 0x000fdc0003800000 */
.L_x_6:
[----:B------:R-:W-:Y:S02]  /*0880*/  ULDC.64 UR4, c[0x0][0x588] ;  /* 0x0001620000047ab9 */ /* 0x000fe40000000a00 */
[----:B------:R-:W-:-:S04]  /*0890*/  ISETP.NE.U32.AND P0, PT, RZ, UR4, PT ;  /* 0x00000004ff007c0c */ /* 0x000fc8000bf05070 */
[----:B------:R-:W-:-:S13]  /*08a0*/  ISETP.NE.AND.EX P0, PT, RZ, UR5, PT, P0 ;  /* 0x00000005ff007c0c */ /* 0x000fda000bf05300 */
[----:B------:R-:W-:Y:S05]  /*08b0*/  @!P0 BRA `(.L_x_8) ;  /* 0x0000000000108947 */ /* 0x000fea0003800000 */
[----:B------:R-:W0:Y:S02]  /*08c0*/  LDC.64 R2, c[0x0][0x588] ;  /* 0x00016200ff027b82 */ /* 0x000e240000000a00 */
[----:B0-----:R-:W2:Y:S02]  /*08d0*/  LDG.E R2, desc[UR14][R2.64] ;  /* 0x0000000e02027981 */ /* 0x001ea4000c1e1900 */
[----:B--2---:R-:W-:Y:S01]  /*08e0*/  R2UR UR13, R2 ;  /* 0x00000000020d72ca */ /* 0x004fe200000e0000 */
[----:B------:R-:W-:-:S14]  /*08f0*/  BRA `(.L_x_7) ;  /* 0x0000000000047947 */ /* 0x000fdc0003800000 */
.L_x_8:
[----:B------:R-:W-:-:S05]  /*0900*/  ULDC UR13, c[0x0][0x580] ;  /* 0x00016000000d7ab9 */ /* 0x000fca0000000800 */
.L_x_7:
[----:B------:R-:W-:Y:S02]  /*0910*/  ULDC.64 UR4, c[0x0][0x5a0] ;  /* 0x0001680000047ab9 */ /* 0x000fe40000000a00 */
        /* <DEDUP_REMOVED lines=11> */
.L_x_9:
        /* <DEDUP_REMOVED lines=8> */
.L_x_11:
[----:B------:R-:W-:-:S05]  /*0a50*/  ULDC UR16, c[0x0][0x584] ;  /* 0x0001610000107ab9 */ /* 0x000fca0000000800 */
.L_x_10:
[----:B------:R-:W-:Y:S01]  /*0a60*/  ULDC UR4, c[0x0][0x3c4] ;  /* 0x0000f10000047ab9 */ /* 0x000fe20000000800 */
[----:B------:R-:W-:Y:S01]  /*0a70*/  ULDC.64 UR26, c[0x0][0x3c8] ;  /* 0x0000f200001a7ab9 */ /* 0x000fe20000000a00 */
[----:B------:R-:W-:-:S04]  /*0a80*/  UIADD3 UR4, UR4, 0x3f, URZ ;  /* 0x0000003f04047890 */ /* 0x000fc8000fffe03f */
[----:B------:R-:W-:-:S04]  /*0a90*/  USHF.R.S32.HI UR5, URZ, 0x1f, UR4 ;  /* 0x0000001f3f057899 */ /* 0x000fc80008011404 */
[----:B------:R-:W-:-:S04]  /*0aa0*/  ULEA.HI UR4, UR5, UR4, URZ, 0x6 ;  /* 0x0000000405047291 */ /* 0x000fc8000f8f303f */
[----:B------:R-:W-:-:S04]  /*0ab0*/  USHF.R.S32.HI UR4, URZ, 0x6, UR4 ;  /* 0x000000063f047899 */ /* 0x000fc80008011404 */
[----:B------:R-:W-:-:S04]  /*0ac0*/  UIMAD UR5, UR4, UR26, URZ ;  /* 0x0000001a040572a4 */ /* 0x000fc8000f8e023f */
[----:B------:R-:W-:Y:S01]  /*0ad0*/  UIMAD UR5, UR5, UR27, URZ ;  /* 0x0000001b050572a4 */ /* 0x000fe2000f8e023f */
[----:B------:R-:W-:Y:S11]  /*0ae0*/  @!P1 BRA `(.L_x_12) ;  /* 0x00000000000c9947 */ /* 0x000ff60003800000 */
[----:B------:R-:W-:Y:S01]  /*0af0*/  UCGABAR_WAIT ;  /* 0x0000000000007dc7 */ /* 0x000fe20008000000 */
[----:B------:R-:W-:Y:S01]  /*0b00*/  CCTL.IVALL ;  /* 0x00000000ff00798f */ /* 0x000fe20002000000 */
[----:B------:R-:W-:Y:S05]  /*0b10*/  BRA `(.L_x_13) ;  /* 0x0000000000047947 */ /* 0x000fea0003800000 */
.L_x_12:
[----:B------:R-:W-:Y:S06]  /*0b20*/  BAR.SYNC.DEFER_BLOCKING 0x0 ;  /* 0x0000000000007b1d */ /* 0x000fec0000010000 */
.L_x_13:
[----:B------:R-:W-:-:S13]  /*0b30*/  ISETP.NE.AND P0, PT, RZ, UR11, PT ;  /* 0x0000000bff007c0c */ /* 0x000fda000bf05270 */
[----:B------:R-:W-:Y:S05]  /*0b40*/  @!P0 BRA `(.L_x_14) ;  /* 0x0000020000408947 */ /* 0x000fea0003800000 */
[----:B------:R-:W-:-:S06]  /*0b50*/  UISETP.NE.AND UP0, UPT, UR11, 0x1, UPT ;  /* 0x000000010b00788c */ /* 0x000fcc000bf05270 */
[----:B------:R-:W-:-:S13]  /*0b60*/  PLOP3.LUT P0, PT, PT, PT, UP0, 0x80, 0x0 ;  /* 0x000000000000781c */ /* 0x000fda0003f0f008 */
[----:B------:R-:W-:Y:S05]  /*0b70*/  @P0 EXIT ;  /* 0x000000000000094d */ /* 0x000fea0003800000 */
[----:B------:R0:W-:Y:S01]  /*0b80*/  STL [R1], RZ ;  /* 0x000000ff01007387 */ /* 0x0001e20000100800 */
[----:B------:R-:W-:Y:S01]  /*0b90*/  UISETP.GE.AND UP0, UPT, UR5, 0x1, UPT ;  /* 0x000000010500788c */ /* 0x000fe2000bf06270 */
[----:B------:R-:W-:Y:S01]  /*0ba0*/  CS2R R86, SRZ ;  /* 0x0000000000567805 */ /* 0x000fe2000001ff00 */
[----:B------:R-:W-:Y:S01]  /*0bb0*/  UMOV UR4, URZ ;  /* 0x0000003f00047c82 */ /* 0x000fe20008000000 */
[----:B------:R0:W-:Y:S01]  /*0bc0*/  STL [R1+0x4], RZ ;  /* 0x000004ff01007387 */ /* 0x0001e20000100800 */
[----:B------:R-:W-:Y:S02]  /*0bd0*/  CS2R R152, SRZ ;  /* 0x0000000000987805 */ /* 0x000fe4000001ff00 */
[----:B------:R-:W-:Y:S02]  /*0be0*/  CS2R R154, SRZ ;  /* 0x00000000009a7805 */ /* 0x000fe4000001ff00 */
[----:B------:R-:W-:Y:S01]  /*0bf0*/  PLOP3.LUT P0, PT, PT, PT, UP0, 0x80, 0x0 ;  /* 0x000000000000781c */ /* 0x000fe20003f0f008 */
[----:B------:R0:W-:Y:S01]  /*0c00*/  STL [R1+0x8], RZ ;  /* 0x000008ff01007387 */ /* 0x0001e20000100800 */
[----:B------:R-:W-:-:S02]  /*0c10*/  CS2R R156, SRZ ;  /* 0x00000000009c7805 */ /* 0x000fc4000001ff00 */
[----:B------:R-:W-:Y:S02]  /*0c20*/  CS2R R158, SRZ ;  /* 0x00000000009e7805 */ /* 0x000fe4000001ff00 */
[----:B------:R-:W-:Y:S01]  /*0c30*/  CS2R R160, SRZ ;  /* 0x0000000000a07805 */ /* 0x000fe2000001ff00 */
[----:B------:R0:W-:Y:S01]  /*0c40*/  STL [R1+0xc], RZ ;  /* 0x00000cff01007387 */ /* 0x0001e20000100800 */
[----:B------:R-:W-:Y:S02]  /*0c50*/  CS2R R162, SRZ ;  /* 0x0000000000a27805 */ /* 0x000fe4000001ff00 */
[----:B------:R-:W-:Y:S02]  /*0c60*/  CS2R R164, SRZ ;  /* 0x0000000000a47805 */ /* 0x000fe4000001ff00 */
[----:B------:R-:W-:Y:S01]  /*0c70*/  CS2R R166, SRZ ;  /* 0x0000000000a67805 */ /* 0x000fe2000001ff00 */
        /* <DEDUP_REMOVED lines=116> */
[----:B------:R0:W-:Y:S04]  /*13c0*/  STL [R1+0x84], RZ ;  /* 0x000084ff01007387 */ /* 0x0001e80000100800 */
        /* <DEDUP_REMOVED lines=29> */
[----:B------:R0:W-:Y:S01]  /*15a0*/  STL [R1+0xfc], RZ ;  /* 0x0000fcff01007387 */ /* 0x0001e20000100800 */
[----:B------:R-:W-:Y:S05]  /*15b0*/  @!P0 BRA `(.L_x_15) ;  /* 0x0000000c00f88947 */ /* 0x000fea0003800000 */
[----:B------:R-:W-:-:S04]  /*15c0*/  ULOP3.LUT UR4, UR6, 0x1, URZ, 0xfc, !UPT ;  /* 0x0000000106047892 */ /* 0x000fc8000f8efc3f */
[----:B------:R-:W-:-:S06]  /*15d0*/  UISETP.NE.AND UP0, UPT, UR4, 0x3, UPT ;  /* 0x000000030400788c */ /* 0x000fcc000bf05270 */
[----:B------:R-:W-:-:S13]  /*15e0*/  PLOP3.LUT P1, PT, PT, PT, UP0, 0x80, 0x0 ;  /* 0x000000000000781c */ /* 0x000fda0003f2f008 */
[----:B------:R-:W-:Y:S05]  /*15f0*/  @!P1 BRA `(.L_x_16) ;  /* 0x0000000000049947 */ /* 0x000fea0003800000 */
[----:B------:R-:W-:Y:S01]  /*1600*/  BPT.TRAP 0x1 ;  /* 0x000000040000795c */ /* 0x000fe20000300000 */
.L_x_16:
[----:B------:R-:W1:Y:S01]  /*1610*/  S2UR UR7, SR_CgaCtaId ;  /* 0x00000000000779c3 */ /* 0x000e620000008800 */
[----:B------:R-:W-:Y:S01]  /*1620*/  SHF.L.U32 R0, RZ, 0x1f, RZ ;  /* 0x0000001fff007819 */ /* 0x000fe200000006ff */
[----:B------:R-:W-:Y:S02]  /*1630*/  UMOV UR4, 0x400 ;  /* 0x0000040000047882 */ /* 0x000fe40000000000 */
[----:B-1----:R-:W-:-:S12]  /*1640*/  ULEA UR4, UR7, UR4, 0x18 ;  /* 0x0000000407047291 */ /* 0x002fd8000f8ec03f */
.L_x_17:
[----:B-1----:R-:W-:-:S04]  /*1650*/  IMAD.U32 R3, RZ, RZ, UR4 ;  /* 0x00000004ff037e24 */ /* 0x002fc8000f8e00ff */
[----:B------:R1:W2:Y:S03]  /*1660*/  SYNCS.PHASECHK.TRANS64.TRYWAIT P1, [R3+URZ+0x36000], R0 ;  /* 0x03600000030075a7 */ /* 0x0002a6000802017f */
[----:B--2---:R-:W-:Y:S05]  /*1670*/  @!P1 NANOSLEEP.SYNCS 0x989680 ;  /* 0x009896800000995d */ /* 0x004fea0003900000 */
[----:B------:R-:W2:Y:S02]  /*1680*/  @!P1 SYNCS.PHASECHK.TRANS64 P1, [R3+URZ+0x36000], R0 ;  /* 0x03600000030095a7 */ /* 0x000ea4000802007f */
[----:B--2---:R-:W-:Y:S05]  /*1690*/  @!P1 BRA `(.L_x_17) ;  /* 0xfffffffc00ec9947 */ /* 0x004fea000383ffff */
[----:B------:R-:W-:Y:S01]  /*16a0*/  UIADD3 UR7, UR4, 0x24000, URZ ;  /* 0x0002400004077890 */ /* 0x000fe2000fffe03f */
[----:B------:R-:W-:Y:S01]  /*16b0*/  WARPGROUP.ARRIVE ;  /* 0x00000000000079c5 */ /* 0x000fe20000000000 */
[----:B------:R-:W-:Y:S02]  /*16c0*/  USHF.R.U32.HI UR4, URZ, 0x4, UR4 ;  /* 0x000000043f047899 */ /* 0x000fe40008011604 */
[----:B------:R-:W-:Y:S02]  /*16d0*/  USHF.R.U32.HI UR7, URZ, 0x4, UR7 ;  /* 0x000000043f077899 */ /* 0x000fe40008011607 */
[----:B------:R-:W-:Y:S02]  /*16e0*/  ULOP3.LUT UR4, UR4, 0x3fff, URZ, 0xc0, !UPT ;  /* 0x00003fff04047892 */ /* 0x000fe4000f8ec03f */
[----:B------:R-:W-:Y:S02]  /*16f0*/  ULOP3.LUT UR7, UR7, 0x3fff, URZ, 0xc0, !UPT ;  /* 0x00003fff07077892 */ /* 0x000fe4000f8ec03f */
[----:B------:R-:W-:-:S02]  /*1700*/  ULOP3.LUT UR4, UR4, 0x10000, URZ, 0xfc, !UPT ;  /* 0x0001000004047892 */ /* 0x000fc4000f8efc3f */
[----:B------:R-:W-:Y:S01]  /*1710*/  ULOP3.LUT UR7, UR7, 0x10000, URZ, 0xfc, !UPT ;  /* 0x0001000007077892 */ /* 0x000fe2000f8efc3f */
[----:B------:R-:W-:Y:S01]  /*1720*/  UMOV UR9, 0x80000020 ;  /* 0x8000002000097882 */ /* 0x000fe20000000000 */
[----:B------:R-:W-:-:S03]  /*1730*/  UMOV UR11, 0x80000020 ;  /* 0x80000020000b7882 */ /* 0x000fc60000000000 */
[----:B------:R-:W-:Y:S02]  /*1740*/  UMOV UR8, UR4 ;  /* 0x0000000400087c82 */ /* 0x000fe40008000000 */
[----:B------:R-:W-:Y:S02]  /*1750*/  UMOV UR10, UR7 ;  /* 0x00000007000a7c82 */ /* 0x000fe40008000000 */
[----:B------:R-:W-:Y:S01]  /*1760*/  QGMMA.64x128x32.F32.E4M3.E4M3 R68, gdesc[UR8], RZ, !UPT, gsb0 ;  /* 0x01e00000084479f3 */ /* 0x000fe2000c0008ff */
[----:B------:R-:W-:Y:S01]  /*1770*/  UIADD3 UR8, UR4, 0x100, URZ ;  /* 0x0000010004087890 */ /* 0x000fe2000fffe03f */
[----:B------:R-:W-:Y:S01]  /*1780*/  UMOV UR9, 0x80000020 ;  /* 0x8000002000097882 */ /* 0x000fe20000000000 */
[----:B------:R-:W-:Y:S02]  /*1790*/  WARPGROUP.DEPBAR.LE gsb0, 0x0 ;  /* 0x00008000000079c5 */ /* 0x000fe40000010000 */
[----:B------:R-:W-:Y:S01]  /*17a0*/  WARPGROUP.ARRIVE ;  /* 0x00000000000079c5 */ /* 0x000fe20000000000 */
[----:B------:R-:W-:-:S02]  /*17b0*/  IMAD.MOV.U32 R46, RZ, RZ, R88 ;  /* 0x000000ffff2e7224 */ /* 0x000fc400078e0058 */
[----:B------:R-:W-:Y:S02]  /*17c0*/  IMAD.MOV.U32 R45, RZ, RZ, R89 ;  /* 0x000000ffff2d7224 */ /* 0x000fe400078e0059 */
[----:B------:R-:W-:Y:S02]  /*17d0*/  IMAD.MOV.U32 R44, RZ, RZ, R90 ;  /* 0x000000ffff2c7224 */ /* 0x000fe400078e005a */
[----:B------:R-:W-:Y:S01]  /*17e0*/  QGMMA.64x128x32.F32.E4M3.E4M3 R152, gdesc[UR8], RZ, !UPT, gsb0 ;  /* 0x01e00000089879f3 */ /* 0x000fe2000c0008ff */
[----:B------:R-:W-:Y:S01]  /*17f0*/  UIADD3 UR8, UR4, 0x200, URZ ;  /* 0x0000020004087890 */ /* 0x000fe2000fffe03f */
[----:B------:R-:W-:Y:S01]  /*1800*/  IMAD.MOV.U32 R43, RZ, RZ, R91 ;  /* 0x000000ffff2b7224 */ /* 0x000fe200078e005b */
[----:B------:R-:W-:Y:S01]  /*1810*/  UMOV UR9, 0x80000020 ;  /* 0x8000002000097882 */ /* 0x000fe20000000000 */
[----:B------:R-:W-:Y:S02]  /*1820*/  IMAD.MOV.U32 R42, RZ, RZ, R92 ;  /* 0x000000ffff2a7224 */ /* 0x000fe400078e005c */
[----:B------:R-:W-:-:S02]  /*1830*/  IMAD.MOV.U32 R41, RZ, RZ, R93 ;  /* 0x000000ffff297224 */ /* 0x000fc400078e005d */
[----:B------:R-:W-:Y:S02]  /*1840*/  IMAD.MOV.U32 R40, RZ, RZ, R94 ;  /* 0x000000ffff287224 */ /* 0x000fe400078e005e */
[----:B------:R-:W-:Y:S02]  /*1850*/  IMAD.MOV.U32 R39, RZ, RZ, R95 ;  /* 0x000000ffff277224 */ /* 0x000fe400078e005f */
[----:B------:R-:W-:Y:S02]  /*1860*/  IMAD.MOV.U32 R38, RZ, RZ, R96 ;  /* 0x000000ffff267224 */ /* 0x000fe400078e0060 */
[----:B------:R-:W-:Y:S02]  /*1870*/  IMAD.MOV.U32 R37, RZ, RZ, R97 ;  /* 0x000000ffff257224 */ /* 0x000fe400078e0061 */
        /* <DEDUP_REMOVED lines=31> */
[----:B-1----:R-:W-:-:S02]  /*1a70*/  IMAD.MOV.U32 R3, RZ, RZ, R129 ;  /* 0x000000ffff037224 */ /* 0x002fc400078e0081 */
        /* <DEDUP_REMOVED lines=26> */
[----:B------:R-:W-:Y:S01]  /*1c20*/  IMAD.MOV.U32 R220, RZ, RZ, R34 ;  /* 0x000000ffffdc7224 */ /* 0x000fe200078e0022 */
[----:B------:R-:W-:Y:S02]  /*1c30*/  WARPGROUP.DEPBAR.LE gsb0, 0x0 ;  /* 0x00008000000079c5 */ /* 0x000fe40000010000 */
[----:B------:R-:W-:Y:S01]  /*1c40*/  WARPGROUP.ARRIVE ;  /* 0x00000000000079c5 */ /* 0x000fe20000000000 */
[----:B------:R1:W-:Y:S01]  /*1c50*/  STL.64 [R1+0x168], R214 ;  /* 0x000168d601007387 */ /* 0x0003e20000100a00 */
[----:B------:R-:W-:Y:S02]  /*1c60*/  IMAD.MOV.U32 R221, RZ, RZ, R33 ;  /* 0x000000ffffdd7224 */ /* 0x000fe400078e0021 */
[----:B------:R-:W-:Y:S01]  /*1c70*/  IMAD.MOV.U32 R222, RZ, RZ, R32 ;  /* 0x000000ffffde7224 */ /* 0x000fe200078e0020 */
[----:B------:R2:W-:Y:S01]  /*1c80*/  STL.64 [R1+0x160], R212 ;  /* 0x000160d401007387 */ /* 0x0005e20000100a00 */
[----:B------:R-:W-:Y:S01]  /*1c90*/  QGMMA.64x128x32.F32.E4M3.E4M3 R88, gdesc[UR8], RZ, !UPT, gsb0 ;  /* 0x01e00000085879f3 */ /* 0x000fe2000c0008ff */
[----:B------:R-:W-:Y:S01]  /*1ca0*/  UIADD3 UR8, UR4, 0x300, URZ ;  /* 0x0000030004087890 */ /* 0x000fe2000fffe03f */
[----:B------:R-:W-:Y:S01]  /*1cb0*/  IMAD.MOV.U32 R223, RZ, RZ, R31 ;  /* 0x000000ffffdf7224 */ /* 0x000fe200078e001f */
[----:B------:R3:W-:Y:S01]  /*1cc0*/  STL.64 [R1+0x158], R210 ;  /* 0x000158d201007387 */ /* 0x0007e20000100a00 */
[----:B------:R-:W-:Y:S01]  /*1cd0*/  IMAD.MOV.U32 R224, RZ, RZ, R30 ;  /* 0x000000ffffe07224 */ /* 0x000fe200078e001e */
[----:B------:R-:W-:Y:S01]  /*1ce0*/  UMOV UR9, 0x80000020 ;  /* 0x8000002000097882 */ /* 0x000fe20000000000 */
[----:B------:R-:W-:Y:S01]  /*1cf0*/  IMAD.MOV.U32 R225, RZ, RZ, R29 ;  /* 0x000000ffffe17224 */ /* 0x000fe200078e001d */
[----:B------:R4:W-:Y:S01]  /*1d00*/  STL.64 [R1+0x150], R208 ;  /* 0x000150d001007387 */ /* 0x0009e20000100a00 */
[----:B-1----:R-:W-:-:S02]  /*1d10*/  IMAD.MOV.U32 R214, RZ, RZ, R40 ;  /* 0x000000ffffd67224 */ /* 0x002fc400078e0028 */
[----:B------:R-:W-:Y:S01]  /*1d20*/  IMAD.MOV.U32 R215, RZ, RZ, R39 ;  /* 0x000000ffffd77224 */ /* 0x000fe200078e0027 */
[----:B------:R1:W-:Y:S01]  /*1d30*/  STL.64 [R1+0x148], R206 ;  /* 0x000148ce01007387 */ /* 0x0003e20000100a00 */
[----:B--2---:R-:W-:Y:S02]  /*1d40*/  IMAD.MOV.U32 R212, RZ, RZ, R42 ;  /* 0x000000ffffd47224 */ /* 0x004fe400078e002a */
[----:B------:R-:W-:Y:S01]  /*1d50*/  IMAD.MOV.U32 R213, RZ, RZ, R41 ;  /* 0x000000ffffd57224 */ /* 0x000fe200078e0029 */
[----:B------:R2:W-:Y:S01]  /*1d60*/  STL.64 [R1+0x140], R204 ;  /* 0x000140cc01007387 */ /* 0x0005e20000100a00 */
[----:B---3--:R-:W-:Y:S02]  /*1d70*/  IMAD.MOV.U32 R210, RZ, RZ, R44 ;  /* 0x000000ffffd27224 */ /* 0x008fe400078e002c */
[----:B------:R-:W-:Y:S01]  /*1d80*/  IMAD.MOV.U32 R211, RZ, RZ, R43 ;  /* 0x000000ffffd37224 */ /* 0x000fe200078e002b */
[----:B------:R3:W-:Y:S01]  /*1d90*/  STL.64 [R1+0x138], R202 ;  /* 0x000138ca01007387 */ /* 0x0007e20000100a00 */
[----:B----4-:R-:W-:-:S02]  /*1da0*/  IMAD.MOV.U32 R208, RZ, RZ, R46 ;  /* 0x000000ffffd07224 */ /* 0x010fc400078e002e */
[----:B------:R-:W-:Y:S01]  /*1db0*/  IMAD.MOV.U32 R209, RZ, RZ, R45 ;  /* 0x000000ffffd17224 */ /* 0x000fe200078e002d */
[----:B------:R4:W-:Y:S01]  /*1dc0*/  STL.64 [R1+0x130], R200 ;  /* 0x000130c801007387 */ /* 0x0009e20000100a00 */
[----:B-1----:R-:W-:Y:S02]  /*1dd0*/  IMAD.MOV.U32 R206, RZ, RZ, R48 ;  /* 0x000000ffffce7224 */ /* 0x002fe400078e0030 */
[----:B------:R-:W-:Y:S01]  /*1de0*/  IMAD.MOV.U32 R207, RZ, RZ, R47 ;  /* 0x000000ffffcf7224 */ /* 0x000fe200078e002f */
[----:B------:R1:W-:Y:S01]  /*1df0*/  STL.64 [R1+0x128], R198 ;  /* 0x000128c601007387 */ /* 0x0003e20000100a00 */
[----:B--2---:R-:W-:Y:S02]  /*1e00*/  IMAD.MOV.U32 R204, RZ, RZ, R50 ;  /* 0x000000ffffcc7224 */ /* 0x004fe400078e0032 */
[----:B------:R-:W-:Y:S01]  /*1e10*/  IMAD.MOV.U32 R205, RZ, RZ, R49 ;  /* 0x000000ffffcd7224 */ /* 0x000fe200078e0031 */
[----:B------:R2:W-:Y:S01]  /*1e20*/  STL.64 [R1+0x120], R196 ;  /* 0x000120c401007387 */ /* 0x0005e20000100a00 */
[----:B---3--:R-:W-:-:S02]  /*1e30*/  IMAD.MOV.U32 R202, RZ, RZ, R52 ;  /* 0x000000ffffca7224 */ /* 0x008fc400078e0034 */
[----:B------:R-:W-:Y:S01]  /*1e40*/  IMAD.MOV.U32 R203, RZ, RZ, R51 ;  /* 0x000000ffffcb7224 */ /* 0x000fe200078e0033 */
[----:B------:R3:W-:Y:S01]  /*1e50*/  STL.64 [R1+0x118], R194 ;  /* 0x000118c201007387 */ /* 0x0007e20000100a00 */
[----:B----4-:R-:W-:Y:S02]  /*1e60*/  IMAD.MOV.U32 R200, RZ, RZ, R54 ;  /* 0x000000ffffc87224 */ /* 0x010fe400078e0036 */
[----:B------:R-:W-:Y:S01]  /*1e70*/  IMAD.MOV.U32 R201, RZ, RZ, R53 ;  /* 0x000000ffffc97224 */ /* 0x000fe200078e0035 */
[----:B------:R4:W-:Y:S01]  /*1e80*/  STL.64 [R1+0x110], R192 ;  /* 0x000110c001007387 */ /* 0x0009e20000100a00 */
[----:B-1----:R-:W-:Y:S02]  /*1e90*/  IMAD.MOV.U32 R198, RZ, RZ, R56 ;  /* 0x000000ffffc67224 */ /* 0x002fe400078e0038 */
[----:B------:R-:W-:Y:S01]  /*1ea0*/  IMAD.MOV.U32 R199, RZ, RZ, R55 ;  /* 0x000000ffffc77224 */ /* 0x000fe200078e0037 */
[----:B------:R1:W-:Y:S01]  /*1eb0*/  STL.64 [R1+0x108], R190 ;  /* 0x000108be01007387 */ /* 0x0003e20000100a00 */
[----:B--2---:R-:W-:-:S02]  /*1ec0*/  IMAD.MOV.U32 R196, RZ, RZ, R58 ;  /* 0x000000ffffc47224 */ /* 0x004fc400078e003a */
[----:B------:R-:W-:Y:S01]  /*1ed0*/  IMAD.MOV.U32 R197, RZ, RZ, R57 ;  /* 0x000000ffffc57224 */ /* 0x000fe200078e0039 */
[----:B------:R2:W-:Y:S01]  /*1ee0*/  STL.64 [R1+0x100], R188 ;  /* 0x000100bc01007387 */ /* 0x0005e20000100a00 */
[----:B---3--:R-:W-:Y:S02]  /*1ef0*/  IMAD.MOV.U32 R194, RZ, RZ, R60 ;  /* 0x000000ffffc27224 */ /* 0x008fe400078e003c */
[----:B------:R-:W-:Y:S02]  /*1f00*/  IMAD.MOV.U32 R195, RZ, RZ, R59 ;  /* 0x000000ffffc37224 */ /* 0x000fe400078e003b */
[----:B----4-:R-:W-:Y:S02]  /*1f10*/  IMAD.MOV.U32 R192, RZ, RZ, R62 ;  /* 0x000000ffffc07224 */ /* 0x010fe400078e003e */
[----:B------:R-:W-:Y:S02]  /*1f20*/  IMAD.MOV.U32 R193, RZ, RZ, R61 ;  /* 0x000000ffffc17224 */ /* 0x000fe400078e003d */
[----:B-1----:R-:W-:-:S02]  /*1f30*/  IMAD.MOV.U32 R190, RZ, RZ, R64 ;  /* 0x000000ffffbe7224 */ /* 0x002fc400078e0040 */
[----:B------:R-:W-:Y:S02]  /*1f40*/  IMAD.MOV.U32 R191, RZ, RZ, R63 ;  /* 0x000000ffffbf7224 */ /* 0x000fe400078e003f */
[----:B--2---:R-:W-:Y:S02]  /*1f50*/  IMAD.MOV.U32 R188, RZ, RZ, R66 ;  /* 0x000000ffffbc7224 */ /* 0x004fe400078e0042 */
        /* <DEDUP_REMOVED lines=26> */
[----:B------:R-:W-:Y:S01]  /*2100*/  IMAD.MOV.U32 R251, RZ, RZ, R0 ;  /* 0x000000fffffb7224 */ /* 0x000fe200078e0000 */
[----:B------:R-:W-:Y:S02]  /*2110*/  WARPGROUP.DEPBAR.LE gsb0, 0x0 ;  /* 0x00008000000079c5 */ /* 0x000fe40000010000 */
[----:B------:R-:W-:-:S06]  /*2120*/  WARPGROUP.ARRIVE ;  /* 0x00000000000079c5 */ /* 0x000fcc0000000000 */
[----:B------:R-:W-:Y:S01]  /*2130*/  QGMMA.64x128x32.F32.E4M3.E4M3 R24, gdesc[UR8], RZ, !UPT, gsb0 ;  /* 0x01e00000081879f3 */ /* 0x000fe2000c0008ff */
[----:B------:R-:W-:Y:S02]  /*2140*/  UIADD3 UR8, UR4, 0x2, URZ ;  /* 0x0000000204087890 */ /* 0x000fe4000fffe03f */
[----:B------:R-:W-:Y:S01]  /*2150*/  UIADD3 UR10, UR7, 0x2, URZ ;  /* 0x00000002070a7890 */ /* 0x000fe2000fffe03f */
[----:B------:R-:W-:Y:S01]  /*2160*/  UMOV UR9, 0x80000020 ;  /* 0x8000002000097882 */ /* 0x000fe20000000000 */
[----:B------:R-:W-:Y:S01]  /*2170*/  UMOV UR11, 0x80000020 ;  /* 0x80000020000b7882 */ /* 0x000fe20000000000 */
[----:B------:R-:W-:Y:S02]  /*2180*/  WARPGROUP.DEPBAR.LE gsb0, 0x0 ;  /* 0x00008000000079c5 */ /* 0x000fe40000010000 */
[----:B------:R-:W-:-:S06]  /*2190*/  WARPGROUP.ARRIVE ;  /* 0x00000000000079c5 */ /* 0x000fcc0000000000 */
[----:B------:R-:W-:Y:S03]  /*21a0*/  QGMMA.64x128x32.F32.E4M3.E4M3 R188, gdesc[UR8], R188, gsb0 ;  /* 0x01e0000008bc79f3 */ /* 0x000fe600080008bc */
[----:B------:R-:W-:Y:S02]  /*21b0*/  WARPGROUP.DEPBAR.LE gsb0, 0x0 ;  /* 0x00008000000079c5 */ /* 0x000fe40000010000 */
[----:B------:R-:W-:Y:S04]  /*21c0*/  STL.64 [R1], R188 ;  /* 0x000000bc01007387 */ /* 0x000fe80000100a00 */
[----:B------:R-:W-:Y:S04]  /*21d0*/  STL.64 [R1+0x8], R190 ;  /* 0x000008be01007387 */ /* 0x000fe80000100a00 */
        /* <DEDUP_REMOVED lines=11> */
[----:B------:R1:W-:Y:S04]  /*2290*/  STL.64 [R1+0x68], R214 ;  /* 0x000068d601007387 */ /* 0x0003e80000100a00 */
        /* <DEDUP_REMOVED lines=18> */
[----:B-1----:R-:W3:Y:S04]  /*23c0*/  LDL.LU.64 R214, [R1+0x168] ;  /* 0x0001680001d67983 */ /* 0x002ee80000300a00 */
[----:B------:R-:W3:Y:S04]  /*23d0*/  LDL.LU.64 R212, [R1+0x160] ;  /* 0x0001600001d47983 */ /* 0x000ee80000300a00 */
        /* <DEDUP_REMOVED lines=11> */
[----:B------:R-:W3:Y:S01]  /*2490*/  LDL.LU.64 R188, [R1+0x100] ;  /* 0x0001000001bc7983 */ /* 0x000ee20000300a00 */
[----:B------:R-:W-:Y:S01]  /*24a0*/  UIADD3 UR8, UR4, 0x102, URZ ;  /* 0x0000010204087890 */ /* 0x000fe2000fffe03f */
[----:B------:R-:W-:Y:S01]  /*24b0*/  UMOV UR9, 0x80000020 ;  /* 0x8000002000097882 */ /* 0x000fe20000000000 */
[----:B---3--:R-:W-:-:S07]  /*24c0*/  WARPGROUP.ARRIVE ;  /* 0x00000000000079c5 */ /* 0x008fce0000000000 */
[----:B------:R-:W-:Y:S01]  /*24d0*/  QGMMA.64x128x32.F32.E4M3.E4M3 R152, gdesc[UR8], R152, gsb0 ;  /* 0x01e00000089879f3 */ /* 0x000fe20008000898 */
[----:B------:R-:W-:Y:S01]  /*24e0*/  UIADD3 UR8, UR4, 0x202, URZ ;  /* 0x0000020204087890 */ /* 0x000fe2000fffe03f */
[----:B------:R-:W-:Y:S01]  /*24f0*/  UMOV UR9, 0x80000020 ;  /* 0x8000002000097882 */ /* 0x000fe20000000000 */
[----:B------:R-:W-:Y:S02]  /*2500*/  WARPGROUP.DEPBAR.LE gsb0, 0x0 ;  /* 0x00008000000079c5 */ /* 0x000fe40000010000 */
[----:B------:R-:W-:-:S07]  /*2510*/  WARPGROUP.ARRIVE ;  /* 0x00000000000079c5 */ /* 0x000fce0000000000 */
[----:B------:R-:W-:Y:S01]  /*2520*/  QGMMA.64x128x32.F32.E4M3.E4M3 R88, gdesc[UR8], R88, gsb0 ;  /* 0x01e00000085879f3 */ /* 0x000fe20008000858 */
[----:B------:R-:W-:Y:S01]  /*2530*/  UIADD3 UR8, UR4, 0x302, URZ ;  /* 0x0000030204087890 */ /* 0x000fe2000fffe03f */
[----:B------:R-:W-:Y:S02]  /*2540*/  UMOV UR9, 0x80000020 ;  /* 0x8000002000097882 */ /* 0x000fe40000000000 */
[----:B------:R-:W-:Y:S01]  /*2550*/  UMOV UR4, 0x1 ;  /* 0x0000000100047882 */ /* 0x000fe20000000000 */
[----:B------:R-:W-:Y:S02]  /*2560*/  WARPGROUP.DEPBAR.LE gsb0, 0x0 ;  /* 0x00008000000079c5 */ /* 0x000fe40000010000 */
[----:B------:R-:W-:-:S06]  /*2570*/  WARPGROUP.ARRIVE ;  /* 0x00000000000079c5 */ /* 0x000fcc0000000000 */
[----:B--2---:R-:W-:Y:S03]  /*2580*/  QGMMA.64x128x32.F32.E4M3.E4M3 R24, gdesc[UR8], R24, gsb0 ;  /* 0x01e00000081879f3 */ /* 0x004fe60008000818 */
[----:B------:R-:W-:Y:S02]  /*2590*/  WARPGROUP.DEPBAR.LE gsb0, 0x0 ;  /* 0x00008000000079c5 */ /* 0x000fe40000010000 */
.L_x_15:
[----:B------:R-:W-:-:S04]  /*25a0*/  UISETP.LT.AND UP0, UPT, UR5, 0x1, UPT ;  /* 0x000000010500788c */ /* 0x000fc8000bf01270 */
[----:B------:R-:W-:-:S04]  /*25b0*/  USEL UR7, UR5, 0x1, UP0 ;  /* 0x0000000105077887 */ /* 0x000fc80008000000 */
[----:B------:R-:W-:-:S04]  /*25c0*/  UIADD3 UR7, UR5, -UR7, URZ ;  /* 0x8000000705077290 */ /* 0x000fc8000fffe03f */
[----:B------:R-:W-:-:S06]  /*25d0*/  UISETP.GE.AND UP0, UPT, UR7, 0x1, UPT ;  /* 0x000000010700788c */ /* 0x000fcc000bf06270 */
[----:B------:R-:W-:-:S13]  /*25e0*/  PLOP3.LUT P1, PT, PT, PT, UP0, 0x80, 0x0 ;  /* 0x000000000000781c */ /* 0x000fda0003f2f008 */
[----:B------:R-:W-:Y:S05]  /*25f0*/  @!P1 BRA `(.L_x_18) ;  /* 0x0000001400a09947 */ /* 0x000fea0003800000 */
[----:B------:R-:W-:Y:S01]  /*2600*/  IMAD.MOV.U32 R4, RZ, RZ, RZ ;  /* 0x000000ffff047224 */ /* 0x000fe200078e00ff */
[----:B------:R-:W-:Y:S01]  /*2610*/  ULOP3.LUT UR19, UR6, 0x1, URZ, 0xfc, !UPT ;  /* 0x0000000106137892 */ /* 0x000fe2000f8efc3f */
[----:B------:R-:W-:Y:S01]  /*2620*/  IMAD.U32 R3, RZ, RZ, UR7 ;  /* 0x00000007ff037e24 */ /* 0x000fe2000f8e00ff */
[----:B------:R-:W-:Y:S01]  /*2630*/  UISETP.NE.U32.AND UP0, UPT, UR4, URZ, UPT ;  /* 0x0000003f0400728c */ /* 0x000fe2000bf05070 */
[----:B------:R-:W-:-:S10]  /*2640*/  UMOV UR5, URZ ;  /* 0x0000003f00057c82 */ /* 0x000fd40008000000 */
.L_x_23:
[----:B------:R-:W-:-:S06]  /*2650*/  UISETP.NE.AND UP1, UPT, UR19, 0x3, UPT ;  /* 0x000000031300788c */ /* 0x000fcc000bf25270 */
[----:B------:R-:W-:-:S13]  /*2660*/  PLOP3.LUT P2, PT, PT, PT, UP1, 0x80, 0x0 ;  /* 0x000000000000781c */ /* 0x000fda0003f4f018 */
[----:B------:R-:W-:Y:S05]  /*2670*/  @!P2 BRA `(.L_x_19) ;  /* 0x000000000004a947 */ /* 0x000fea0003800000 */
[----:B------:R-:W-:Y:S01]  /*2680*/  BPT.TRAP 0x1 ;  /* 0x000000040000795c */ /* 0x000fe20000300000 */
.L_x_19:
[----:B------:R-:W1:Y:S01]  /*2690*/  S2UR UR8, SR_CgaCtaId ;  /* 0x00000000000879c3 */ /* 0x000e620000008800 */
[----:B------:R-:W-:Y:S01]  /*26a0*/  UMOV UR12, 0x400 ;  /* 0x00000400000c7882 */ /* 0x000fe20000000000 */
[----:B------:R-:W-:Y:S01]  /*26b0*/  SHF.L.U32 R2, R4, 0x1f, RZ ;  /* 0x0000001f04027819 */ /* 0x000fe200000006ff */
[----:B-1----:R-:W-:-:S04]  /*26c0*/  ULEA UR12, UR8, UR12, 0x18 ;  /* 0x0000000c080c7291 */ /* 0x002fc8000f8ec03f */
[----:B------:R-:W-:-:S12]  /*26d0*/  ULEA UR8, UR4, UR12, 0x3 ;  /* 0x0000000c04087291 */ /* 0x000fd8000f8e183f */
.L_x_20:
[----:B-1----:R-:W-:-:S04]  /*26e0*/  IMAD.U32 R0, RZ, RZ, UR8 ;  /* 0x00000008ff007e24 */ /* 0x002fc8000f8e00ff */
[----:B------:R1:W2:Y:S03]  /*26f0*/  SYNCS.PHASECHK.TRANS64.TRYWAIT P1, [R0+URZ+0x36000], R2 ;  /* 0x03600002000075a7 */ /* 0x0002a6000802017f */
[----:B--2---:R-:W-:Y:S05]  /*2700*/  @!P1 NANOSLEEP.SYNCS 0x989680 ;  /* 0x009896800000995d */ /* 0x004fea0003900000 */
[----:B------:R-:W2:Y:S02]  /*2710*/  @!P1 SYNCS.PHASECHK.TRANS64 P1, [R0+URZ+0x36000], R2 ;  /* 0x03600002000095a7 */ /* 0x000ea4000802007f */
[----:B--2---:R-:W-:Y:S05]  /*2720*/  @!P1 BRA `(.L_x_20) ;  /* 0xfffffffc00ec9947 */ /* 0x004fea000383ffff */
        /* <DEDUP_REMOVED lines=32> */
[----:B--2---:R-:W2:Y:S04]  /*2930*/  LDL.LU.64 R24, [R1] ;  /* 0x0000000001187983 */ /* 0x004ea80000300a00 */
[----:B------:R-:W2:Y:S04]  /*2940*/  LDL.LU.64 R26, [R1+0x8] ;  /* 0x00000800011a7983 */ /* 0x000ea80000300a00 */
        /* <DEDUP_REMOVED lines=29> */
[----:B------:R-:W2:Y:S01]  /*2b20*/  LDL.LU.64 R86, [R1+0xf8] ;  /* 0x0000f80001567983 */ /* 0x000ea20000300a00 */
[----:B------:R-:W-:-:S02]  /*2b30*/  UIADD3 UR9, UR12, 0x24000, URZ ;  /* 0x000240000c097890 */ /* 0x000fc4000fffe03f */
[----:B------:R-:W-:Y:S02]  /*2b40*/  USHF.R.U32.HI UR8, URZ, 0x4, UR12 ;  /* 0x000000043f087899 */ /* 0x000fe4000801160c */
[----:B------:R-:W-:Y:S02]  /*2b50*/  USHF.R.U32.HI UR9, URZ, 0x4, UR9 ;  /* 0x000000043f097899 */ /* 0x000fe40008011609 */
[----:B------:R-:W-:Y:S02]  /*2b60*/  ULOP3.LUT UR8, UR8, 0x3fff, URZ, 0xc0, !UPT ;  /* 0x00003fff08087892 */ /* 0x000fe4000f8ec03f */
[----:B------:R-:W-:Y:S02]  /*2b70*/  ULOP3.LUT UR9, UR9, 0x3fff, URZ, 0xc0, !UPT ;  /* 0x00003fff09097892 */ /* 0x000fe4000f8ec03f */
[----:B------:R-:W-:Y:S02]  /*2b80*/  ULOP3.LUT UR8, UR8, 0x10000, URZ, 0xfc, !UPT ;  /* 0x0001000008087892 */ /* 0x000fe4000f8efc3f */
[----:B------:R-:W-:-:S02]  /*2b90*/  ULOP3.LUT UR9, UR9, 0x10000, URZ, 0xfc, !UPT ;  /* 0x0001000009097892 */ /* 0x000fc4000f8efc3f */
[----:B------:R-:W-:Y:S02]  /*2ba0*/  ULEA UR17, UR4, UR8, 0xa ;  /* 0x0000000804117291 */ /* 0x000fe4000f8e503f */
[----:B------:R-:W-:Y:S01]  /*2bb0*/  ULEA UR18, UR4, UR9, 0x9 ;  /* 0x0000000904127291 */ /* 0x000fe2000f8e483f */
[----:B------:R-:W-:Y:S02]  /*2bc0*/  UMOV UR11, 0x80000020 ;  /* 0x80000020000b7882 */ /* 0x000fe40000000000 */
[----:B------:R-:W-:Y:S02]  /*2bd0*/  UMOV UR9, 0x80000020 ;  /* 0x8000002000097882 */ /* 0x000fe40000000000 */
[----:B------:R-:W-:Y:S02]  /*2be0*/  UMOV UR8, UR17 ;  /* 0x0000001100087c82 */ /* 0x000fe40008000000 */
[----:B------:R-:W-:Y:S01]  /*2bf0*/  UMOV UR10, UR18 ;  /* 0x00000012000a7c82 */ /* 0x000fe20008000000 */
[----:B--2---:R-:W-:-:S06]  /*2c00*/  WARPGROUP.ARRIVE ;  /* 0x00000000000079c5 */ /* 0x004fcc0000000000 */
[----:B------:R-:W-:Y:S01]  /*2c10*/  QGMMA.64x128x32.F32.E4M3.E4M3 R24, gdesc[UR8], R24, UP0, gsb0 ;  /* 0x01e00000081879f3 */ /* 0x000fe2000b800818 */
[----:B------:R-:W-:Y:S01]  /*2c20*/  UIADD3 UR8, UR17, 0x100, URZ ;  /* 0x0000010011087890 */ /* 0x000fe2000fffe03f */
[----:B------:R-:W-:Y:S01]  /*2c30*/  UMOV UR9, 0x80000020 ;  /* 0x8000002000097882 */ /* 0x000fe20000000000 */
[----:B------:R-:W-:Y:S02]  /*2c40*/  WARPGROUP.DEPBAR.LE gsb0, 0x0 ;  /* 0x00008000000079c5 */ /* 0x000fe40000010000 */
[----:B------:R-:W-:Y:S01]  /*2c50*/  STL.64 [R1], R24 ;  /* 0x0000001801007387 */ /* 0x000fe20000100a00 */
[----:B-1----:R-:W-:Y:S02]  /*2c60*/  IMAD.MOV.U32 R2, RZ, RZ, R86 ;  /* 0x000000ffff027224 */ /* 0x002fe400078e0056 */
[----:B------:R-:W-:Y:S01]  /*2c70*/  IMAD.MOV.U32 R0, RZ, RZ, R87 ;  /* 0x000000ffff007224 */ /* 0x000fe200078e0057 */
[----:B------:R-:W-:Y:S01]  /*2c80*/  STL.64 [R1+0x8], R26 ;  /* 0x0000081a01007387 */ /* 0x000fe20000100a00 */
[----:B------:R-:W-:-:S02]  /*2c90*/  IMAD.MOV.U32 R8, RZ, RZ, R84 ;  /* 0x000000ffff087224 */ /* 0x000fc400078e0054 */
[----:B------:R-:W-:Y:S01]  /*2ca0*/  IMAD.MOV.U32 R7, RZ, RZ, R85 ;  /* 0x000000ffff077224 */ /* 0x000fe200078e0055 */
[----:B------:R-:W-:Y:S01]  /*2cb0*/  STL.64 [R1+0x10], R28 ;  /* 0x0000101c01007387 */ /* 0x000fe20000100a00 */
[----:B------:R-:W-:Y:S02]  /*2cc0*/  IMAD.MOV.U32 R10, RZ, RZ, R82 ;  /* 0x000000ffff0a7224 */ /* 0x000fe400078e0052 */
[----:B------:R-:W-:Y:S01]  /*2cd0*/  IMAD.MOV.U32 R9, RZ, RZ, R83 ;  /* 0x000000ffff097224 */ /* 0x000fe200078e0053 */
[----:B------:R1:W-:Y:S01]  /*2ce0*/  STL.64 [R1+0x18], R30 ;  /* 0x0000181e01007387 */ /* 0x0003e20000100a00 */
[----:B------:R-:W-:Y:S02]  /*2cf0*/  IMAD.MOV.U32 R12, RZ, RZ, R80 ;  /* 0x000000ffff0c7224 */ /* 0x000fe400078e0050 */
[----:B------:R-:W-:Y:S01]  /*2d00*/  IMAD.MOV.U32 R11, RZ, RZ, R81 ;  /* 0x000000ffff0b7224 */ /* 0x000fe200078e0051 */
[----:B------:R-:W2:Y:S01]  /*2d10*/  LDL.LU.64 R86, [R1+0x268] ;  /* 0x0002680001567983 */ /* 0x000ea20000300a00 */
[----:B------:R-:W-:-:S02]  /*2d20*/  IMAD.MOV.U32 R14, RZ, RZ, R78 ;  /* 0x000000ffff0e7224 */ /* 0x000fc400078e004e */
[----:B------:R-:W-:Y:S01]  /*2d30*/  IMAD.MOV.U32 R13, RZ, RZ, R79 ;  /* 0x000000ffff0d7224 */ /* 0x000fe200078e004f */
[----:B------:R-:W2:Y:S01]  /*2d40*/  LDL.LU.64 R84, [R1+0x260] ;  /* 0x0002600001547983 */ /* 0x000ea20000300a00 */
[----:B------:R-:W-:Y:S02]  /*2d50*/  IMAD.MOV.U32 R16, RZ, RZ, R76 ;  /* 0x000000ffff107224 */ /* 0x000fe400078e004c */
[----:B------:R-:W-:Y:S01]  /*2d60*/  IMAD.MOV.U32 R15, RZ, RZ, R77 ;  /* 0x000000ffff0f7224 */ /* 0x000fe200078e004d */
[----:B------:R-:W2:Y:S01]  /*2d70*/  LDL.LU.64 R82, [R1+0x258] ;  /* 0x0002580001527983 */ /* 0x000ea20000300a00 */
        /* <DEDUP_REMOVED lines=15> */
[----:B------:R-:W-:Y:S01]  /*2e70*/  IMAD.MOV.U32 R228, RZ, RZ, R64 ;  /* 0x000000ffffe47224 */ /* 0x000fe200078e0040 */
[----:B------:R-:W-:Y:S01]  /*2e80*/  WARPGROUP.ARRIVE ;  /* 0x00000000000079c5 */ /* 0x000fe20000000000 */
[----:B------:R-:W-:Y:S01]  /*2e90*/  IMAD.MOV.U32 R229, RZ, RZ, R65 ;  /* 0x000000ffffe57224 */ /* 0x000fe200078e0041 */
[----:B------:R-:W2:Y:S01]  /*2ea0*/  LDL.LU.64 R70, [R1+0x228] ;  /* 0x0002280001467983 */ /* 0x000ea20000300a00 */
[----:B------:R-:W-:Y:S02]  /*2eb0*/  IMAD.MOV.U32 R226, RZ, RZ, R62 ;  /* 0x000000ffffe27224 */ /* 0x000fe400078e003e */
[----:B------:R-:W-:Y:S01]  /*2ec0*/  IMAD.MOV.U32 R227, RZ, RZ, R63 ;  /* 0x000000ffffe37224 */ /* 0x000fe200078e003f */
[----:B------:R-:W2:Y:S01]  /*2ed0*/  LDL.LU.64 R68, [R1+0x220] ;  /* 0x0002200001447983 */ /* 0x000ea20000300a00 */
[----:B------:R-:W-:Y:S01]  /*2ee0*/  IMAD.MOV.U32 R224, RZ, RZ, R60 ;  /* 0x000000ffffe07224 */ /* 0x000fe200078e003c */
[----:B------:R-:W-:Y:S01]  /*2ef0*/  QGMMA.64x128x32.F32.E4M3.E4M3 R152, gdesc[UR8], R152, UP0, gsb0 ;  /* 0x01e00000089879f3 */ /* 0x000fe2000b800898 */
        /* <DEDUP_REMOVED lines=43> */
[----:B------:R-:W2:Y:S04]  /*31b0*/  LDL.LU.64 R38, [R1+0x1a8] ;  /* 0x0001a80001267983 */ /* 0x000ea80000300a00 */
[----:B------:R-:W2:Y:S04]  /*31c0*/  LDL.LU.64 R36, [R1+0x1a0] ;  /* 0x0001a00001247983 */ /* 0x000ea80000300a00 */
[----:B------:R-:W2:Y:S04]  /*31d0*/  LDL.LU.64 R34, [R1+0x198] ;  /* 0x0001980001227983 */ /* 0x000ea80000300a00 */
[----:B------:R-:W2:Y:S04]  /*31e0*/  LDL.LU.64 R32, [R1+0x190] ;  /* 0x0001900001207983 */ /* 0x000ea80000300a00 */
[----:B-1----:R-:W2:Y:S04]  /*31f0*/  LDL.LU.64 R30, [R1+0x188] ;  /* 0x00018800011e7983 */ /* 0x002ea80000300a00 */
[----:B------:R-:W2:Y:S04]  /*3200*/  LDL.LU.64 R28, [R1+0x180] ;  /* 0x00018000011c7983 */ /* 0x000ea80000300a00 */
[----:B------:R-:W2:Y:S04]  /*3210*/  LDL.LU.64 R26, [R1+0x178] ;  /* 0x00017800011a7983 */ /* 0x000ea80000300a00 */
[----:B------:R-:W2:Y:S01]  /*3220*/  LDL.LU.64 R24, [R1+0x170] ;  /* 0x0001700001187983 */ /* 0x000ea20000300a00 */
[----:B------:R-:W-:-:S03]  /*3230*/  WARPGROUP.DEPBAR.LE gsb0, 0x0 ;  /* 0x00008000000079c5 */ /* 0x000fc60000010000 */
        /* <DEDUP_REMOVED lines=14> */
[----:B-1----:R-:W3:Y:S04]  /*3320*/  LDL.LU R188, [R1] ;  /* 0x0000000001bc7983 */ /* 0x002ee80000300800 */
[----:B------:R-:W3:Y:S04]  /*3330*/  LDL.LU R189, [R1+0x4] ;  /* 0x0000040001bd7983 */ /* 0x000ee80000300800 */
[----:B------:R-:W3:Y:S04]  /*3340*/  LDL.LU R190, [R1+0x8] ;  /* 0x0000080001be7983 */ /* 0x000ee80000300800 */
[----:B------:R-:W3:Y:S04]  /*3350*/  LDL.LU R191, [R1+0xc] ;  /* 0x00000c0001bf7983 */ /* 0x000ee80000300800 */
[----:B------:R-:W3:Y:S04]  /*3360*/  LDL.LU R192, [R1+0x10] ;  /* 0x0000100001c07983 */ /* 0x000ee80000300800 */
[----:B------:R-:W3:Y:S04]  /*3370*/  LDL.LU R193, [R1+0x14] ;  /* 0x0000140001c17983 */ /* 0x000ee80000300800 */
[----:B------:R-:W3:Y:S04]  /*3380*/  LDL.LU R194, [R1+0x18] ;  /* 0x0000180001c27983 */ /* 0x000ee80000300800 */
[----:B------:R-:W3:Y:S01]  /*3390*/  LDL.LU R195, [R1+0x1c] ;  /* 0x00001c0001c37983 */ /* 0x000ee20000300800 */
[----:B------:R-:W-:Y:S01]  /*33a0*/  UIADD3 UR8, UR17, 0x200, URZ ;  /* 0x0000020011087890 */ /* 0x000fe2000fffe03f */
[----:B------:R-:W-:Y:S01]  /*33b0*/  WARPGROUP.ARRIVE ;  /* 0x00000000000079c5 */ /* 0x000fe20000000000 */
[----:B------:R-:W-:-:S07]  /*33c0*/  UMOV UR9, 0x80000020 ;  /* 0x8000002000097882 */ /* 0x000fce0000000000 */
[----:B------:R-:W-:Y:S01]  /*33d0*/  QGMMA.64x128x32.F32.E4M3.E4M3 R88, gdesc[UR8], R88, UP0, gsb0 ;  /* 0x01e00000085879f3 */ /* 0x000fe2000b800858 */
[----:B------:R-:W-:Y:S01]  /*33e0*/  UIADD3 UR8, UR17, 0x300, URZ ;  /* 0x0000030011087890 */ /* 0x000fe2000fffe03f */
[----:B------:R-:W-:Y:S01]  /*33f0*/  UMOV UR9, 0x80000020 ;  /* 0x8000002000097882 */ /* 0x000fe20000000000 */
        /* <DEDUP_REMOVED lines=10> */
[----:B------:R-:W-:Y:S01]  /*34a0*/  IMAD.MOV.U32 R207, RZ, RZ, R241 ;  /* 0x000000ffffcf7224 */ /* 0x000fe200078e00f1 */
[----:B------:R-:W-:-:S02]  /*34b0*/  WARPGROUP.DEPBAR.LE gsb0, 0x0 ;  /* 0x00008000000079c5 */ /* 0x000fc40000010000 */
[----:B--2---:R-:W-:-:S06]  /*34c0*/  WARPGROUP.ARRIVE ;  /* 0x00000000000079c5 */ /* 0x004fcc0000000000 */
[----:B------:R-:W-:Y:S01]  /*34d0*/  QGMMA.64x128x32.F32.E4M3.E4M3 R24, gdesc[UR8], R24, UP0, gsb0 ;  /* 0x01e00000081879f3 */ /* 0x000fe2000b800818 */
        /* <DEDUP_REMOVED lines=27> */
[----:B------:R-:W-:Y:S01]  /*3690*/  IMAD.MOV.U32 R251, RZ, RZ, R0 ;  /* 0x000000fffffb7224 */ /* 0x000fe200078e0000 */
[----:B------:R-:W-:Y:S02]  /*36a0*/  UIADD3 UR8, UR17, 0x2, URZ ;  /* 0x0000000211087890 */ /* 0x000fe4000fffe03f */
[----:B------:R-:W-:Y:S01]  /*36b0*/  UIADD3 UR10, UR18, 0x2, URZ ;  /* 0x00000002120a7890 */ /* 0x000fe2000fffe03f */
[----:B------:R-:W-:Y:S01]  /*36c0*/  UMOV UR9, 0x80000020 ;  /* 0x8000002000097882 */ /* 0x000fe20000000000 */
[----:B------:R-:W-:Y:S01]  /*36d0*/  UMOV UR11, 0x80000020 ;  /* 0x80000020000b7882 */ /* 0x000fe20000000000 */
[----:B------:R-:W-:-:S02]  /*36e0*/  WARPGROUP.DEPBAR.LE gsb0, 0x0 ;  /* 0x00008000000079c5 */ /* 0x000fc40000010000 */
[----:B---3--:R-:W-:-:S06]  /*36f0*/  WARPGROUP.ARRIVE ;  /* 0x00000000000079c5 */ /* 0x008fcc0000000000 */
        /* <DEDUP_REMOVED lines=58> */
[----:B------:R-:W-:Y:S01]  /*3aa0*/  UMOV UR9, 0x80000020 ;  /* 0x8000002000097882 */ /* 0x000fe20000000000 */
[----:B------:R-:W-:Y:S02]  /*3ab0*/  WARPGROUP.DEPBAR.LE gsb0, 0x0 ;  /* 0x00008000000079c5 */ /* 0x000fe40000010000 */
[----:B------:R-:W-:-:S07]  /*3ac0*/  WARPGROUP.ARRIVE ;  /* 0x00000000000079c5 */ /* 0x000fce0000000000 */
[----:B------:R-:W-:Y:S03]  /*3ad0*/  QGMMA.64x128x32.F32.E4M3.E4M3 R24, gdesc[UR8], R24, gsb0 ;  /* 0x01e00000081879f3 */ /* 0x000fe60008000818 */
[----:B------:R-:W-:Y:S02]  /*3ae0*/  WARPGROUP.DEPBAR.LE gsb0, 0x0 ;  /* 0x00008000000079c5 */ /* 0x000fe40000010000 */
[----:B--2---:R-:W-:Y:S05]  /*3af0*/  @!P2 BRA `(.L_x_21) ;  /* 0x000000000004a947 */ /* 0x004fea0003800000 */
[----:B------:R-:W-:Y:S01]  /*3b00*/  BPT.TRAP 0x1 ;  /* 0x000000040000795c */ /* 0x000fe20000300000 */
.L_x_21:
[----:B------:R-:W-:-:S13]  /*3b10*/  ISETP.NE.AND P1, PT, R5, RZ, PT ;  /* 0x000000ff0500720c */ /* 0x000fda0003f25270 */
[----:B------:R-:W-:-:S05]  /*3b20*/  VOTEU.ANY UP0, P1 ;  /* 0x00000000003f7886 */ /* 0x000fca0000800100 */
[----:B------:R-:W-:-:S04]  /*3b30*/  @UP0 ULEA UR12, UR5, UR12, 0x3 ;  /* 0x0000000c050c0291 */ /* 0x000fc8000f8e183f */
[----:B------:R-:W-:Y:S02]  /*3b40*/  @UP0 UIADD3 UR12, UR12, 0x36048, URZ ;  /* 0x000360480c0c0890 */ /* 0x000fe4000fffe03f */
[----:B------:R-:W-:-:S04]  /*3b50*/  UISETP.GT.U32.AND UP0, UPT, UR6, 0x1, UPT ;  /* 0x000000010600788c */ /* 0x000fc8000bf04070 */
[----:B------:R-:W-:-:S05]  /*3b60*/  IMAD.U32 R0, RZ, RZ, UR12 ;  /* 0x0000000cff007e24 */ /* 0x000fca000f8e00ff */
[----:B------:R-:W-:-:S04]  /*3b70*/  @P1 PRMT R0, R6, 0x654, R0 ;  /* 0x0000065406001816 */ /* 0x000fc80000000000 */
[----:B------:R1:W-:Y:S01]  /*3b80*/  @P1 SYNCS.ARRIVE.TRANS64.RED.A1T0 RZ, [R0+URZ], RZ ;  /* 0x000000ff00ff19a7 */ /* 0x0003e2000810043f */
[----:B------:R-:W-:-:S13]  /*3b90*/  PLOP3.LUT P1, PT, PT, PT, UP0, 0x80, 0x0 ;  /* 0x000000000000781c */ /* 0x000fda0003f2f008 */
[----:B-1----:R-:W-:Y:S05]  /*3ba0*/  @P1 BRA `(.L_x_22) ;  /* 0x0000000000041947 */ /* 0x002fea0003800000 */
[----:B------:R-:W-:Y:S01]  /*3bb0*/  BPT.TRAP 0x1 ;  /* 0x000000040000795c */ /* 0x000fe20000300000 */
.L_x_22:
[----:B------:R-:W-:Y:S01]  /*3bc0*/  UIADD3 UR4, UR4, 0x1, URZ ;  /* 0x0000000104047890 */ /* 0x000fe2000fffe03f */
[C---:B------:R-:W-:Y:S01]  /*3bd0*/  ISETP.GT.AND P1, PT, R3.reuse, 0x1, PT ;  /* 0x000000010300780c */ /* 0x040fe20003f24270 */
[----:B------:R-:W-:Y:S01]  /*3be0*/  UIADD3 UR5, UR5, 0x1, URZ ;  /* 0x0000000105057890 */ /* 0x000fe2000fffe03f */
[----:B------:R-:W-:Y:S01]  /*3bf0*/  VIADD R3, R3, 0xffffffff ;  /* 0xffffffff03037836 */ /* 0x000fe20000000000 */
[----:B------:R-:W-:Y:S02]  /*3c00*/  UISETP.NE.AND UP0, UPT, UR4, 0x9, UPT ;  /* 0x000000090400788c */ /* 0x000fe4000bf05270 */
[----:B------:R-:W-:Y:S02]  /*3c10*/  UISETP.NE.AND UP1, UPT, UR5, 0x9, UPT ;  /* 0x000000090500788c */ /* 0x000fe4000bf25270 */
[----:B------:R-:W-:Y:S02]  /*3c20*/  USEL UR8, URZ, 0x1, UP0 ;  /* 0x000000013f087887 */ /* 0x000fe40008000000 */
[----:B------:R-:W-:-:S02]  /*3c30*/  USEL UR4, UR4, URZ, UP0 ;  /* 0x0000003f04047287 */ /* 0x000fc40008000000 */
[----:B------:R-:W-:Y:S02]  /*3c40*/  USEL UR5, UR5, URZ, UP1 ;  /* 0x0000003f05057287 */ /* 0x000fe40008800000 */
[----:B------:R-:W-:Y:S01]  /*3c50*/  UPLOP3.LUT UP0, UPT, UPT, UPT, UPT, 0x80, 0x0 ;  /* 0x000000000000789c */ /* 0x000fe20003f0f070 */
[----:B------:R-:W-:Y:S01]  /*3c60*/  LOP3.LUT R4, R4, UR8, RZ, 0x3c, !PT ;  /* 0x0000000804047c12 */ /* 0x000fe2000f8e3cff */
[----:B------:R-:W-:Y:S09]  /*3c70*/  @P1 BRA `(.L_x_23) ;  /* 0xffffffe800741947 */ /* 0x000ff2000383ffff */
.L_x_18:
[----:B------:R-:W-:Y:S05]  /*3c80*/  @!P0 BRA `(.L_x_24) ;  /* 0x0000000000608947 */ /* 0x000fea0003800000 */
[----:B------:R-:W-:-:S04]  /*3c90*/  ULOP3.LUT UR4, UR6, 0x1, URZ, 0xfc, !UPT ;  /* 0x0000000106047892 */ /* 0x000fc8000f8efc3f */
[----:B------:R-:W-:-:S06]  /*3ca0*/  UISETP.NE.AND UP0, UPT, UR4, 0x3, UPT ;  /* 0x000000030400788c */ /* 0x000fcc000bf05270 */
[----:B------:R-:W-:-:S13]  /*3cb0*/  PLOP3.LUT P0, PT, PT, PT, UP0, 0x80, 0x0 ;  /* 0x000000000000781c */ /* 0x000fda0003f0f008 */
[----:B------:R-:W-:Y:S05]  /*3cc0*/  @!P0 BRA `(.L_x_25) ;  /* 0x0000000000048947 */ /* 0x000fea0003800000 */
[----:B------:R-:W-:Y:S01]  /*3cd0*/  BPT.TRAP 0x1 ;  /* 0x000000040000795c */ /* 0x000fe20000300000 */
.L_x_25:
[----:B------:R-:W-:Y:S01]  /*3ce0*/  ISETP.NE.AND P0, PT, R5, RZ, PT ;  /* 0x000000ff0500720c */ /* 0x000fe20003f05270 */
[----:B------:R-:W-:-:S12]  /*3cf0*/  BSSY B0, `(.L_x_26) ;  /* 0x000000d000007945 */ /* 0x000fd80003800000 */
[----:B------:R-:W-:Y:S05]  /*3d00*/  @!P0 BRA `(.L_x_27) ;  /* 0x00000000002c8947 */ /* 0x000fea0003800000 */
[----:B------:R-:W1:Y:S01]  /*3d10*/  S2UR UR8, SR_CgaCtaId ;  /* 0x00000000000879c3 */ /* 0x000e620000008800 */
[----:B------:R-:W-:-:S04]  /*3d20*/  UIMAD.WIDE.U32 UR4, UR7, 0x38e38e39, URZ ;  /* 0x38e38e39070478a5 */ /* 0x000fc8000f8e003f */
[----:B------:R-:W-:-:S03]  /*3d30*/  USHF.R.U32.HI UR4, URZ, 0x1, UR5 ;  /* 0x000000013f047899 */ /* 0x000fc60008011605 */
[----:B------:R-:W-:Y:S01]  /*3d40*/  UMOV UR5, 0x400 ;  /* 0x0000040000057882 */ /* 0x000fe20000000000 */
[----:B------:R-:W-:Y:S02]  /*3d50*/  UIMAD UR4, UR4, -0x9, UR7 ;  /* 0xfffffff7040478a4 */ /* 0x000fe4000f8e0207 */
[----:B-1----:R-:W-:-:S04]  /*3d60*/  ULEA UR5, UR8, UR5, 0x18 ;  /* 0x0000000508057291 */ /* 0x002fc8000f8ec03f */
[----:B------:R-:W-:-:S04]  /*3d70*/  ULEA UR4, UR4, UR5, 0x3 ;  /* 0x0000000504047291 */ /* 0x000fc8000f8e183f */
[----:B------:R-:W-:-:S06]  /*3d80*/  UIADD3 UR4, UR4, 0x36048, URZ ;  /* 0x0003604804047890 */ /* 0x000fcc000fffe03f */
[----:B------:R-:W-:-:S05]  /*3d90*/  IMAD.U32 R0, RZ, RZ, UR4 ;  /* 0x00000004ff007e24 */ /* 0x000fca000f8e00ff */
[----:B------:R-:W-:-:S04]  /*3da0*/  PRMT R6, R6, 0x654, R0 ;  /* 0x0000065406067816 */ /* 0x000fc80000000000 */
[----:B------:R1:W-:Y:S03]  /*3db0*/  SYNCS.ARRIVE.TRANS64.RED.A1T0 RZ, [R6+URZ], RZ ;  /* 0x000000ff06ff79a7 */ /* 0x0003e6000810043f */
.L_x_27:
[----:B------:R-:W-:Y:S05]  /*3dc0*/  BSYNC B0 ;  /* 0x0000000000007941 */ /* 0x000fea0003800000 */
.L_x_26:
[----:B------:R-:W-:-:S06]  /*3dd0*/  UISETP.GT.U32.AND UP0, UPT, UR6, 0x1, UPT ;  /* 0x000000010600788c */ /* 0x000fcc000bf04070 */
[----:B------:R-:W-:-:S13]  /*3de0*/  PLOP3.LUT P0, PT, PT, PT, UP0, 0x80, 0x0 ;  /* 0x000000000000781c */ /* 0x000fda0003f0f008 */
[----:B------:R-:W-:Y:S05]  /*3df0*/  @P0 BRA `(.L_x_24) ;  /* 0x0000000000040947 */ /* 0x000fea0003800000 */
[----:B------:R-:W-:Y:S01]  /*3e00*/  BPT.TRAP 0x1 ;  /* 0x000000040000795c */ /* 0x000fe20000300000 */
.L_x_24:
[----:B------:R-:W2:Y:S01]  /*3e10*/  S2R R2, SR_TID.X ;  /* 0x0000000000027919 */ /* 0x000ea20000002100 */
[----:B------:R-:W-:Y:S01]  /*3e20*/  ULDC.64 UR4, c[0x0][0x280] ;  /* 0x0000a00000047ab9 */ /* 0x000fe20000000a00 */
[----:B------:R-:W3:Y:S01]  /*3e30*/  S2R R4, SR_CTAID.Y ;  /* 0x0000000000047919 */ /* 0x000ee20000002600 */
[----:B--2---:R-:W-:-:S04]  /*3e40*/  SHF.R.S32.HI R0, RZ, 0x1f, R2 ;  /* 0x0000001fff007819 */ /* 0x004fc80000011402 */
[----:B------:R-:W-:Y:S01]  /*3e50*/  LEA.HI R0, R0, R2, RZ, 0x7 ;  /* 0x0000000200007211 */ /* 0x000fe200078f38ff */
[----:B---3--:R-:W-:-:S03]  /*3e60*/  IMAD.SHL.U32 R4, R4, 0x80, RZ ;  /* 0x0000008004047824 */ /* 0x008fc600078e00ff */
[----:B------:R-:W-:Y:S02]  /*3e70*/  LOP3.LUT R0, R0, 0xffffff80, RZ, 0xc0, !PT ;  /* 0xffffff8000007812 */ /* 0x000fe400078ec0ff */
[----:B------:R-:W-:-:S03]  /*3e80*/  ISETP.GE.AND P0, PT, R4, UR5, PT ;  /* 0x0000000504007c0c */ /* 0x000fc6000bf06270 */
[----:B------:R-:W-:-:S05]  /*3e90*/  IMAD.IADD R0, R2, 0x1, -R0 ;  /* 0x0000000102007824 */ /* 0x000fca00078e0a00 */
[----:B------:R-:W-:-:S04]  /*3ea0*/  SHF.R.S32.HI R3, RZ, 0x1f, R0 ;  /* 0x0000001fff037819 */ /* 0x000fc80000011400 */
[CC--:B------:R-:W-:Y:S02]  /*3eb0*/  LEA.HI R2, R3.reuse, R0.reuse, RZ, 0x2 ;  /* 0x0000000003027211 */ /* 0x0c0fe400078f10ff */
[----:B------:R-:W-:Y:S02]  /*3ec0*/  LEA.HI R3, R3, R0, RZ, 0x5 ;  /* 0x0000000003037211 */ /* 0x000fe400078f28ff */
[--C-:B------:R-:W-:Y:S02]  /*3ed0*/  SHF.R.S32.HI R12, RZ, 0x2, R2.reuse ;  /* 0x00000002ff0c7819 */ /* 0x100fe40000011402 */
[----:B------:R-:W-:Y:S02]  /*3ee0*/  SHF.R.S32.HI R13, RZ, 0x1f, R2 ;  /* 0x0000001fff0d7819 */ /* 0x000fe40000011402 */
[----:B------:R-:W-:Y:S02]  /*3ef0*/  LOP3.LUT R2, R2, 0x7ffffffc, RZ, 0xc0, !PT ;  /* 0x7ffffffc02027812 */ /* 0x000fe400078ec0ff */
[----:B------:R-:W-:-:S03]  /*3f00*/  LEA.HI R13, R13, R12, RZ, 0x3 ;  /* 0x0000000c0d0d7211 */ /* 0x000fc600078f18ff */
[----:B------:R-:W-:Y:S01]  /*3f10*/  IMAD.IADD R2, R0, 0x1, -R2 ;  /* 0x0000000100027824 */ /* 0x000fe200078e0a02 */
[----:B------:R-:W-:-:S03]  /*3f20*/  LOP3.LUT R13, R13, 0xfffffff8, RZ, 0xc0, !PT ;  /* 0xfffffff80d0d7812 */ /* 0x000fc600078ec0ff */
[----:B------:R-:W-:Y:S02]  /*3f30*/  IMAD.SHL.U32 R0, R2, 0x2, RZ ;  /* 0x0000000202007824 */ /* 0x000fe400078e00ff */
[----:B------:R-:W-:-:S03]  /*3f40*/  IMAD.IADD R12, R12, 0x1, -R13 ;  /* 0x000000010c0c7824 */ /* 0x000fc600078e0a0d */
[----:B------:R-:W-:Y:S02]  /*3f50*/  SHF.R.S32.HI R2, RZ, 0x1f, R0 ;  /* 0x0000001fff027819 */ /* 0x000fe40000011400 */
[----:B------:R-:W-:Y:S02]  /*3f60*/  IADD3 R14, P1, R4, R0, RZ ;  /* 0x00000000040e7210 */ /* 0x000fe40007f3e0ff */
[----:B------:R-:W-:Y:S02]  /*3f70*/  IADD3 R0, -R0, UR5, -R4 ;  /* 0x0000000500007c10 */ /* 0x000fe4000fffe904 */
[----:B------:R-:W-:Y:S02]  /*3f80*/  LEA.HI.X.SX32 R15, R4, R2, 0x1, P1 ;  /* 0x00000002040f7211 */ /* 0x000fe400008f0eff */
[----:B------:R-:W2:Y:S01]  /*3f90*/  S2R R4, SR_CTAID.X ;  /* 0x0000000000047919 */ /* 0x000ea20000002500 */
[----:B------:R-:W-:Y:S02]  /*3fa0*/  SHF.R.S32.HI R2, RZ, 0x5, R3 ;  /* 0x00000005ff027819 */ /* 0x000fe40000011403 */
[----:B------:R-:W-:Y:S01]  /*3fb0*/  SHF.R.S32.HI R13, RZ, 0x1f, R12 ;  /* 0x0000001fff0d7819 */ /* 0x000fe2000001140c */
[----:B--2---:R-:W-:-:S02]  /*3fc0*/  IMAD.SHL.U32 R3, R4, 0x100, RZ ;  /* 0x0000010004037824 */ /* 0x004fc400078e00ff */
[----:B------:R-:W-:-:S03]  /*3fd0*/  IMAD.WIDE R10, R4, 0x100, R12 ;  /* 0x00000100040a7825 */ /* 0x000fc600078e020c */
[----:B------:R-:W-:Y:S01]  /*3fe0*/  ISETP.GE.OR P0, PT, R3, UR4, P0 ;  /* 0x0000000403007c0c */ /* 0x000fe20008706670 */
[----:B------:R-:W-:-:S04]  /*3ff0*/  IMAD.WIDE R10, R2, 0x10, R10 ;  /* 0x00000010020a7825 */ /* 0x000fc800078e020a */
[----:B------:R-:W-:-:S05]  /*4000*/  IMAD R2, R2, -0x10, -R3 ;  /* 0xfffffff002027824 */ /* 0x000fca00078e0a03 */
[----:B------:R-:W-:-:S03]  /*4010*/  IADD3 R12, R2, UR4, -R12 ;  /* 0x00000004020c7c10 */ /* 0x000fc6000fffe80c */
[----:B------:R-:W-:Y:S05]  /*4020*/  @P0 EXIT ;  /* 0x000000000000094d */ /* 0x000fea0003800000 */
[----:B------:R-:W-:Y:S01]  /*4030*/  FSETP.NEU.AND P0, PT, RZ, UR16, PT ;  /* 0x00000010ff007c0b */ /* 0x000fe2000bf0d000 */
[----:B------:R-:W-:Y:S02]  /*4040*/  ULDC.64 UR6, c[0x0][0x5d0] ;  /* 0x0001740000067ab9 */ /* 0x000fe40000000a00 */
[----:B------:R-:W-:Y:S01]  /*4050*/  IMAD R2, R11, UR6, RZ ;  /* 0x000000060b027c24 */ /* 0x000fe2000f8e02ff */
[----:B------:R-:W-:Y:S02]  /*4060*/  USHF.L.U64.HI UR5, UR6, 0x3, UR7 ;  /* 0x0000000306057899 */ /* 0x000fe40008010207 */
[----:B------:R-:W-:Y:S01]  /*4070*/  IMAD.WIDE.U32 R4, R10, UR6, R14 ;  /* 0x000000060a047c25 */ /* 0x000fe2000f8e000e */
[----:B------:R-:W-:-:S03]  /*4080*/  USHF.L.U32 UR8, UR6, 0x3, URZ ;  /* 0x0000000306087899 */ /* 0x000fc6000800063f */
[----:B------:R-:W-:-:S04]  /*4090*/  IMAD R2, R10, UR7, R2 ;  /* 0x000000070a027c24 */ /* 0x000fc8000f8e0202 */
[----:B------:R-:W-:Y:S01]  /*40a0*/  IMAD.IADD R3, R5, 0x1, R2 ;  /* 0x0000000105037824 */ /* 0x000fe200078e0202 */
[----:B------:R-:W-:Y:S06]  /*40b0*/  @!P0 BRA `(.L_x_28) ;  /* 0x0000010800f88947 */ /* 0x000fec0003800000 */
[----:B------:R-:W-:Y:S01]  /*40c0*/  ULDC.64 UR18, c[0x0][0x5b0] ;  /* 0x00016c0000127ab9 */ /* 0x000fe20000000a00 */
[----:B------:R-:W-:Y:S01]  /*40d0*/  ULDC.64 UR20, c[0x0][0x5a8] ;  /* 0x00016a0000147ab9 */ /* 0x000fe20000000a00 */
[----:B------:R-:W-:Y:S01]  /*40e0*/  IMAD R2, R11, UR18, RZ ;  /* 0x000000120b027c24 */ /* 0x000fe2000f8e02ff */
[----:B------:R-:W2:Y:S01]  /*40f0*/  LDL.LU R17, [R1] ;  /* 0x0000000001117983 */ /* 0x000ea20000300800 */
[----:B-1----:R-:W-:Y:S01]  /*4100*/  IMAD.WIDE.U32 R6, R10, UR18, R14 ;  /* 0x000000120a067c25 */ /* 0x002fe2000f8e000e */
[----:B------:R-:W-:Y:S02]  /*4110*/  ISETP.GE.AND P1, PT, R12, 0x1, PT ;  /* 0x000000010c00780c */ /* 0x000fe40003f26270 */
[----:B------:R-:W3:Y:S01]  /*4120*/  LDL.LU R16, [R1+0x4] ;  /* 0x0000040001107983 */ /* 0x000ee20000300800 */
[----:B------:R-:W-:Y:S01]  /*4130*/  IMAD R2, R10, UR19, R2 ;  /* 0x000000130a027c24 */ /* 0x000fe2000f8e0202 */
[----:B------:R-:W-:Y:S02]  /*4140*/  IADD3 R8, P0, R6, UR20, RZ ;  /* 0x0000001406087c10 */ /* 0x000fe4000ff1e0ff */
[----:B------:R1:W-:Y:S02]  /*4150*/  STL [R1+0x140], R71 ;  /* 0x0001404701007387 */ /* 0x0003e40000100800 */
[----:B------:R-:W-:-:S02]  /*4160*/  IADD3.X R9, R7, UR21, R2, P0, !PT ;  /* 0x0000001507097c10 */ /* 0x000fc400087fe402 */
[----:B------:R-:W-:Y:S02]  /*4170*/  ISETP.LT.OR P0, PT, R0, 0x1, !P1 ;  /* 0x000000010000780c */ /* 0x000fe40004f01670 */
[----:B------:R-:W-:Y:S01]  /*4180*/  PRMT R2, RZ, 0x7610, R2 ;  /* 0x00007610ff027816 */ /* 0x000fe20000000002 */
[----:B-1----:R-:W4:Y:S04]  /*4190*/  LDL.LU R71, [R1+0x8] ;  /* 0x0000080001477983 */ /* 0x002f280000300800 */
[----:B------:R1:W-:Y:S06]  /*41a0*/  STL [R1+0x13c], R72 ;  /* 0x00013c4801007387 */ /* 0x0003ec0000100800 */
[----:B------:R-:W0:Y:S01]  /*41b0*/  @!P0 LDC.64 R6, c[0x0][0x5c8] ;  /* 0x00017200ff068b82 */ /* 0x000e220000000a00 */
[----:B------:R-:W2:Y:S04]  /*41c0*/  @!P0 LDG.E.U8 R2, desc[UR14][R8.64] ;  /* 0x0000000e08028981 */ /* 0x000ea8000c1e1100 */
[----:B-1----:R-:W4:Y:S04]  /*41d0*/  LDL.LU R72, [R1+0xc] ;  /* 0x00000c0001487983 */ /* 0x002f280000300800 */
[----:B------:R1:W-:Y:S04]  /*41e0*/  STL [R1+0x138], R73 ;  /* 0x0001384901007387 */ /* 0x0003e80000100800 */
[----:B-1----:R-:W4:Y:S01]  /*41f0*/  LDL.LU R73, [R1+0x14] ;  /* 0x0000140001497983 */ /* 0x002f220000300800 */
[----:B0-----:R-:W-:-:S03]  /*4200*/  @!P0 IADD3 R6, P2, R4, R6, RZ ;  /* 0x0000000604068210 */ /* 0x001fc60007f5e0ff */
[----:B------:R0:W-:Y:S02]  /*4210*/  STL [R1+0x134], R74 ;  /* 0x0001344a01007387 */ /* 0x0001e40000100800 */
[----:B------:R-:W-:Y:S02]  /*4220*/  @!P0 IMAD.X R7, R3, 0x1, R7, P2 ;  /* 0x0000000103078824 */ /* 0x000fe400010e0607 */
[----:B0-----:R-:W4:Y:S04]  /*4230*/  LDL.LU R74, [R1+0x18] ;  /* 0x00001800014a7983 */ /* 0x001f280000300800 */
[----:B------:R0:W-:Y:S04]  /*4240*/  STL [R1+0x130], R75 ;  /* 0x0001304b01007387 */ /* 0x0001e80000100800 */
        /* <DEDUP_REMOVED lines=25> */
[----:B------:R-:W4:Y:S04]  /*43e0*/  LDL.LU R13, [R1+0x50] ;  /* 0x00005000010d7983 */ /* 0x000f280000300800 */
        /* <DEDUP_REMOVED lines=18> */
[----:B------:R-:W4:Y:S01]  /*4510*/  LDL.LU R238, [R1+0x9c] ;  /* 0x00009c0001ee7983 */ /* 0x000f220000300800 */
[----:B--2---:R-:W-:-:S03]  /*4520*/  LOP3.LUT R2, R2, 0xff, RZ, 0xc0, !PT ;  /* 0x000000ff02027812 */ /* 0x004fc600078ec0ff */
[----:B------:R-:W2:Y:S01]  /*4530*/  LDL.LU R237, [R1+0xa0] ;  /* 0x0000a00001ed7983 */ /* 0x000ea20000300800 */
[----:B------:R-:W-:-:S03]  /*4540*/  F2FP.F16.E4M3.UNPACK_B R2, R2 ;  /* 0x00000002ff02723e */ /* 0x000fc600020006ff */
[----:B------:R-:W2:Y:S02]  /*4550*/  LDL.LU R236, [R1+0xa4] ;  /* 0x0000a40001ec7983 */ /* 0x000ea40000300800 */
[----:B------:R-:W-:Y:S02]  /*4560*/  HADD2.F32 R2, -RZ, R2.H0_H0 ;  /* 0x20000002ff027230 */ /* 0x000fe40000004100 */
[----:B------:R-:W2:Y:S03]  /*4570*/  LDL.LU R235, [R1+0xa8] ;  /* 0x0000a80001eb7983 */ /* 0x000ea60000300800 */
[----:B------:R-:W-:Y:S01]  /*4580*/  FMUL R2, R2, UR16 ;  /* 0x0000001002027c20 */ /* 0x000fe20008400000 */
[----:B------:R-:W2:Y:S03]  /*4590*/  LDL.LU R234, [R1+0xac] ;  /* 0x0000ac0001ea7983 */ /* 0x000ea60000300800 */
[----:B------:R-:W-:Y:S01]  /*45a0*/  FFMA R2, R17, UR13, R2 ;  /* 0x0000000d11027c23 */ /* 0x000fe20008000002 */
[----:B------:R-:W2:Y:S04]  /*45b0*/  LDL.LU R233, [R1+0xb0] ;  /* 0x0000b00001e97983 */ /* 0x000ea80000300800 */
[----:B------:R-:W-:Y:S01]  /*45c0*/  F2FP.SATFINITE.E4M3.F32.PACK_AB_MERGE_C R2, RZ, R2, RZ ;  /* 0x00000002ff02723e */ /* 0x000fe200048070ff */
[----:B------:R-:W2:Y:S04]  /*45d0*/  LDL.LU R232, [R1+0xb4] ;  /* 0x0000b40001e87983 */ /* 0x000ea80000300800 */
[----:B------:R0:W-:Y:S01]  /*45e0*/  @!P0 STG.E.U8 desc[UR14][R6.64], R2 ;  /* 0x0000000206008986 */ /* 0x0001e2000c10110e */
[----:B------:R-:W-:-:S03]  /*45f0*/  ISETP.LT.OR P0, PT, R0, 0x2, !P1 ;  /* 0x000000020000780c */ /* 0x000fc60004f01670 */
[----:B------:R-:W2:Y:S04]  /*4600*/  LDL.LU R231, [R1+0xb8] ;  /* 0x0000b80001e77983 */ /* 0x000ea80000300800 */
[----:B------:R-:W2:Y:S01]  /*4610*/  LDL.LU R230, [R1+0xbc] ;  /* 0x0000bc0001e67983 */ /* 0x000ea20000300800 */
[----:B0-----:R-:W-:-:S03]  /*4620*/  PRMT R2, RZ, 0x7610, R2 ;  /* 0x00007610ff027816 */ /* 0x001fc60000000002 */
[----:B------:R-:W2:Y:S02]  /*4630*/  LDL.LU R229, [R1+0xc0] ;  /* 0x0000c00001e57983 */ /* 0x000ea40000300800 */
[----:B------:R-:W0:Y:S02]  /*4640*/  @!P0 LDC.64 R6, c[0x0][0x5c8] ;  /* 0x00017200ff068b82 */ /* 0x000e240000000a00 */
[----:B------:R-:W2:Y:S04]  /*4650*/  LDL.LU R228, [R1+0xc4] ;  /* 0x0000c40001e47983 */ /* 0x000ea80000300800 */
[----:B------:R-:W3:Y:S04]  /*4660*/  @!P0 LDG.E.U8 R2, desc[UR14][R8.64+0x1] ;  /* 0x0000010e08028981 */ /* 0x000ee8000c1e1100 */
[----:B------:R-:W2:Y:S04]  /*4670*/  LDL.LU R227, [R1+0xc8] ;  /* 0x0000c80001e37983 */ /* 0x000ea80000300800 */
[----:B------:R-:W2:Y:S04]  /*4680*/  LDL.LU R226, [R1+0xcc] ;  /* 0x0000cc0001e27983 */ /* 0x000ea80000300800 */
[----:B------:R-:W2:Y:S04]  /*4690*/  LDL.LU R225, [R1+0xd0] ;  /* 0x0000d00001e17983 */ /* 0x000ea80000300800 */
[----:B------:R-:W2:Y:S01]  /*46a0*/  LDL.LU R224, [R1+0xd4] ;  /* 0x0000d40001e07983 */ /* 0x000ea20000300800 */
[----:B0-----:R-:W-:-:S03]  /*46b0*/  @!P0 IADD3 R6, P2, R4, R6, RZ ;  /* 0x0000000604068210 */ /* 0x001fc60007f5e0ff */
[----:B------:R-:W2:Y:S02]  /*46c0*/  LDL.LU R223, [R1+0xd8] ;  /* 0x0000d80001df7983 */ /* 0x000ea40000300800 */
[----:B------:R-:W-:Y:S02]  /*46d0*/  @!P0 IMAD.X R7, R3, 0x1, R7, P2 ;  /* 0x0000000103078824 */ /* 0x000fe400010e0607 */
[----:B------:R-:W2:Y:S04]  /*46e0*/  LDL.LU R222, [R1+0xdc] ;  /* 0x0000dc0001de7983 */ /* 0x000ea80000300800 */
[----:B------:R-:W2:Y:S04]  /*46f0*/  LDL.LU R221, [R1+0xe0] ;  /* 0x0000e00001dd7983 */ /* 0x000ea80000300800 */
[----:B------:R-:W2:Y:S04]  /*4700*/  LDL.LU R220, [R1+0xe4] ;  /* 0x0000e40001dc7983 */ /* 0x000ea80000300800 */
[----:B------:R-:W2:Y:S04]  /*4710*/  LDL.LU R219, [R1+0xe8] ;  /* 0x0000e80001db7983 */ /* 0x000ea80000300800 */
[----:B------:R-:W2:Y:S04]  /*4720*/  LDL.LU R218, [R1+0xec] ;  /* 0x0000ec0001da7983 */ /* 0x000ea80000300800 */
[----:B------:R-:W2:Y:S04]  /*4730*/  LDL.LU R217, [R1+0xf0] ;  /* 0x0000f00001d97983 */ /* 0x000ea80000300800 */
[----:B------:R-:W2:Y:S04]  /*4740*/  LDL.LU R216, [R1+0xf4] ;  /* 0x0000f40001d87983 */ /* 0x000ea80000300800 */
[----:B------:R-:W2:Y:S04]  /*4750*/  LDL.LU R23, [R1+0xf8] ;  /* 0x0000f80001177983 */ /* 0x000ea80000300800 */
[----:B------:R-:W2:Y:S01]  /*4760*/  LDL.LU R22, [R1+0xfc] ;  /* 0x0000fc0001167983 */ /* 0x000ea20000300800 */
[----:B---3--:R-:W-:-:S04]  /*4770*/  LOP3.LUT R2, R2, 0xff, RZ, 0xc0, !PT ;  /* 0x000000ff02027812 */ /* 0x008fc800078ec0ff */
[----:B------:R-:W-:-:S05]  /*4780*/  F2FP.F16.E4M3.UNPACK_B R2, R2 ;  /* 0x00000002ff02723e */ /* 0x000fca00020006ff */
[----:B------:R-:W-:-:S05]  /*4790*/  HADD2.F32 R2, -RZ, R2.H0_H0 ;  /* 0x20000002ff027230 */ /* 0x000fca0000004100 */
[----:B------:R-:W-:-:S04]  /*47a0*/  FMUL R2, R2, UR16 ;  /* 0x0000001002027c20 */ /* 0x000fc80008400000 */
[----:B------:R-:W-:-:S05]  /*47b0*/  FFMA R2, R16, UR13, R2 ;  /* 0x0000000d10027c23 */ /* 0x000fca0008000002 */
[----:B------:R-:W-:-:S05]  /*47c0*/  F2FP.SATFINITE.E4M3.F32.PACK_AB_MERGE_C R2, RZ, R2, RZ ;  /* 0x00000002ff02723e */ /* 0x000fca00048070ff */
[----:B------:R0:W-:Y:S02]  /*47d0*/  @!P0 STG.E.U8 desc[UR14][R6.64+0x1], R2 ;  /* 0x0000010206008986 */ /* 0x0001e4000c10110e */
[----:B0-----:R-:W-:-:S05]  /*47e0*/  IADD3 R6, P0, R10, 0x8, RZ ;  /* 0x000000080a067810 */ /* 0x001fca0007f1e0ff */
[----:B------:R-:W-:-:S04]  /*47f0*/  IMAD.X R2, RZ, RZ, R11, P0 ;  /* 0x000000ffff027224 */ /* 0x000fc800000e060b */
[----:B------:R-:W-:-:S04]  /*4800*/  IMAD R2, R2, UR18, RZ ;  /* 0x0000001202027c24 */ /* 0x000fc8000f8e02ff */
[C---:B------:R-:W-:Y:S02]  /*4810*/  IMAD R2, R6.reuse, UR19, R2 ;  /* 0x0000001306027c24 */ /* 0x040fe4000f8e0202 */
[----:B------:R-:W-:-:S03]  /*4820*/  IMAD.WIDE.U32 R6, R6, UR18, R14 ;  /* 0x0000001206067c25 */ /* 0x000fc6000f8e000e */
[----:B------:R-:W-:-:S04]  /*4830*/  IADD3 R6, P0, R6, UR20, RZ ;  /* 0x0000001406067c10 */ /* 0x000fc8000ff1e0ff */
[----:B------:R-:W-:Y:S02]  /*4840*/  IADD3.X R7, R7, UR21, R2, P0, !PT ;  /* 0x0000001507077c10 */ /* 0x000fe400087fe402 */
[----:B------:R-:W-:-:S04]  /*4850*/  ISETP.GE.AND P0, PT, R12, 0x9, PT ;  /* 0x000000090c00780c */ /* 0x000fc80003f06270 */
[----:B------:R-:W-:Y:S02]  /*4860*/  ISETP.LT.OR P2, PT, R0, 0x1, !P0 ;  /* 0x000000010000780c */ /* 0x000fe40004741670 */
[----:B------:R-:W-:-:S11]  /*4870*/  PRMT R2, RZ, 0x7610, R2 ;  /* 0x00007610ff027816 */ /* 0x000fd60000000002 */
[----:B------:R-:W3:Y:S01]  /*4880*/  @!P2 LDG.E.U8 R2, desc[UR14][R6.64] ;  /* 0x0000000e0602a981 */ /* 0x000ee2000c1e1100 */
[----:B------:R-:W0:Y:S02]  /*4890*/  @!P2 LDC.64 R16, c[0x0][0x5c8] ;  /* 0x00017200ff10ab82 */ /* 0x000e240000000a00 */
[----:B0-----:R-:W-:-:S04]  /*48a0*/  @!P2 IADD3 R16, P3, P4, R4, UR8, R16 ;  /* 0x000000080410ac10 */ /* 0x001fc8000fc7e010 */
[----:B------:R-:W-:Y:S02]  /*48b0*/  @!P2 IADD3.X R17, R3, UR5, R17, P3, P4 ;  /* 0x000000050311ac10 */ /* 0x000fe40009fe8411 */
[----:B---3--:R-:W-:-:S04]  /*48c0*/  LOP3.LUT R2, R2, 0xff, RZ, 0xc0, !PT ;  /* 0x000000ff02027812 */ /* 0x008fc800078ec0ff */
[----:B------:R-:W-:-:S05]  /*48d0*/  F2FP.F16.E4M3.UNPACK_B R2, R2 ;  /* 0x00000002ff02723e */ /* 0x000fca00020006ff */
[----:B------:R-:W-:-:S05]  /*48e0*/  HADD2.F32 R2, -RZ, R2.H0_H0 ;  /* 0x20000002ff027230 */ /* 0x000fca0000004100 */
[----:B------:R-:W-:-:S04]  /*48f0*/  FMUL R2, R2, UR16 ;  /* 0x0000001002027c20 */ /* 0x000fc80008400000 */
[----:B----4-:R-:W-:Y:S02]  /*4900*/  FFMA R2, R71, UR13, R2 ;  /* 0x0000000d47027c23 */ /* 0x010fe40008000002 */
[----:B------:R-:W3:Y:S03]  /*4910*/  LDL.LU R71, [R1+0x140] ;  /* 0x0001400001477983 */ /* 0x000ee60000300800 */
[----:B------:R-:W-:-:S05]  /*4920*/  F2FP.SATFINITE.E4M3.F32.PACK_AB_MERGE_C R2, RZ, R2, RZ ;  /* 0x00000002ff02723e */ /* 0x000fca00048070ff */
[----:B------:R0:W-:Y:S01]  /*4930*/  @!P2 STG.E.U8 desc[UR14][R16.64], R2 ;  /* 0x000000021000a986 */ /* 0x0001e2000c10110e */
[----:B------:R-:W-:Y:S02]  /*4940*/  ISETP.LT.OR P2, PT, R0, 0x2, !P0 ;  /* 0x000000020000780c */ /* 0x000fe40004741670 */
[----:B0-----:R-:W-:-:S11]  /*4950*/  PRMT R2, RZ, 0x7610, R2 ;  /* 0x00007610ff027816 */ /* 0x001fd60000000002 */
[----:B------:R-:W0:Y:S01]  /*4960*/  @!P2 LDC.64 R16, c[0x0][0x5c8] ;  /* 0x00017200ff10ab82 */ /* 0x000e220000000a00 */
[----:B------:R-:W4:Y:S01]  /*4970*/  @!P2 LDG.E.U8 R2, desc[UR14][R6.64+0x1] ;  /* 0x0000010e0602a981 */ /* 0x000f22000c1e1100 */
[----:B0-----:R-:W-:-:S04]  /*4980*/  @!P2 IADD3 R16, P3, P4, R4, UR8, R16 ;  /* 0x000000080410ac10 */ /* 0x001fc8000fc7e010 */
[----:B------:R-:W-:Y:S02]  /*4990*/  @!P2 IADD3.X R17, R3, UR5, R17, P3, P4 ;  /* 0x000000050311ac10 */ /* 0x000fe40009fe8411 */
[----:B----4-:R-:W-:-:S04]  /*49a0*/  LOP3.LUT R2, R2, 0xff, RZ, 0xc0, !PT ;  /* 0x000000ff02027812 */ /* 0x010fc800078ec0ff */
[----:B------:R-:W-:-:S05]  /*49b0*/  F2FP.F16.E4M3.UNPACK_B R2, R2 ;  /* 0x00000002ff02723e */ /* 0x000fca00020006ff */
[----:B------:R-:W-:-:S05]  /*49c0*/  HADD2.F32 R2, -RZ, R2.H0_H0 ;  /* 0x20000002ff027230 */ /* 0x000fca0000004100 */
[----:B------:R-:W-:-:S04]  /*49d0*/  FMUL R2, R2, UR16 ;  /* 0x0000001002027c20 */ /* 0x000fc80008400000 */
[----:B------:R-:W-:Y:S02]  /*49e0*/  FFMA R2, R72, UR13, R2 ;  /* 0x0000000d48027c23 */ /* 0x000fe40008000002 */
[----:B------:R-:W4:Y:S03]  /*49f0*/  LDL.LU R72, [R1+0x13c] ;  /* 0x00013c0001487983 */ /* 0x000f260000300800 */
[----:B------:R-:W-:-:S05]  /*4a00*/  F2FP.SATFINITE.E4M3.F32.PACK_AB_MERGE_C R2, RZ, R2, RZ ;  /* 0x00000002ff02723e */ /* 0x000fca00048070ff */
[----:B------:R0:W-:Y:S01]  /*4a10*/  @!P2 STG.E.U8 desc[UR14][R16.64+0x1], R2 ;  /* 0x000001021000a986 */ /* 0x0001e2000c10110e */
[C---:B------:R-:W-:Y:S02]  /*4a20*/  ISETP.LT.OR P2, PT, R0.reuse, 0x9, !P1 ;  /* 0x000000090000780c */ /* 0x040fe40004f41670 */
[----:B0-----:R-:W-:Y:S01]  /*4a30*/  PRMT R2, RZ, 0x7610, R2 ;  /* 0x00007610ff027816 */ /* 0x001fe20000000002 */
[----:B------:R-:W2:Y:S10]  /*4a40*/  LDL.LU R17, [R1+0x10] ;  /* 0x0000100001117983 */ /* 0x000eb40000300800 */
[----:B------:R-:W3:Y:S01]  /*4a50*/  @!P2 LDG.E.U8 R2, desc[UR14][R8.64+0x8] ;  /* 0x0000080e0802a981 */ /* 0x000ee2000c1e1100 */
[----:B------:R-:W-:-:S02]  /*4a60*/  ISETP.LT.OR P3, PT, R0, 0xa, !P1 ;  /* 0x0000000a0000780c */ /* 0x000fc40004f61670 */
[----:B---3--:R-:W-:-:S04]  /*4a70*/  LOP3.LUT R2, R2, 0xff, RZ, 0xc0, !PT ;  /* 0x000000ff02027812 */ /* 0x008fc800078ec0ff */
[----:B------:R-:W-:-:S05]  /*4a80*/  F2FP.F16.E4M3.UNPACK_B R2, R2 ;  /* 0x00000002ff02723e */ /* 0x000fca00020006ff */
[----:B------:R-:W-:-:S05]  /*4a90*/  HADD2.F32 R2, -RZ, R2.H0_H0 ;  /* 0x20000002ff027230 */ /* 0x000fca0000004100 */
[----:B------:R-:W-:-:S04]  /*4aa0*/  FMUL R2, R2, UR16 ;  /* 0x0000001002027c20 */ /* 0x000fc80008400000 */
[----:B--2---:R-:W-:Y:S02]  /*4ab0*/  FFMA R2, R17, UR13, R2 ;  /* 0x0000000d11027c23 */ /* 0x004fe40008000002 */
[----:B------:R-:W0:Y:S03]  /*4ac0*/  @!P2 LDC.64 R16, c[0x0][0x5c8] ;  /* 0x00017200ff10ab82 */ /* 0x000e260000000a00 */
[----:B------:R-:W-:Y:S02]  /*4ad0*/  F2FP.SATFINITE.E4M3.F32.PACK_AB_MERGE_C R2, RZ, R2, RZ ;  /* 0x00000002ff02723e */ /* 0x000fe400048070ff */
[----:B0-----:R-:W-:-:S05]  /*4ae0*/  @!P2 IADD3 R16, P4, R4, R16, RZ ;  /* 0x000000100410a210 */ /* 0x001fca0007f9e0ff */
[----:B------:R-:W-:-:S05]  /*4af0*/  @!P2 IMAD.X R17, R3, 0x1, R17, P4 ;  /* 0x000000010311a824 */ /* 0x000fca00020e0611 */
[----:B------:R0:W-:Y:S02]  /*4b00*/  @!P2 STG.E.U8 desc[UR14][R16.64+0x8], R2 ;  /* 0x000008021000a986 */ /* 0x0001e4000c10110e */
[----:B0-----:R-:W-:Y:S01]  /*4b10*/  PRMT R2, RZ, 0x7610, R2 ;  /* 0x00007610ff027816 */ /* 0x001fe20000000002 */
[----:B------:R-:W0:Y:S05]  /*4b20*/  @!P3 LDC.64 R16, c[0x0][0x5c8] ;  /* 0x00017200ff10bb82 */ /* 0x000e2a0000000a00 */
[----:B------:R-:W2:Y:S01]  /*4b30*/  @!P3 LDG.E.U8 R2, desc[UR14][R8.64+0x9] ;  /* 0x0000090e0802b981 */ /* 0x000ea2000c1e1100 */
[----:B------:R-:W-:Y:S02]  /*4b40*/  ISETP.LT.OR P2, PT, R0, 0x9, !P0 ;  /* 0x000000090000780c */ /* 0x000fe40004741670 */
[----:B0-----:R-:W-:-:S05]  /*4b50*/  @!P3 IADD3 R16, P4, R4, R16, RZ ;  /* 0x000000100410b210 */ /* 0x001fca0007f9e0ff */
[----:B------:R-:W-:Y:S01]  /*4b60*/  @!P3 IMAD.X R17, R3, 0x1, R17, P4 ;  /* 0x000000010311b824 */ /* 0x000fe200020e0611 */
[----:B--2---:R-:W-:-:S04]  /*4b70*/  LOP3.LUT R2, R2, 0xff, RZ, 0xc0, !PT ;  /* 0x000000ff02027812 */ /* 0x004fc800078ec0ff */
[----:B------:R-:W-:-:S05]  /*4b80*/  F2FP.F16.E4M3.UNPACK_B R2, R2 ;  /* 0x00000002ff02723e */ /* 0x000fca00020006ff */
[----:B------:R-:W-:-:S05]  /*4b90*/  HADD2.F32 R2, -RZ, R2.H0_H0 ;  /* 0x20000002ff027230 */ /* 0x000fca0000004100 */
[----:B------:R-:W-:-:S04]  /*4ba0*/  FMUL R2, R2, UR16 ;  /* 0x0000001002027c20 */ /* 0x000fc80008400000 */
[----:B------:R-:W-:Y:S01]  /*4bb0*/  FFMA R2, R73, UR13, R2 ;  /* 0x0000000d49027c23 */ /* 0x000fe20008000002 */
[----:B------:R-:W-:Y:S01]  /*4bc0*/  USHF.L.U32 UR9, UR6, 0x6, URZ ;  /* 0x0000000606097899 */ /* 0x000fe2000800063f */
[----:B------:R-:W2:Y:S03]  /*4bd0*/  LDL.LU R73, [R1+0x138] ;  /* 0x0001380001497983 */ /* 0x000ea60000300800 */
[----:B------:R-:W-:-:S05]  /*4be0*/  F2FP.SATFINITE.E4M3.F32.PACK_AB_MERGE_C R2, RZ, R2, RZ ;  /* 0x00000002ff02723e */ /* 0x000fca00048070ff */
[----:B------:R0:W-:Y:S02]  /*4bf0*/  @!P3 STG.E.U8 desc[UR14][R16.64+0x9], R2 ;  /* 0x000009021000b986 */ /* 0x0001e4000c10110e */
[----:B0-----:R-:W-:Y:S01]  /*4c00*/  PRMT R2, RZ, 0x7610, R2 ;  /* 0x00007610ff027816 */ /* 0x001fe20000000002 */
[----:B------:R-:W0:Y:S05]  /*4c10*/  @!P2 LDC.64 R16, c[0x0][0x5c8] ;  /* 0x00017200ff10ab82 */ /* 0x000e2a0000000a00 */
[----:B------:R-:W3:Y:S01]  /*4c20*/  @!P2 LDG.E.U8 R2, desc[UR14][R6.64+0x8] ;  /* 0x0000080e0602a981 */ /* 0x000ee2000c1e1100 */
[----:B------:R-:W-:Y:S02]  /*4c30*/  ISETP.LT.OR P3, PT, R0, 0xa, !P0 ;  /* 0x0000000a0000780c */ /* 0x000fe40004761670 */
[----:B0-----:R-:W-:-:S04]  /*4c40*/  @!P2 IADD3 R16, P4, P5, R4, UR8, R16 ;  /* 0x000000080410ac10 */ /* 0x001fc8000fd9e010 */
[----:B------:R-:W-:Y:S02]  /*4c50*/  @!P2 IADD3.X R17, R3, UR5, R17, P4, P5 ;  /* 0x000000050311ac10 */ /* 0x000fe4000a7ea411 */
[----:B---3--:R-:W-:-:S04]  /*4c60*/  LOP3.LUT R2, R2, 0xff, RZ, 0xc0, !PT ;  /* 0x000000ff02027812 */ /* 0x008fc800078ec0ff */
[----:B------:R-:W-:-:S05]  /*4c70*/  F2FP.F16.E4M3.UNPACK_B R2, R2 ;  /* 0x00000002ff02723e */ /* 0x000fca00020006ff */
[----:B------:R-:W-:-:S05]  /*4c80*/  HADD2.F32 R2, -RZ, R2.H0_H0 ;  /* 0x20000002ff027230 */ /* 0x000fca0000004100 */
[----:B------:R-:W-:-:S04]  /*4c90*/  FMUL R2, R2, UR16 ;  /* 0x0000001002027c20 */ /* 0x000fc80008400000 */
[----:B------:R-:W-:Y:S01]  /*4ca0*/  FFMA R2, R74, UR13, R2 ;  /* 0x0000000d4a027c23 */ /* 0x000fe20008000002 */
[----:B------:R-:W-:Y:S01]  /*4cb0*/  USHF.L.U64.HI UR4, UR6, 0x6, UR7 ;  /* 0x0000000606047899 */ /* 0x000fe20008010207 */
[----:B------:R-:W3:Y:S03]  /*4cc0*/  LDL.LU R74, [R1+0x134] ;  /* 0x00013400014a7983 */ /* 0x000ee60000300800 */
[----:B------:R-:W-:-:S05]  /*4cd0*/  F2FP.SATFINITE.E4M3.F32.PACK_AB_MERGE_C R2, RZ, R2, RZ ;  /* 0x00000002ff02723e */ /* 0x000fca00048070ff */
[----:B------:R0:W-:Y:S02]  /*4ce0*/  @!P2 STG.E.U8 desc[UR14][R16.64+0x8], R2 ;  /* 0x000008021000a986 */ /* 0x0001e4000c10110e */
[----:B0-----:R-:W-:Y:S01]  /*4cf0*/  PRMT R2, RZ, 0x7610, R2 ;  /* 0x00007610ff027816 */ /* 0x001fe20000000002 */
[----:B------:R-:W0:Y:S05]  /*4d00*/  @!P3 LDC.64 R16, c[0x0][0x5c8] ;  /* 0x00017200ff10bb82 */ /* 0x000e2a0000000a00 */
[----:B------:R-:W4:Y:S01]  /*4d10*/  @!P3 LDG.E.U8 R2, desc[UR14][R6.64+0x9] ;  /* 0x0000090e0602b981 */ /* 0x000f22000c1e1100 */
[----:B------:R-:W-:Y:S02]  /*4d20*/  ISETP.LT.OR P2, PT, R0, 0x11, !P1 ;  /* 0x000000110000780c */ /* 0x000fe40004f41670 */
[----:B0-----:R-:W-:-:S04]  /*4d30*/  @!P3 IADD3 R16, P4, P5, R4, UR8, R16 ;  /* 0x000000080410bc10 */ /* 0x001fc8000fd9e010 */
[----:B------:R-:W-:Y:S02]  /*4d40*/  @!P3 IADD3.X R17, R3, UR5, R17, P4, P5 ;  /* 0x000000050311bc10 */ /* 0x000fe4000a7ea411 */
[----:B----4-:R-:W-:-:S04]  /*4d50*/  LOP3.LUT R2, R2, 0xff, RZ, 0xc0, !PT ;  /* 0x000000ff02027812 */ /* 0x010fc800078ec0ff */
[----:B------:R-:W-:-:S05]  /*4d60*/  F2FP.F16.E4M3.UNPACK_B R2, R2 ;  /* 0x00000002ff02723e */ /* 0x000fca00020006ff */
[----:B------:R-:W-:-:S05]  /*4d70*/  HADD2.F32 R2, -RZ, R2.H0_H0 ;  /* 0x20000002ff027230 */ /* 0x000fca0000004100 */
[----:B------:R-:W-:-:S04]  /*4d80*/  FMUL R2, R2, UR16 ;  /* 0x0000001002027c20 */ /* 0x000fc80008400000 */
[----:B------:R-:W-:Y:S01]  /*4d90*/  FFMA R2, R75, UR13, R2 ;  /* 0x0000000d4b027c23 */ /* 0x000fe20008000002 */
[----:B------:R-:W-:Y:S01]  /*4da0*/  UIMAD.WIDE.U32 UR10, UR6, 0x80, URZ ;  /* 0x00000080060a78a5 */ /* 0x000fe2000f8e003f */
[----:B------:R-:W4:Y:S03]  /*4db0*/  LDL.LU R75, [R1+0x130] ;  /* 0x00013000014b7983 */ /* 0x000f260000300800 */
[----:B------:R-:W-:-:S05]  /*4dc0*/  F2FP.SATFINITE.E4M3.F32.PACK_AB_MERGE_C R2, RZ, R2, RZ ;  /* 0x00000002ff02723e */ /* 0x000fca00048070ff */
        /* <DEDUP_REMOVED lines=11> */
[----:B------:R-:W-:Y:S02]  /*4e80*/  FFMA R2, R76, UR13, R2 ;  /* 0x0000000d4c027c23 */ /* 0x000fe40008000002 */
[----:B------:R-:W2:Y:S03]  /*4e90*/  LDL.LU R76, [R1+0x12c] ;  /* 0x00012c00014c7983 */ /* 0x000ea60000300800 */
[----:B------:R-:W-:-:S05]  /*4ea0*/  F2FP.SATFINITE.E4M3.F32.PACK_AB_MERGE_C R2, RZ, R2, RZ ;  /* 0x00000002ff02723e */ /* 0x000fca00048070ff */
[----:B------:R0:W-:Y:S02]  /*4eb0*/  @!P2 STG.E.U8 desc[UR14][R16.64+0x10], R2 ;  /* 0x000010021000a986 */ /* 0x0001e4000c10110e */
[----:B0-----:R-:W-:Y:S01]  /*4ec0*/  PRMT R2, RZ, 0x7610, R2 ;  /* 0x00007610ff027816 */ /* 0x001fe20000000002 */
[----:B------:R-:W0:Y:S05]  /*4ed0*/  @!P3 LDC.64 R16, c[0x0][0x5c8] ;  /* 0x00017200ff10bb82 */ /* 0x000e2a0000000a00 */
[----:B------:R-:W3:Y:S01]  /*4ee0*/  @!P3 LDG.E.U8 R2, desc[UR14][R8.64+0x11] ;  /* 0x0000110e0802b981 */ /* 0x000ee2000c1e1100 */
[----:B------:R-:W-:Y:S02]  /*4ef0*/  ISETP.LT.OR P2, PT, R0, 0x11, !P0 ;  /* 0x000000110000780c */ /* 0x000fe40004741670 */
[----:B0-----:R-:W-:-:S05]  /*4f00*/  @!P3 IADD3 R16, P4, R4, R16, RZ ;  /* 0x000000100410b210 */ /* 0x001fca0007f9e0ff */
[----:B------:R-:W-:Y:S01]  /*4f10*/  @!P3 IMAD.X R17, R3, 0x1, R17, P4 ;  /* 0x000000010311b824 */ /* 0x000fe200020e0611 */
[----:B---3--:R-:W-:-:S04]  /*4f20*/  LOP3.LUT R2, R2, 0xff, RZ, 0xc0, !PT ;  /* 0x000000ff02027812 */ /* 0x008fc800078ec0ff */
[----:B------:R-:W-:-:S05]  /*4f30*/  F2FP.F16.E4M3.UNPACK_B R2, R2 ;  /* 0x00000002ff02723e */ /* 0x000fca00020006ff */
[----:B------:R-:W-:-:S05]  /*4f40*/  HADD2.F32 R2, -RZ, R2.H0_H0 ;  /* 0x20000002ff027230 */ /* 0x000fca0000004100 */
[----:B------:R-:W-:-:S04]  /*4f50*/  FMUL R2, R2, UR16 ;  /* 0x0000001002027c20 */ /* 0x000fc80008400000 */
[----:B------:R-:W-:Y:S02]  /*4f60*/  FFMA R2, R77, UR13, R2 ;  /* 0x0000000d4d027c23 */ /* 0x000fe40008000002 */
        /* <DEDUP_REMOVED lines=16> */
[----:B------:R0:W-:Y:S02]  /*5070*/  @!P2 STG.E.U8 desc[UR14][R16.64+0x10], R2 ;  /* 0x000010021000a986 */ /* 0x0001e4000c10110e */
[----:B0-----:R-:W-:Y:S01]  /*5080*/  PRMT R2, RZ, 0x7610, R2 ;  /* 0x00007610ff027816 */ /* 0x001fe20000000002 */
[----:B------:R-:W0:Y:S05]  /*5090*/  @!P3 LDC.64 R16, c[0x0][0x5c8] ;  /* 0x00017200ff10bb82 */ /* 0x000e2a0000000a00 */
[----:B------:R-:W2:Y:S01]  /*50a0*/  @!P3 LDG.E.U8 R2, desc[UR14][R6.64+0x11] ;  /* 0x0000110e0602b981 */ /* 0x000ea2000c1e1100 */
[----:B------:R-:W-:Y:S02]  /*50b0*/  ISETP.LT.OR P2, PT, R0, 0x19, !P1 ;  /* 0x000000190000780c */ /* 0x000fe40004f41670 */
[----:B0-----:R-:W-:-:S04]  /*50c0*/  @!P3 IADD3 R16, P4, P5, R4, UR8, R16 ;  /* 0x000000080410bc10 */ /* 0x001fc8000fd9e010 */
[----:B------:R-:W-:Y:S02]  /*50d0*/  @!P3 IADD3.X R17, R3, UR5, R17, P4, P5 ;  /* 0x000000050311bc10 */ /* 0x000fe4000a7ea411 */
        /* <DEDUP_REMOVED lines=26> */
[----:B0-----:R-:W-:-:S05]  /*5280*/  @!P3 IADD3 R16, P4, R4, R16, RZ ;  /* 0x000000100410b210 */ /* 0x001fca0007f9e0ff */
[----:B------:R-:W-:Y:S01]  /*5290*/  @!P3 IMAD.X R17, R3, 0x1, R17, P4 ;  /* 0x000000010311b824 */ /* 0x000fe200020e0611 */
        /* <DEDUP_REMOVED lines=89> */
[----:B------:R-:W5:Y:S03]  /*5830*/  LDL.LU R87, [R1+0x100] ;  /* 0x0001000001577983 */ /* 0x000f660000300800 */
        /* <DEDUP_REMOVED lines=12> */
[----:B------:R-:W-:-:S05]  /*5900*/  FFMA R2, R13, UR13, R2 ;  /* 0x0000000d0d027c23 */ /* 0x000fca0008000002 */
[----:B------:R-:W-:Y:S02]  /*5910*/  F2FP.SATFINITE.E4M3.F32.PACK_AB_MERGE_C R13, RZ, R2, RZ ;  /* 0x00000002ff0d723e */ /* 0x000fe400048070ff */
[----:B------:R-:W-:-:S03]  /*5920*/  PRMT R2, RZ, 0x7610, R2 ;  /* 0x00007610ff027816 */ /* 0x000fc60000000002 */
[----:B------:R0:W-:Y:S04]  /*5930*/  @!P2 STG.E.U8 desc[UR14][R16.64+0x28], R13 ;  /* 0x0000280d1000a986 */ /* 0x0001e8000c10110e */
[----:B------:R-:W4:Y:S01]  /*5940*/  @!P3 LDG.E.U8 R2, desc[UR14][R8.64+0x29] ;  /* 0x0000290e0802b981 */ /* 0x000f22000c1e1100 */
[----:B0-----:R-:W0:Y:S01]  /*5950*/  @!P3 LDC.64 R16, c[0x0][0x5c8] ;  /* 0x00017200ff10bb82 */ /* 0x001e220000000a00 */
        /* <DEDUP_REMOVED lines=14> */
[----:B0-----:R-:W-:-:S04]  /*5a40*/  @!P2 IADD3 R16, P4, P5, R4, UR8, R16 ;  /* 0x000000080410ac10 */ /* 0x001fc8000fd9e010 */
[----:B------:R-:W-:Y:S02]  /*5a50*/  @!P2 IADD3.X R17, R3, UR5, R17, P4, P5 ;  /* 0x000000050311ac10 */ /* 0x000fe4000a7ea411 */
        /* <DEDUP_REMOVED lines=44> */
[----:B------:R-:W0:Y:S03]  /*5d20*/  @!P2 LDC.64 R18, c[0x0][0x5c8] ;  /* 0x00017200ff12ab82 */ /* 0x000e260000000a00 */
[----:B------:R-:W-:Y:S02]  /*5d30*/  F2FP.SATFINITE.E4M3.F32.PACK_AB_MERGE_C R13, RZ, R2, RZ ;  /* 0x00000002ff0d723e */ /* 0x000fe400048070ff */
[----:B------:R-:W-:-:S03]  /*5d40*/  PRMT R2, RZ, 0x7610, R2 ;  /* 0x00007610ff027816 */ /* 0x000fc60000000002 */
[----:B------:R1:W-:Y:S04]  /*5d50*/  @!P3 STG.E.U8 desc[UR14][R16.64+0x31], R13 ;  /* 0x0000310d1000b986 */ /* 0x0003e8000c10110e */
[----:B------:R-:W4:Y:S01]  /*5d60*/  @!P2 LDG.E.U8 R2, desc[UR14][R6.64+0x30] ;  /* 0x0000300e0602a981 */ /* 0x000f22000c1e1100 */
[----:B------:R-:W-:Y:S02]  /*5d70*/  ISETP.LT.OR P3, PT, R0, 0x32, !P0 ;  /* 0x000000320000780c */ /* 0x000fe40004761670 */
[----:B0-----:R-:W-:-:S11]  /*5d80*/  @!P2 IADD3 R18, P4, P5, R4, UR8, R18 ;  /* 0x000000080412ac10 */ /* 0x001fd6000fd9e012 */
[----:B-1----:R-:W0:Y:S01]  /*5d90*/  @!P3 LDC.64 R16, c[0x0][0x5c8] ;  /* 0x00017200ff10bb82 */ /* 0x002e220000000a00 */
        /* <DEDUP_REMOVED lines=10> */
[----:B------:R-:W-:Y:S02]  /*5e40*/  ISETP.LT.OR P2, PT, R0, 0x39, !P1 ;  /* 0x000000390000780c */ /* 0x000fe40004f41670 */
[----:B0-----:R-:W-:-:S04]  /*5e50*/  @!P3 IADD3 R16, P4, P5, R4, UR8, R16 ;  /* 0x000000080410bc10 */ /* 0x001fc8000fd9e010 */
[----:B------:R-:W-:-:S07]  /*5e60*/  @!P3 IADD3.X R17, R3, UR5, R17, P4, P5 ;  /* 0x000000050311bc10 */ /* 0x000fce000a7ea411 */
[----:B-1----:R-:W0:Y:S01]  /*5e70*/  @!P2 LDC.64 R18, c[0x0][0x5c8] ;  /* 0x00017200ff12ab82 */ /* 0x002e220000000a00 */
        /* <DEDUP_REMOVED lines=10> */
[----:B0-----:R-:W-:-:S05]  /*5f20*/  @!P2 IADD3 R18, P4, R4, R18, RZ ;  /* 0x000000120412a210 */ /* 0x001fca0007f9e0ff */
[----:B------:R-:W-:-:S06]  /*5f30*/  @!P2 IMAD.X R19, R3, 0x1, R19, P4 ;  /* 0x000000010313a824 */ /* 0x000fcc00020e0613 */
        /* <DEDUP_REMOVED lines=65> */
[----:B------:R-:W0:Y:S01]  /*6350*/  @!P2 LDC.64 R16, c[0x0][0x5c8] ;  /* 0x00017200ff10ab82 */ /* 0x000e220000000a00 */
[----:B----4-:R-:W-:-:S04]  /*6360*/  LOP3.LUT R2, R2, 0xff, RZ, 0xc0, !PT ;  /* 0x000000ff02027812 */ /* 0x010fc800078ec0ff */
[----:B------:R-:W-:-:S05]  /*6370*/  F2FP.F16.E4M3.UNPACK_B R2, R2 ;  /* 0x00000002ff02723e */ /* 0x000fca00020006ff */
[----:B------:R-:W-:-:S05]  /*6380*/  HADD2.F32 R2, -RZ, R2.H0_H0 ;  /* 0x20000002ff027230 */ /* 0x000fca0000004100 */
[----:B------:R-:W-:-:S04]  /*6390*/  FMUL R2, R2, UR16 ;  /* 0x0000001002027c20 */ /* 0x000fc80008400000 */
[----:B------:R-:W-:-:S05]  /*63a0*/  FFMA R2, R244, UR13, R2 ;  /* 0x0000000df4027c23 */ /* 0x000fca0008000002 */
[----:B-1----:R-:W-:Y:S02]  /*63b0*/  F2FP.SATFINITE.E4M3.F32.PACK_AB_MERGE_C R13, RZ, R2, RZ ;  /* 0x00000002ff0d723e */ /* 0x002fe400048070ff */
[----:B------:R-:W-:-:S03]  /*63c0*/  PRMT R2, RZ, 0x7610, R2 ;  /* 0x00007610ff027816 */ /* 0x000fc60000000002 */
[----:B------:R1:W-:Y:S04]  /*63d0*/  @!P3 STG.E.U8 desc[UR14][R20.64+0x41], R13 ;  /* 0x0000410d1400b986 */ /* 0x0003e8000c10110e */
[----:B------:R-:W4:Y:S01]  /*63e0*/  @!P2 LDG.E.U8 R2, desc[UR14][R6.64+0x40] ;  /* 0x0000400e0602a981 */ /* 0x000f22000c1e1100 */
[----:B------:R-:W-:Y:S02]  /*63f0*/  ISETP.LT.OR P3, PT, R0, 0x42, !P0 ;  /* 0x000000420000780c */ /* 0x000fe40004761670 */
[----:B0-----:R-:W-:-:S04]  /*6400*/  @!P2 IADD3 R18, P4, P5, R4, UR8, R16 ;  /* 0x000000080412ac10 */ /* 0x001fc8000fd9e010 */
[----:B------:R-:W-:-:S07]  /*6410*/  @!P2 IADD3.X R19, R3, UR5, R17, P4, P5 ;  /* 0x000000050313ac10 */ /* 0x000fce000a7ea411 */
        /* <DEDUP_REMOVED lines=373> */
[----:B------:R4:W2:Y:S01]  /*7b70*/  @!P1 LDG.E.U8 R2, desc[UR14][R6.64+0x79] ;  /* 0x0000790e06029981 */ /* 0x0008a2000c1e1100 */
[----:B------:R-:W-:-:S05]  /*7b80*/  IADD3 R13, P0, R10, 0x40, RZ ;  /* 0x000000400a0d7810 */ /* 0x000fca0007f1e0ff */
[----:B------:R-:W-:Y:S01]  /*7b90*/  IMAD.X R16, RZ, RZ, R11, P0 ;  /* 0x000000ffff107224 */ /* 0x000fe200000e060b */
[----:B------:R-:W-:Y:S01]  /*7ba0*/  ISETP.GE.AND P0, PT, R12, 0x41, PT ;  /* 0x000000410c00780c */ /* 0x000fe20003f06270 */
[----:B------:R-:W-:-:S03]  /*7bb0*/  IMAD.WIDE.U32 R8, R13, UR18, R14 ;  /* 0x000000120d087c25 */ /* 0x000fc6000f8e000e */
[----:B------:R-:W-:Y:S01]  /*7bc0*/  ISETP.LT.OR P3, PT, R0, 0x1, !P0 ;  /* 0x000000010000780c */ /* 0x000fe20004761670 */
[----:B-1----:R-:W-:Y:S01]  /*7bd0*/  IMAD R18, R16, UR18, RZ ;  /* 0x0000001210127c24 */ /* 0x002fe2000f8e02ff */
[----:B0-----:R-:W-:Y:S02]  /*7be0*/  @!P1 IADD3 R16, P4, P5, R4, UR8, R20 ;  /* 0x0000000804109c10 */ /* 0x001fe4000fd9e014 */
[----:B----4-:R-:W-:Y:S01]  /*7bf0*/  IADD3 R6, P2, R8, UR20, RZ ;  /* 0x0000001408067c10 */ /* 0x010fe2000ff5e0ff */
[----:B------:R-:W-:Y:S01]  /*7c00*/  IMAD R13, R13, UR19, R18 ;  /* 0x000000130d0d7c24 */ /* 0x000fe2000f8e0212 */
[----:B------:R-:W-:-:S04]  /*7c10*/  @!P1 IADD3.X R17, R3, UR5, R21, P4, P5 ;  /* 0x0000000503119c10 */ /* 0x000fc8000a7ea415 */
[----:B------:R-:W-:-:S03]  /*7c20*/  IADD3.X R7, R9, UR21, R13, P2, !PT ;  /* 0x0000001509077c10 */ /* 0x000fc600097fe40d */
[----:B------:R-:W0:Y:S01]  /*7c30*/  @!P3 LDC.64 R20, c[0x0][0x5c8] ;  /* 0x00017200ff14bb82 */ /* 0x000e220000000a00 */
[----:B--2---:R-:W-:-:S04]  /*7c40*/  LOP3.LUT R2, R2, 0xff, RZ, 0xc0, !PT ;  /* 0x000000ff02027812 */ /* 0x004fc800078ec0ff */
[----:B------:R-:W-:-:S05]  /*7c50*/  F2FP.F16.E4M3.UNPACK_B R2, R2 ;  /* 0x00000002ff02723e */ /* 0x000fca00020006ff */
[----:B------:R-:W-:-:S05]  /*7c60*/  HADD2.F32 R2, -RZ, R2.H0_H0 ;  /* 0x20000002ff027230 */ /* 0x000fca0000004100 */
[----:B------:R-:W-:-:S04]  /*7c70*/  FMUL R2, R2, UR16 ;  /* 0x0000001002027c20 */ /* 0x000fc80008400000 */
[----:B------:R-:W-:-:S05]  /*7c80*/  FFMA R2, R22, UR13, R2 ;  /* 0x0000000d16027c23 */ /* 0x000fca0008000002 */
[----:B------:R-:W-:Y:S02]  /*7c90*/  F2FP.SATFINITE.E4M3.F32.PACK_AB_MERGE_C R19, RZ, R2, RZ ;  /* 0x00000002ff13723e */ /* 0x000fe400048070ff */
[----:B------:R-:W-:-:S03]  /*7ca0*/  PRMT R2, RZ, 0x7610, R2 ;  /* 0x00007610ff027816 */ /* 0x000fc60000000002 */
[----:B------:R1:W-:Y:S04]  /*7cb0*/  @!P1 STG.E.U8 desc[UR14][R16.64+0x79], R19 ;  /* 0x0000791310009986 */ /* 0x0003e8000c10110e */
[----:B------:R-:W2:Y:S01]  /*7cc0*/  @!P3 LDG.E.U8 R2, desc[UR14][R6.64] ;  /* 0x0000000e0602b981 */ /* 0x000ea2000c1e1100 */
[----:B------:R-:W-:Y:S02]  /*7cd0*/  ISETP.LT.OR P2, PT, R0, 0x2, !P0 ;  /* 0x000000020000780c */ /* 0x000fe40004741670 */
[----:B0-----:R-:W-:Y:S02]  /*7ce0*/  @!P3 IADD3 R8, P1, P4, R4, UR9, R20 ;  /* 0x000000090408bc10 */ /* 0x001fe4000fc3e014 */
[----:B--2---:R-:W-:-:S04]  /*7cf0*/  LOP3.LUT R2, R2, 0xff, RZ, 0xc0, !PT ;  /* 0x000000ff02027812 */ /* 0x004fc800078ec0ff */
[----:B------:R-:W-:-:S05]  /*7d00*/  F2FP.F16.E4M3.UNPACK_B R2, R2 ;  /* 0x00000002ff02723e */ /* 0x000fca00020006ff */
[----:B------:R-:W-:-:S05]  /*7d10*/  HADD2.F32 R2, -RZ, R2.H0_H0 ;  /* 0x20000002ff027230 */ /* 0x000fca0000004100 */
[----:B------:R-:W-:-:S04]  /*7d20*/  FMUL R9, R2, UR16 ;  /* 0x0000001002097c20 */ /* 0x000fc80008400000 */
[----:B------:R-:W-:Y:S01]  /*7d30*/  FFMA R152, R152, UR13, R9 ;  /* 0x0000000d98987c23 */ /* 0x000fe20008000009 */
[----:B------:R-:W-:Y:S02]  /*7d40*/  @!P3 IADD3.X R9, R3, UR4, R21, P1, P4 ;  /* 0x000000040309bc10 */ /* 0x000fe40008fe8415 */
[----:B------:R-:W-:Y:S01]  /*7d50*/  PRMT R2, RZ, 0x7610, R2 ;  /* 0x00007610ff027816 */ /* 0x000fe20000000002 */
[----:B------:R-:W0:Y:S01]  /*7d60*/  @!P2 LDC.64 R20, c[0x0][0x5c8] ;  /* 0x00017200ff14ab82 */ /* 0x000e220000000a00 */
[----:B-1----:R-:W-:-:S05]  /*7d70*/  F2FP.SATFINITE.E4M3.F32.PACK_AB_MERGE_C R19, RZ, R152, RZ ;  /* 0x00000098ff13723e */ /* 0x002fca00048070ff */
[----:B------:R1:W-:Y:S04]  /*7d80*/  @!P3 STG.E.U8 desc[UR14][R8.64], R19 ;  /* 0x000000130800b986 */ /* 0x0003e8000c10110e */
[----:B------:R-:W2:Y:S01]  /*7d90*/  @!P2 LDG.E.U8 R2, desc[UR14][R6.64+0x1] ;  /* 0x0000010e0602a981 */ /* 0x000ea2000c1e1100 */
[----:B------:R-:W-:-:S05]  /*7da0*/  IADD3 R13, P1, R10, 0x48, RZ ;  /* 0x000000480a0d7810 */ /* 0x000fca0007f3e0ff */
[----:B------:R-:W-:Y:S01]  /*7db0*/  IMAD.X R18, RZ, RZ, R11, P1 ;  /* 0x000000ffff127224 */ /* 0x000fe200008e060b */
[----:B------:R-:W-:Y:S01]  /*7dc0*/  ISETP.GE.AND P1, PT, R12, 0x49, PT ;  /* 0x000000490c00780c */ /* 0x000fe20003f26270 */
[----:B------:R-:W-:-:S03]  /*7dd0*/  IMAD.WIDE.U32 R16, R13, UR18, R14 ;  /* 0x000000120d107c25 */ /* 0x000fc6000f8e000e */
[----:B------:R-:W-:Y:S01]  /*7de0*/  ISETP.LT.OR P3, PT, R0, 0x1, !P1 ;  /* 0x000000010000780c */ /* 0x000fe20004f61670 */
[----:B-1----:R-:W-:Y:S01]  /*7df0*/  IMAD R8, R18, UR18, RZ ;  /* 0x0000001212087c24 */ /* 0x002fe2000f8e02ff */
[----:B0-----:R-:W-:-:S03]  /*7e00*/  @!P2 IADD3 R18, P5, P6, R4, UR9, R20 ;  /* 0x000000090412ac10 */ /* 0x001fc6000febe014 */
[----:B------:R-:W-:Y:S01]  /*7e10*/  IMAD R13, R13, UR19, R8 ;  /* 0x000000130d0d7c24 */ /* 0x000fe2000f8e0208 */
[----:B------:R-:W-:Y:S02]  /*7e20*/  IADD3 R8, P4, R16, UR20, RZ ;  /* 0x0000001410087c10 */ /* 0x000fe4000ff9e0ff */
[----:B------:R-:W-:Y:S02]  /*7e30*/  @!P2 IADD3.X R19, R3, UR4, R21, P5, P6 ;  /* 0x000000040313ac10 */ /* 0x000fe4000afec415 */
        /* <DEDUP_REMOVED lines=11> */
[----:B------:R-:W-:Y:S01]  /*7ef0*/  IMAD.U32 R17, RZ, RZ, UR8 ;  /* 0x00000008ff117e24 */ /* 0x000fe2000f8e00ff */
[----:B------:R-:W-:-:S04]  /*7f00*/  ISETP.LT.OR P2, PT, R0, 0x2, !P1 ;  /* 0x000000020000780c */ /* 0x000fc80004f41670 */
[----:B------:R-:W-:-:S04]  /*7f10*/  @!P3 IADD3 R17, P4, P5, R17, UR9, R4 ;  /* 0x000000091111bc10 */ /* 0x000fc8000fd9e004 */
[----:B0-----:R-:W-:-:S05]  /*7f20*/  @!P3 IADD3 R16, P6, R17, R22, RZ ;  /* 0x000000161110b210 */ /* 0x001fca0007fde0ff */
[----:B-1----:R-:W0:Y:S01]  /*7f30*/  @!P2 LDC.64 R20, c[0x0][0x5c8] ;  /* 0x00017200ff14ab82 */ /* 0x002e220000000a00 */
[----:B--2---:R-:W-:-:S04]  /*7f40*/  LOP3.LUT R2, R2, 0xff, RZ, 0xc0, !PT ;  /* 0x000000ff02027812 */ /* 0x004fc800078ec0ff */
[----:B------:R-:W-:-:S05]  /*7f50*/  F2FP.F16.E4M3.UNPACK_B R2, R2 ;  /* 0x00000002ff02723e */ /* 0x000fca00020006ff */
[----:B------:R-:W-:-:S05]  /*7f60*/  HADD2.F32 R2, -RZ, R2.H0_H0 ;  /* 0x20000002ff027230 */ /* 0x000fca0000004100 */
[----:B------:R-:W-:Y:S01]  /*7f70*/  FMUL R13, R2, UR16 ;  /* 0x00000010020d7c20 */ /* 0x000fe20008400000 */
[----:B------:R-:W-:-:S03]  /*7f80*/  IMAD.U32 R2, RZ, RZ, UR5 ;  /* 0x00000005ff027e24 */ /* 0x000fc6000f8e00ff */
[----:B------:R-:W-:Y:S02]  /*7f90*/  FFMA R13, R154, UR13, R13 ;  /* 0x0000000d9a0d7c23 */ /* 0x000fe4000800000d */
[----:B------:R-:W-:-:S03]  /*7fa0*/  @!P3 IADD3.X R2, R2, UR4, R3, P4, P5 ;  /* 0x000000040202bc10 */ /* 0x000fc6000a7ea403 */
[----:B------:R-:W-:Y:S02]  /*7fb0*/  F2FP.SATFINITE.E4M3.F32.PACK_AB_MERGE_C R13, RZ, R13, RZ ;  /* 0x0000000dff0d723e */ /* 0x000fe400048070ff */
[----:B------:R-:W-:Y:S01]  /*7fc0*/  @!P3 IMAD.X R17, R2, 0x1, R23, P6 ;  /* 0x000000010211b824 */ /* 0x000fe200030e0617 */
[----:B------:R-:W-:-:S04]  /*7fd0*/  PRMT R2, RZ, 0x7610, R2 ;  /* 0x00007610ff027816 */ /* 0x000fc80000000002 */
[----:B------:R1:W-:Y:S04]  /*7fe0*/  @!P3 STG.E.U8 desc[UR14][R16.64], R13 ;  /* 0x0000000d1000b986 */ /* 0x0003e8000c10110e */
[----:B------:R-:W2:Y:S01]  /*7ff0*/  @!P2 LDG.E.U8 R2, desc[UR14][R8.64+0x1] ;  /* 0x0000010e0802a981 */ /* 0x000ea2000c1e1100 */
[----:B------:R-:W-:Y:S02]  /*8000*/  IMAD.U32 R19, RZ, RZ, UR8 ;  /* 0x00000008ff137e24 */ /* 0x000fe4000f8e00ff */
[----:B------:R-:W-:-:S03]  /*8010*/  IMAD.U32 R23, RZ, RZ, UR5 ;  /* 0x00000005ff177e24 */ /* 0x000fc6000f8e00ff */
[----:B------:R-:W-:Y:S02]  /*8020*/  @!P2 IADD3 R19, P4, P5, R19, UR9, R4 ;  /* 0x000000091313ac10 */ /* 0x000fe4000fd9e004 */
[----:B------:R-:W-:Y:S02]  /*8030*/  ISETP.LT.OR P3, PT, R0, 0x9, !P0 ;  /* 0x000000090000780c */ /* 0x000fe40004761670 */
[----:B0-----:R-:W-:Y:S02]  /*8040*/  @!P2 IADD3 R18, P6, R19, R20, RZ ;  /* 0x000000141312a210 */ /* 0x001fe40007fde0ff */
[----:B-1----:R-:W-:-:S05]  /*8050*/  @!P2 IADD3.X R16, R23, UR4, R3, P4, P5 ;  /* 0x000000041710ac10 */ /* 0x002fca000a7ea403 */
[----:B------:R-:W-:-:S04]  /*8060*/  @!P2 IMAD.X R19, R16, 0x1, R21, P6 ;  /* 0x000000011013a824 */ /* 0x000fc800030e0615 */
        /* <DEDUP_REMOVED lines=11> */
[----:B0-----:R-:W-:-:S04]  /*8120*/  @!P3 IADD3 R16, P4, P5, R4, UR9, R16 ;  /* 0x000000090410bc10 */ /* 0x001fc8000fd9e010 */
[----:B------:R-:W-:-:S07]  /*8130*/  @!P3 IADD3.X R17, R3, UR4, R17, P4, P5 ;  /* 0x000000040311bc10 */ /* 0x000fce000a7ea411 */
[----:B-1----:R-:W0:Y:S01]  /*8140*/  @!P2 LDC.64 R18, c[0x0][0x5c8] ;  /* 0x00017200ff12ab82 */ /* 0x002e220000000a00 */
[----:B--2---:R-:W-:-:S04]  /*8150*/  LOP3.LUT R2, R2, 0xff, RZ, 0xc0, !PT ;  /* 0x000000ff02027812 */ /* 0x004fc800078ec0ff */
[----:B------:R-:W-:-:S05]  /*8160*/  F2FP.F16.E4M3.UNPACK_B R2, R2 ;  /* 0x00000002ff02723e */ /* 0x000fca00020006ff */
[----:B------:R-:W-:-:S05]  /*8170*/  HADD2.F32 R2, -RZ, R2.H0_H0 ;  /* 0x20000002ff027230 */ /* 0x000fca0000004100 */
[----:B------:R-:W-:-:S04]  /*8180*/  FMUL R13, R2, UR16 ;  /* 0x00000010020d7c20 */ /* 0x000fc80008400000 */
[----:B------:R-:W-:Y:S01]  /*8190*/  FFMA R13, R156, UR13, R13 ;  /* 0x0000000d9c0d7c23 */ /* 0x000fe2000800000d */
[----:B------:R-:W-:-:S04]  /*81a0*/  PRMT R2, RZ, 0x7610, R2 ;  /* 0x00007610ff027816 */ /* 0x000fc80000000002 */
[----:B------:R-:W-:-:S05]  /*81b0*/  F2FP.SATFINITE.E4M3.F32.PACK_AB_MERGE_C R13, RZ, R13, RZ ;  /* 0x0000000dff0d723e */ /* 0x000fca00048070ff */
[----:B------:R1:W-:Y:S04]  /*81c0*/  @!P3 STG.E.U8 desc[UR14][R16.64+0x8], R13 ;  /* 0x0000080d1000b986 */ /* 0x0003e8000c10110e */
[----:B------:R-:W2:Y:S01]  /*81d0*/  @!P2 LDG.E.U8 R2, desc[UR14][R6.64+0x9] ;  /* 0x0000090e0602a981 */ /* 0x000ea2000c1e1100 */
[----:B------:R-:W-:Y:S02]  /*81e0*/  ISETP.LT.OR P3, PT, R0, 0x9, !P1 ;  /* 0x000000090000780c */ /* 0x000fe40004f61670 */
[----:B0-----:R-:W-:-:S04]  /*81f0*/  @!P2 IADD3 R18, P4, P5, R4, UR9, R18 ;  /* 0x000000090412ac10 */ /* 0x001fc8000fd9e012 */
[----:B------:R-:W-:-:S07]  /*8200*/  @!P2 IADD3.X R19, R3, UR4, R19, P4, P5 ;  /* 0x000000040313ac10 */ /* 0x000fce000a7ea413 */
        /* <DEDUP_REMOVED lines=10> */
[----:B-1----:R-:W-:Y:S01]  /*82b0*/  IMAD.U32 R17, RZ, RZ, UR8 ;  /* 0x00000008ff117e24 */ /* 0x002fe2000f8e00ff */
[----:B------:R-:W-:-:S04]  /*82c0*/  ISETP.LT.OR P2, PT, R0, 0xa, !P1 ;  /* 0x0000000a0000780c */ /* 0x000fc80004f41670 */
[----:B------:R-:W-:-:S04]  /*82d0*/  @!P3 IADD3 R17, P4, P5, R17, UR9, R4 ;  /* 0x000000091111bc10 */ /* 0x000fc8000fd9e004 */
[----:B0-----:R-:W-:-:S05]  /*82e0*/  @!P3 IADD3 R16, P6, R17, R22, RZ ;  /* 0x000000161110b210 */ /* 0x001fca0007fde0ff */
[----:B--2---:R-:W0:Y:S01]  /*82f0*/  @!P2 LDC.64 R20, c[0x0][0x5c8] ;  /* 0x00017200ff14ab82 */ /* 0x004e220000000a00 */
[----:B----4-:R-:W-:-:S04]  /*8300*/  LOP3.LUT R2, R2, 0xff, RZ, 0xc0, !PT ;  /* 0x000000ff02027812 */ /* 0x010fc800078ec0ff */
        /* <DEDUP_REMOVED lines=830> */
[----:B-1----:R-:W-:Y:S02]  /*b6f0*/  F2FP.SATFINITE.E4M3.F32.PACK_AB_MERGE_C R13, RZ, R2, RZ ;  /* 0x00000002ff0d723e */ /* 0x002fe400048070ff */
        /* <DEDUP_REMOVED lines=19> */
[----:B------:R2:W4:Y:S01]  /*b830*/  @!P1 LDG.E.U8 R2, desc[UR14][R8.64+0x79] ;  /* 0x0000790e08029981 */ /* 0x000522000c1e1100 */
[----:B------:R-:W-:Y:S01]  /*b840*/  IADD3 R13, P0, R10, 0x80, RZ ;  /* 0x000000800a0d7810 */ /* 0x000fe20007f1e0ff */
[----:B------:R-:W-:-:S04]  /*b850*/  IMAD.U32 R21, RZ, RZ, UR8 ;  /* 0x00000008ff157e24 */ /* 0x000fc8000f8e00ff */
[----:B------:R-:W-:Y:S01]  /*b860*/  IMAD.X R16, RZ, RZ, R11, P0 ;  /* 0x000000ffff107224 */ /* 0x000fe200000e060b */
[----:B------:R-:W-:Y:S01]  /*b870*/  ISETP.GE.AND P0, PT, R12, 0x81, PT ;  /* 0x000000810c00780c */ /* 0x000fe20003f06270 */
[----:B-1----:R-:W-:Y:S01]  /*b880*/  IMAD.U32 R17, RZ, RZ, UR5 ;  /* 0x00000005ff117e24 */ /* 0x002fe2000f8e00ff */
[----:B--2---:R-:W-:Y:S01]  /*b890*/  @!P1 IADD3 R9, P2, P4, R21, UR9, R4 ;  /* 0x0000000915099c10 */ /* 0x004fe2000fc5e004 */
[----:B------:R-:W-:Y:S01]  /*b8a0*/  IMAD.WIDE.U32 R6, R13, UR18, R14 ;  /* 0x000000120d067c25 */ /* 0x000fe2000f8e000e */
[----:B------:R-:W-:-:S03]  /*b8b0*/  ISETP.LT.OR P3, PT, R0, 0x1, !P0 ;  /* 0x000000010000780c */ /* 0x000fc60004761670 */
[----:B------:R-:W-:Y:S01]  /*b8c0*/  IMAD R16, R16, UR18, RZ ;  /* 0x0000001210107c24 */ /* 0x000fe2000f8e02ff */
[----:B0-----:R-:W-:Y:S02]  /*b8d0*/  @!P1 IADD3 R8, P5, R9, R18, RZ ;  /* 0x0000001209089210 */ /* 0x001fe40007fbe0ff */
[----:B------:R-:W-:Y:S01]  /*b8e0*/  @!P1 IADD3.X R18, R17, UR4, R3, P2, P4 ;  /* 0x0000000411129c10 */ /* 0x000fe200097e8403 */
[----:B------:R-:W-:Y:S01]  /*b8f0*/  IMAD R13, R13, UR19, R16 ;  /* 0x000000130d0d7c24 */ /* 0x000fe2000f8e0210 */
[----:B------:R-:W-:-:S03]  /*b900*/  IADD3 R6, P2, R6, UR20, RZ ;  /* 0x0000001406067c10 */ /* 0x000fc6000ff5e0ff */
[----:B------:R-:W-:Y:S01]  /*b910*/  @!P1 IMAD.X R9, R18, 0x1, R19, P5 ;  /* 0x0000000112099824 */ /* 0x000fe200028e0613 */
[----:B------:R-:W-:Y:S01]  /*b920*/  IADD3.X R7, R7, UR21, R13, P2, !PT ;  /* 0x0000001507077c10 */ /* 0x000fe200097fe40d */
[----:B------:R-:W0:Y:S01]  /*b930*/  @!P3 LDC.64 R18, c[0x0][0x5c8] ;  /* 0x00017200ff12bb82 */ /* 0x000e220000000a00 */
        /* <DEDUP_REMOVED lines=9> */
[----:B------:R-:W-:Y:S01]  /*b9d0*/  USHF.L.U32 UR4, UR7, 0x7, URZ ;  /* 0x0000000707047899 */ /* 0x000fe2000800063f */
[----:B------:R-:W-:-:S03]  /*b9e0*/  ISETP.LT.OR P2, PT, R0, 0x2, !P0 ;  /* 0x000000020000780c */ /* 0x000fc60004741670 */
[----:B------:R-:W-:Y:S01]  /*b9f0*/  UIADD3 UR4, UR11, UR4, URZ ;  /* 0x000000040b047290 */ /* 0x000fe2000fffe03f */
[----:B0-----:R-:W-:-:S05]  /*ba00*/  @!P3 IADD3 R8, P1, P4, R4, UR10, R18 ;  /* 0x0000000a0408bc10 */ /* 0x001fca000fc3e012 */
[----:B------:R-:W-:-:S04]  /*ba10*/  @!P3 IADD3.X R9, R3, UR4, R19, P1, P4 ;  /* 0x000000040309bc10 */ /* 0x000fc80008fe8413 */
[----:B------:R-:W0:Y:S01]  /*ba20*/  @!P2 LDC.64 R22, c[0x0][0x5c8] ;  /* 0x00017200ff16ab82 */ /* 0x000e220000000a00 */
        /* <DEDUP_REMOVED lines=9> */
[----:B------:R-:W-:Y:S01]  /*bac0*/  IMAD.U32 R17, RZ, RZ, UR6 ;  /* 0x00000006ff117e24 */ /* 0x000fe2000f8e00ff */
[----:B------:R-:W-:Y:S01]  /*bad0*/  IADD3 R13, P3, R10, 0x88, RZ ;  /* 0x000000880a0d7810 */ /* 0x000fe20007f7e0ff */
[----:B------:R-:W-:Y:S02]  /*bae0*/  IMAD.U32 R21, RZ, RZ, UR6 ;  /* 0x00000006ff157e24 */ /* 0x000fe4000f8e00ff */
[----:B------:R-:W-:Y:S01]  /*baf0*/  IMAD.U32 R18, RZ, RZ, UR7 ;  /* 0x00000007ff127e24 */ /* 0x000fe2000f8e00ff */
[----:B------:R-:W-:Y:S01]  /*bb00*/  @!P2 LEA R17, P1, R17, R4, 0x7 ;  /* 0x000000041111a211 */ /* 0x000fe200078238ff */
[----:B------:R-:W-:-:S03]  /*bb10*/  IMAD.X R16, RZ, RZ, R11, P3 ;  /* 0x000000ffff107224 */ /* 0x000fc600018e060b */
[----:B------:R-:W-:Y:S02]  /*bb20*/  @!P2 LEA.HI.X R18, R21, R3, R18, 0x7, P1 ;  /* 0x000000031512a211 */ /* 0x000fe400008f3c12 */
[----:B------:R-:W-:Y:S01]  /*bb30*/  ISETP.GE.AND P1, PT, R12, 0x89, PT ;  /* 0x000000890c00780c */ /* 0x000fe20003f26270 */
[----:B-1----:R-:W-:-:S03]  /*bb40*/  IMAD.WIDE.U32 R8, R13, UR18, R14 ;  /* 0x000000120d087c25 */ /* 0x002fc6000f8e000e */
[----:B------:R-:W-:Y:S01]  /*bb50*/  ISETP.LT.OR P3, PT, R0, 0x1, !P1 ;  /* 0x000000010000780c */ /* 0x000fe20004f61670 */
[----:B------:R-:W-:Y:S01]  /*bb60*/  IMAD R20, R16, UR18, RZ ;  /* 0x0000001210147c24 */ /* 0x000fe2000f8e02ff */
[----:B0-----:R-:W-:Y:S02]  /*bb70*/  @!P2 IADD3 R16, P4, R17, R22, RZ ;  /* 0x000000161110a210 */ /* 0x001fe40007f9e0ff */
[----:B------:R-:W-:Y:S01]  /*bb80*/  IADD3 R8, P5, R8, UR20, RZ ;  /* 0x0000001408087c10 */ /* 0x000fe2000ffbe0ff */
[----:B------:R-:W-:Y:S02]  /*bb90*/  IMAD R13, R13, UR19, R20 ;  /* 0x000000130d0d7c24 */ /* 0x000fe4000f8e0214 */
[----:B------:R-:W-:-:S03]  /*bba0*/  @!P2 IMAD.X R17, R18, 0x1, R23, P4 ;  /* 0x000000011211a824 */ /* 0x000fc600020e0617 */
        /* <DEDUP_REMOVED lines=12> */
[----:B------:R-:W-:Y:S01]  /*bc70*/  @!P3 LEA R21, P2, R21, R4, 0x7 ;  /* 0x000000041515b211 */ /* 0x000fe200078438ff */
[----:B------:R-:W-:-:S03]  /*bc80*/  IMAD.U32 R18, RZ, RZ, UR7 ;  /* 0x00000007ff127e24 */ /* 0x000fc6000f8e00ff */
[----:B0-----:R-:W-:Y:S02]  /*bc90*/  @!P3 IADD3 R16, P4, P5, R21, UR8, R22 ;  /* 0x000000081510bc10 */ /* 0x001fe4000fd9e016 */
[----:B--2---:R-:W-:-:S04]  /*bca0*/  LOP3.LUT R2, R2, 0xff, RZ, 0xc0, !PT ;  /* 0x000000ff02027812 */ /* 0x004fc800078ec0ff */
[----:B------:R-:W-:-:S05]  /*bcb0*/  F2FP.F16.E4M3.UNPACK_B R2, R2 ;  /* 0x00000002ff02723e */ /* 0x000fca00020006ff */
[----:B------:R-:W-:-:S05]  /*bcc0*/  HADD2.F32 R2, -RZ, R2.H0_H0 ;  /* 0x20000002ff027230 */ /* 0x000fca0000004100 */
[----:B------:R-:W-:Y:S01]  /*bcd0*/  FMUL R13, R2, UR16 ;  /* 0x00000010020d7c20 */ /* 0x000fe20008400000 */
[----:B------:R-:W-:Y:S02]  /*bce0*/  @!P3 LEA.HI.X R2, R89, R3, R18, 0x7, P2 ;  /* 0x000000035902b211 */ /* 0x000fe400010f3c12 */
[----:B------:R-:W-:Y:S01]  /*bcf0*/  ISETP.LT.OR P2, PT, R0, 0x2, !P1 ;  /* 0x000000020000780c */ /* 0x000fe20004f41670 */
[----:B------:R-:W-:Y:S01]  /*bd00*/  FFMA R13, R90, UR13, R13 ;  /* 0x0000000d5a0d7c23 */ /* 0x000fe2000800000d */
[----:B------:R-:W-:Y:S02]  /*bd10*/  @!P3 IADD3.X R17, R2, UR5, R23, P4, P5 ;  /* 0x000000050211bc10 */ /* 0x000fe4000a7ea417 */
[----:B------:R-:W-:Y:S02]  /*bd20*/  PRMT R2, RZ, 0x7610, R2 ;  /* 0x00007610ff027816 */ /* 0x000fe40000000002 */
[----:B------:R-:W-:-:S05]  /*bd30*/  F2FP.SATFINITE.E4M3.F32.PACK_AB_MERGE_C R13, RZ, R13, RZ ;  /* 0x0000000dff0d723e */ /* 0x000fca00048070ff */
[----:B------:R0:W-:Y:S02]  /*bd40*/  @!P3 STG.E.U8 desc[UR14][R16.64], R13 ;  /* 0x0000000d1000b986 */ /* 0x0001e4000c10110e */
[----:B------:R-:W0:Y:S02]  /*bd50*/  @!P2 LDC.64 R20, c[0x0][0x5c8] ;  /* 0x00017200ff14ab82 */ /* 0x000e240000000a00 */
[----:B------:R-:W2:Y:S01]  /*bd60*/  @!P2 LDG.E.U8 R2, desc[UR14][R8.64+0x1] ;  /* 0x0000010e0802a981 */ /* 0x000ea2000c1e1100 */
[----:B------:R-:W-:Y:S02]  /*bd70*/  IMAD.U32 R19, RZ, RZ, UR6 ;  /* 0x00000006ff137e24 */ /* 0x000fe4000f8e00ff */
[----:B------:R-:W-:-:S03]  /*bd80*/  IMAD.U32 R23, RZ, RZ, UR6 ;  /* 0x00000006ff177e24 */ /* 0x000fc6000f8e00ff */
[----:B------:R-:W-:-:S04]  /*bd90*/  @!P2 LEA R19, P3, R19, R4, 0x7 ;  /* 0x000000041313a211 */ /* 0x000fc800078638ff */
[----:B------:R-:W-:Y:S02]  /*bda0*/  @!P2 LEA.HI.X R18, R23, R3, R18, 0x7, P3 ;  /* 0x000000031712a211 */ /* 0x000fe400018f3c12 */
[----:B------:R-:W-:Y:S02]  /*bdb0*/  ISETP.LT.OR P3, PT, R0, 0x9, !P0 ;  /* 0x000000090000780c */ /* 0x000fe40004761670 */
[----:B0-----:R-:W-:-:S11]  /*bdc0*/  @!P2 IADD3 R16, P4, P5, R19, UR8, R20 ;  /* 0x000000081310ac10 */ /* 0x001fd6000fd9e014 */
[----:B------:R-:W0:Y:S01]  /*bdd0*/  @!P3 LDC.64 R22, c[0x0][0x5c8] ;  /* 0x00017200ff16bb82 */ /* 0x000e220000000a00 */
[----:B------:R-:W-:Y:S02]  /*bde0*/  @!P2 IADD3.X R17, R18, UR5, R21, P4, P5 ;  /* 0x000000051211ac10 */ /* 0x000fe4000a7ea415 */
        /* <DEDUP_REMOVED lines=9> */
[----:B------:R-:W-:Y:S02]  /*be80*/  IMAD.U32 R21, RZ, RZ, UR6 ;  /* 0x00000006ff157e24 */ /* 0x000fe4000f8e00ff */
[----:B------:R-:W-:-:S03]  /*be90*/  IMAD.U32 R18, RZ, RZ, UR7 ;  /* 0x00000007ff127e24 */ /* 0x000fc6000f8e00ff */
[----:B------:R-:W-:-:S04]  /*bea0*/  @!P3 LEA R21, P2, R21, R4, 0x7 ;  /* 0x000000041515b211 */ /* 0x000fc800078438ff */
[----:B0-----:R-:W-:Y:S02]  /*beb0*/  @!P3 IADD3 R16, P4, R21, R22, RZ ;  /* 0x000000161510b210 */ /* 0x001fe40007f9e0ff */
[----:B--2---:R-:W-:-:S04]  /*bec0*/  LOP3.LUT R2, R2, 0xff, RZ, 0xc0, !PT ;  /* 0x000000ff02027812 */ /* 0x004fc800078ec0ff */
[----:B------:R-:W-:-:S05]  /*bed0*/  F2FP.F16.E4M3.UNPACK_B R2, R2 ;  /* 0x00000002ff02723e */ /* 0x000fca00020006ff */
[----:B------:R-:W-:-:S05]  /*bee0*/  HADD2.F32 R2, -RZ, R2.H0_H0 ;  /* 0x20000002ff027230 */ /* 0x000fca0000004100 */
[----:B------:R-:W-:Y:S01]  /*bef0*/  FMUL R13, R2, UR16 ;  /* 0x00000010020d7c20 */ /* 0x000fe20008400000 */
[----:B------:R-:W-:Y:S02]  /*bf00*/  @!P3 LEA.HI.X R2, R89, R3, R18, 0x7, P2 ;  /* 0x000000035902b211 */ /* 0x000fe400010f3c12 */
[----:B------:R-:W-:Y:S01]  /*bf10*/  ISETP.LT.OR P2, PT, R0, 0xa, !P0 ;  /* 0x0000000a0000780c */ /* 0x000fe20004741670 */
[----:B------:R-:W-:Y:S02]  /*bf20*/  FFMA R13, R92, UR13, R13 ;  /* 0x0000000d5c0d7c23 */ /* 0x000fe4000800000d */
[----:B------:R-:W-:Y:S01]  /*bf30*/  @!P3 IMAD.X R17, R2, 0x1, R23, P4 ;  /* 0x000000010211b824 */ /* 0x000fe200020e0617 */
        /* <DEDUP_REMOVED lines=10> */
[----:B0-----:R-:W-:-:S11]  /*bfe0*/  @!P2 IADD3 R16, P4, R19, R20, RZ ;  /* 0x000000141310a210 */ /* 0x001fd60007f9e0ff */
[----:B------:R-:W0:Y:S01]  /*bff0*/  @!P3 LDC.64 R22, c[0x0][0x5c8] ;  /* 0x00017200ff16bb82 */ /* 0x000e220000000a00 */
[----:B------:R-:W-:Y:S01]  /*c000*/  @!P2 IMAD.X R17, R18, 0x1, R21, P4 ;  /* 0x000000011211a824 */ /* 0x000fe200020e0615 */
        /* <DEDUP_REMOVED lines=929> */
[----:B------:R-:W-:Y:S02]  /*fa20*/  @!P3 LEA R21, P2, R21, R4, 0x7 ;  /* 0x000000041515b211 */ /* 0x000fe400078438ff */
[----:B------:R-:W-:Y:S02]  /*fa30*/  ISETP.LT.OR P0, PT, R0, 0x7a, !P0 ;  /* 0x0000007a0000780c */ /* 0x000fe40004701670 */
[----:B--2---:R-:W-:-:S04]  /*fa40*/  LOP3.LUT R2, R2, 0xff, RZ, 0xc0, !PT ;  /* 0x000000ff02027812 */ /* 0x004fc800078ec0ff */
[----:B------:R-:W-:-:S05]  /*fa50*/  F2FP.F16.E4M3.UNPACK_B R2, R2 ;  /* 0x00000002ff02723e */ /* 0x000fca00020006ff */
[----:B------:R-:W-:-:S05]  /*fa60*/  HADD2.F32 R2, -RZ, R2.H0_H0 ;  /* 0x20000002ff027230 */ /* 0x000fca0000004100 */
[----:B------:R-:W-:Y:S01]  /*fa70*/  FMUL R13, R2, UR16 ;  /* 0x00000010020d7c20 */ /* 0x000fe20008400000 */
[----:B------:R-:W-:Y:S02]  /*fa80*/  @!P3 LEA.HI.X R2, R89, R3, R18, 0x7, P2 ;  /* 0x000000035902b211 */ /* 0x000fe400010f3c12 */
[----:B0-----:R-:W-:Y:S01]  /*fa90*/  @!P3 IADD3 R16, P2, R21, R22, RZ ;  /* 0x000000161510b210 */ /* 0x001fe20007f5e0ff */
[----:B------:R-:W-:Y:S01]  /*faa0*/  FFMA R13, R148, UR13, R13 ;  /* 0x0000000d940d7c23 */ /* 0x000fe2000800000d */
[----:B------:R-:W0:Y:S03]  /*fab0*/  @!P0 LDC.64 R20, c[0x0][0x5c8] ;  /* 0x00017200ff148b82 */ /* 0x000e260000000a00 */
[----:B------:R-:W-:Y:S01]  /*fac0*/  @!P3 IMAD.X R17, R2, 0x1, R23, P2 ;  /* 0x000000010211b824 */ /* 0x000fe200010e0617 */
[----:B------:R-:W-:Y:S02]  /*fad0*/  F2FP.SATFINITE.E4M3.F32.PACK_AB_MERGE_C R13, RZ, R13, RZ ;  /* 0x0000000dff0d723e */ /* 0x000fe400048070ff */
[----:B------:R-:W-:-:S03]  /*fae0*/  PRMT R2, RZ, 0x7610, R2 ;  /* 0x00007610ff027816 */ /* 0x000fc60000000002 */
[----:B------:R1:W-:Y:S04]  /*faf0*/  @!P3 STG.E.U8 desc[UR14][R16.64+0x78], R13 ;  /* 0x0000780d1000b986 */ /* 0x0003e8000c10110e */
[----:B------:R0:W2:Y:S01]  /*fb00*/  @!P0 LDG.E.U8 R2, desc[UR14][R6.64+0x79] ;  /* 0x0000790e06028981 */ /* 0x0000a2000c1e1100 */
[----:B------:R-:W-:Y:S02]  /*fb10*/  IMAD.U32 R19, RZ, RZ, UR6 ;  /* 0x00000006ff137e24 */ /* 0x000fe4000f8e00ff */
[----:B------:R-:W-:-:S03]  /*fb20*/  IMAD.U32 R23, RZ, RZ, UR6 ;  /* 0x00000006ff177e24 */ /* 0x000fc6000f8e00ff */
[----:B------:R-:W-:-:S04]  /*fb30*/  @!P0 LEA R19, P2, R19, R4, 0x7 ;  /* 0x0000000413138211 */ /* 0x000fc800078438ff */
[----:B-1----:R-:W-:Y:S02]  /*fb40*/  @!P0 LEA.HI.X R16, R23, R3, R18, 0x7, P2 ;  /* 0x0000000317108211 */ /* 0x002fe400010f3c12 */
[----:B------:R-:W-:Y:S02]  /*fb50*/  ISETP.LT.OR P2, PT, R0, 0x79, !P1 ;  /* 0x000000790000780c */ /* 0x000fe40004f41670 */
[----:B0-----:R-:W-:-:S05]  /*fb60*/  @!P0 IADD3 R6, P3, R19, R20, RZ ;  /* 0x0000001413068210 */ /* 0x001fca0007f7e0ff */
[----:B------:R-:W-:-:S06]  /*fb70*/  @!P0 IMAD.X R7, R16, 0x1, R21, P3 ;  /* 0x0000000110078824 */ /* 0x000fcc00018e0615 */
        /* <DEDUP_REMOVED lines=19> */
[----:B0-----:R-:W-:Y:S01]  /*fcb0*/  @!P2 IADD3 R6, P0, P3, R19, UR8, R20 ;  /* 0x000000081306ac10 */ /* 0x001fe2000fb1e014 */
[----:B------:R-:W-:-:S03]  /*fcc0*/  FFMA R13, R150, UR13, R13 ;  /* 0x0000000d960d7c23 */ /* 0x000fc6000800000d */
[----:B------:R-:W-:Y:S02]  /*fcd0*/  @!P2 IADD3.X R7, R2, UR5, R21, P0, P3 ;  /* 0x000000050207ac10 */ /* 0x000fe400087e6415 */
[----:B------:R-:W-:Y:S01]  /*fce0*/  F2FP.SATFINITE.E4M3.F32.PACK_AB_MERGE_C R17, RZ, R13, RZ ;  /* 0x0000000dff11723e */ /* 0x000fe200048070ff */
[----:B------:R-:W0:Y:S01]  /*fcf0*/  @!P1 LDC.64 R20, c[0x0][0x5c8] ;  /* 0x00017200ff149b82 */ /* 0x000e220000000a00 */
[----:B------:R-:W-:-:S03]  /*fd00*/  PRMT R2, RZ, 0x7610, R2 ;  /* 0x00007610ff027816 */ /* 0x000fc60000000002 */
[----:B------:R1:W-:Y:S04]  /*fd10*/  @!P2 STG.E.U8 desc[UR14][R6.64+0x78], R17 ;  /* 0x000078110600a986 */ /* 0x0003e8000c10110e */
[----:B------:R2:W4:Y:S01]  /*fd20*/  @!P1 LDG.E.U8 R2, desc[UR14][R8.64+0x79] ;  /* 0x0000790e08029981 */ /* 0x000522000c1e1100 */
[----:B------:R-:W-:Y:S01]  /*fd30*/  IADD3 R13, P0, R10, 0xc0, RZ ;  /* 0x000000c00a0d7810 */ /* 0x000fe20007f1e0ff */
[----:B------:R-:W-:-:S04]  /*fd40*/  IMAD.U32 R19, RZ, RZ, UR6 ;  /* 0x00000006ff137e24 */ /* 0x000fc8000f8e00ff */
[----:B------:R-:W-:Y:S01]  /*fd50*/  IMAD.X R16, RZ, RZ, R11, P0 ;  /* 0x000000ffff107224 */ /* 0x000fe200000e060b */
[----:B------:R-:W-:Y:S01]  /*fd60*/  ISETP.GE.AND P0, PT, R12, 0xc1, PT ;  /* 0x000000c10c00780c */ /* 0x000fe20003f06270 */
[----:B-1----:R-:W-:Y:S01]  /*fd70*/  IMAD.WIDE.U32 R6, R13, UR18, R14 ;  /* 0x000000120d067c25 */ /* 0x002fe2000f8e000e */
[----:B------:R-:W-:Y:S02]  /*fd80*/  @!P1 LEA R19, P2, R19, R4, 0x7 ;  /* 0x0000000413139211 */ /* 0x000fe400078438ff */
[----:B------:R-:W-:Y:S01]  /*fd90*/  ISETP.LT.OR P3, PT, R0, 0x1, !P0 ;  /* 0x000000010000780c */ /* 0x000fe20004761670 */
[----:B--2---:R-:W-:Y:S01]  /*fda0*/  IMAD R8, R16, UR18, RZ ;  /* 0x0000001210087c24 */ /* 0x004fe2000f8e02ff */
[----:B------:R-:W-:Y:S02]  /*fdb0*/  @!P1 LEA.HI.X R18, R23, R3, R18, 0x7, P2 ;  /* 0x0000000317129211 */ /* 0x000fe400010f3c12 */
[----:B------:R-:W-:Y:S01]  /*fdc0*/  IADD3 R6, P2, R6, UR20, RZ ;  /* 0x0000001406067c10 */ /* 0x000fe2000ff5e0ff */
[----:B------:R-:W-:Y:S01]  /*fdd0*/  IMAD R13, R13, UR19, R8 ;  /* 0x000000130d0d7c24 */ /* 0x000fe2000f8e0208 */
[----:B0-----:R-:W-:-:S04]  /*fde0*/  @!P1 IADD3 R16, P4, P5, R19, UR8, R20 ;  /* 0x0000000813109c10 */ /* 0x001fc8000fd9e014 */
[----:B------:R-:W-:Y:S02]  /*fdf0*/  @!P1 IADD3.X R17, R18, UR5, R21, P4, P5 ;  /* 0x0000000512119c10 */ /* 0x000fe4000a7ea415 */
        /* <DEDUP_REMOVED lines=12> */
[----:B------:R-:W-:Y:S01]  /*fec0*/  VOTEU.ALL UP0, P3 ;  /* 0x00000000003f7886 */ /* 0x000fe20001800000 */
[----:B------:R-:W-:-:S04]  /*fed0*/  ISETP.LT.OR P2, PT, R0, 0x2, !P0 ;  /* 0x000000020000780c */ /* 0x000fc80004741670 */
[----:B------:R-:W-:Y:S01]  /*fee0*/  @!UP0 UIMAD UR4, UR7, 0xc0, URZ ;  /* 0x000000c0070488a4 */ /* 0x000fe2000f8e023f */
[----:B--2---:R-:W-:-:S04]  /*fef0*/  LOP3.LUT R2, R2, 0xff, RZ, 0xc0, !PT ;  /* 0x000000ff02027812 */ /* 0x004fc800078ec0ff */
[----:B------:R-:W-:-:S05]  /*ff00*/  F2FP.F16.E4M3.UNPACK_B R2, R2 ;  /* 0x00000002ff02723e */ /* 0x000fca00020006ff */
[----:B------:R-:W-:Y:S02]  /*ff10*/  HADD2.F32 R13, -RZ, R2.H0_H0 ;  /* 0x20000002ff0d7230 */ /* 0x000fe40000004100 */
[----:B------:R-:W-:-:S03]  /*ff20*/  @!P3 IMAD.MOV.U32 R2, RZ, RZ, R4 ;  /* 0x000000ffff02b224 */ /* 0x000fc600078e0004 */
[----:B------:R-:W-:Y:S01]  /*ff30*/  FMUL R13, R13, UR16 ;  /* 0x000000100d0d7c20 */ /* 0x000fe20008400000 */
[----:B------:R-:W-:-:S04]  /*ff40*/  @!P3 IMAD.WIDE.U32 R8, R9, 0xc0, R2 ;  /* 0x000000c00908b825 */ /* 0x000fc800078e0002 */
[----:B------:R-:W-:Y:S01]  /*ff50*/  FFMA R13, R24, UR13, R13 ;  /* 0x0000000d180d7c23 */ /* 0x000fe2000800000d */
[----:B0-----:R-:W-:-:S04]  /*ff60*/  @!P3 IADD3 R8, P1, R8, R20, RZ ;  /* 0x000000140808b210 */ /* 0x001fc80007f3e0ff */
[----:B-1----:R-:W-:Y:S02]  /*ff70*/  F2FP.SATFINITE.E4M3.F32.PACK_AB_MERGE_C R19, RZ, R13, RZ ;  /* 0x0000000dff13723e */ /* 0x002fe400048070ff */
[----:B------:R-:W-:Y:S02]  /*ff80*/  @!P3 IADD3.X R9, R21, UR4, R9, P1, !PT ;  /* 0x000000041509bc10 */ /* 0x000fe40008ffe409 */
[----:B------:R-:W-:Y:S01]  /*ff90*/  PRMT R13, RZ, 0x7610, R13 ;  /* 0x00007610ff0d7816 */ /* 0x000fe2000000000d */
[----:B------:R-:W0:Y:S02]  /*ffa0*/  @!P2 LDC.64 R20, c[0x0][0x5c8] ;  /* 0x00017200ff14ab82 */ /* 0x000e240000000a00 */
[----:B------:R1:W-:Y:S04]  /*ffb0*/  @!P3 STG.E.U8 desc[UR14][R8.64], R19 ;  /* 0x000000130800b986 */ /* 0x0003e8000c10110e */
[----:B------:R-:W2:Y:S01]  /*ffc0*/  @!P2 LDG.E.U8 R13, desc[UR14][R6.64+0x1] ;  /* 0x0000010e060da981 */ /* 0x000ea2000c1e1100 */
[----:B------:R-:W-:Y:S01]  /*ffd0*/  IADD3 R17, P3, R10, 0xc8, RZ ;  /* 0x000000c80a117810 */ /* 0x000fe20007f7e0ff */
[----:B------:R-:W-:Y:S01]  /*ffe0*/  VOTEU.ALL UP0, P2 ;  /* 0x00000000003f7886 */ /* 0x000fe20001000000 */
[----:B------:R-:W-:-:S03]  /*fff0*/  ISETP.GE.AND P1, PT, R12, 0xc9, PT ;  /* 0x000000c90c00780c */ /* 0x000fc60003f26270 */
[----:B------:R-:W-:Y:S02]  /*10000*/  IMAD.X R11, RZ, RZ, R11, P3 ;  /* 0x000000ffff0b7224 */ /* 0x000fe400018e060b */
[----:B-1----:R-:W-:Y:S02]  /*10010*/  @!P2 IMAD.MOV.U32 R8, RZ, RZ, R4 ;  /* 0x000000ffff08a224 */ /* 0x002fe400078e0004 */
[----:B------:R-:W-:Y:S01]  /*10020*/  @!P2 IMAD.MOV.U32 R9, RZ, RZ, R3 ;  /* 0x000000ffff09a224 */ /* 0x000fe200078e0003 */
[----:B------:R-:W-:Y:S01]  /*10030*/  ISETP.LT.OR P3, PT, R0, 0x1, !P1 ;  /* 0x000000010000780c */ /* 0x000fe20004f61670 */
[----:B------:R-:W-:Y:S01]  /*10040*/  IMAD.WIDE.U32 R14, R17, UR18, R14 ;  /* 0x00000012110e7c25 */ /* 0x000fe2000f8e000e */
[----:B------:R-:W-:-:S03]  /*10050*/  @!UP0 UIMAD UR4, UR7, 0xc0, URZ ;  /* 0x000000c0070488a4 */ /* 0x000fc6000f8e023f */
[----:B------:R-:W-:-:S04]  /*10060*/  @!P2 IMAD.WIDE.U32 R8, R23, 0xc0, R8 ;  /* 0x000000c01708a825 */ /* 0x000fc800078e0008 */
[----:B------:R-:W-:-:S04]  /*10070*/  IMAD R12, R11, UR18, RZ ;  /* 0x000000120b0c7c24 */ /* 0x000fc8000f8e02ff */
[--C-:B------:R-:W-:Y:S01]  /*10080*/  IMAD R17, R17, UR19, R12.reuse ;  /* 0x0000001311117c24 */ /* 0x100fe2000f8e020c */
[----:B------:R-:W-:Y:S02]  /*10090*/  PRMT R12, RZ, 0x7610, R12 ;  /* 0x00007610ff0c7816 */ /* 0x000fe4000000000c */
[----:B--2---:R-:W-:-:S04]  /*100a0*/  LOP3.LUT R13, R13, 0xff, RZ, 0xc0, !PT ;  /* 0x000000ff0d0d7812 */ /* 0x004fc800078ec0ff */
[----:B------:R-:W-:-:S05]  /*100b0*/  F2FP.F16.E4M3.UNPACK_B R13, R13 ;  /* 0x0000000dff0d723e */ /* 0x000fca00020006ff */
[----:B------:R-:W-:-:S05]  /*100c0*/  HADD2.F32 R13, -RZ, R13.H0_H0 ;  /* 0x2000000dff0d7230 */ /* 0x000fca0000004100 */
[----:B------:R-:W-:-:S04]  /*100d0*/  FMUL R10, R13, UR16 ;  /* 0x000000100d0a7c20 */ /* 0x000fc80008400000 */
[----:B------:R-:W-:Y:S01]  /*100e0*/  FFMA R25, R25, UR13, R10 ;  /* 0x0000000d19197c23 */ /* 0x000fe2000800000a */
[----:B0-----:R-:W-:Y:S02]  /*100f0*/  @!P2 IADD3 R10, P5, R8, R20, RZ ;  /* 0x00000014080aa210 */ /* 0x001fe40007fbe0ff */
[----:B------:R-:W-:Y:S02]  /*10100*/  IADD3 R8, P4, R14, UR20, RZ ;  /* 0x000000140e087c10 */ /* 0x000fe4000ff9e0ff */
[----:B------:R-:W-:Y:S02]  /*10110*/  @!P2 IADD3.X R11, R21, UR4, R9, P5, !PT ;  /* 0x00000004150bac10 */ /* 0x000fe4000affe409 */
[----:B------:R-:W-:Y:S02]  /*10120*/  F2FP.SATFINITE.E4M3.F32.PACK_AB_MERGE_C R25, RZ, R25, RZ ;  /* 0x00000019ff19723e */ /* 0x000fe400048070ff */
[----:B------:R-:W-:Y:S02]  /*10130*/  IADD3.X R9, R15, UR21, R17, P4, !PT ;  /* 0x000000150f097c10 */ /* 0x000fe4000a7fe411 */
[----:B------:R-:W0:Y:S01]  /*10140*/  @!P3 LDC.64 R16, c[0x0][0x5c8] ;  /* 0x00017200ff10bb82 */ /* 0x000e220000000a00 */
[----:B------:R1:W-:Y:S04]  /*10150*/  @!P2 STG.E.U8 desc[UR14][R10.64+0x1], R25 ;  /* 0x000001190a00a986 */ /* 0x0003e8000c10110e */
[----:B------:R-:W2:Y:S01]  /*10160*/  @!P3 LDG.E.U8 R12, desc[UR14][R8.64] ;  /* 0x0000000e080cb981 */ /* 0x000ea2000c1e1100 */
[----:B------:R-:W-:Y:S01]  /*10170*/  VOTEU.ALL UP0, P3 ;  /* 0x00000000003f7886 */ /* 0x000fe20001800000 */
[----:B------:R-:W-:-:S02]  /*10180*/  IMAD.U32 R13, RZ, RZ, UR6 ;  /* 0x00000006ff0d7e24 */ /* 0x000fc4000f8e00ff */
[----:B-1----:R-:W-:Y:S02]  /*10190*/  @!P3 IMAD.MOV.U32 R10, RZ, RZ, R4 ;  /* 0x000000ffff0ab224 */ /* 0x002fe400078e0004 */
[----:B------:R-:W-:Y:S01]  /*101a0*/  @!P3 IMAD.MOV.U32 R11, RZ, RZ, R3 ;  /* 0x000000ffff0bb224 */ /* 0x000fe200078e0003 */
[----:B------:R-:W-:Y:S01]  /*101b0*/  @!UP0 UIMAD UR4, UR7, 0xc0, URZ ;  /* 0x000000c0070488a4 */ /* 0x000fe2000f8e023f */
[----:B------:R-:W-:Y:S02]  /*101c0*/  ISETP.LT.OR P2, PT, R0, 0x2, !P1 ;  /* 0x000000020000780c */ /* 0x000fe40004f41670 */
[----:B--2---:R-:W-:-:S04]  /*101d0*/  LOP3.LUT R12, R12, 0xff, RZ, 0xc0, !PT ;  /* 0x000000ff0c0c7812 */ /* 0x004fc800078ec0ff */
[----:B------:R-:W-:-:S05]  /*101e0*/  F2FP.F16.E4M3.UNPACK_B R12, R12 ;  /* 0x0000000cff0c723e */ /* 0x000fca00020006ff */
[----:B------:R-:W-:Y:S02]  /*101f0*/  HADD2.F32 R14, -RZ, R12.H0_H0 ;  /* 0x2000000cff0e7230 */ /* 0x000fe40000004100 */
[----:B------:R-:W-:-:S04]  /*10200*/  @!P3 IMAD.WIDE.U32 R12, R13, 0xc0, R10 ;  /* 0x000000c00d0cb825 */ /* 0x000fc800078e000a */
[----:B------:R-:W-:Y:S01]  /*10210*/  FMUL R11, R14, UR16 ;  /* 0x000000100e0b7c20 */ /* 0x000fe20008400000 */
[----:B------:R-:W-:Y:S01]  /*10220*/  @!P3 VIADD R14, R13, UR4 ;  /* 0x000000040d0ebc36 */ /* 0x000fe20008000000 */
[----:B0-----:R-:W-:Y:S02]  /*10230*/  @!P3 IADD3 R10, P4, P5, R12, UR8, R16 ;  /* 0x000000080c0abc10 */ /* 0x001fe4000fd9e010 */
[----:B------:R-:W-:Y:S01]  /*10240*/  FFMA R26, R26, UR13, R11 ;  /* 0x0000000d1a1a7c23 */ /* 0x000fe2000800000b */
[----:B------:R-:W-:Y:S02]  /*10250*/  PRMT R12, RZ, 0x7610, R12 ;  /* 0x00007610ff0c7816 */ /* 0x000fe4000000000c */
[----:B------:R-:W-:Y:S02]  /*10260*/  @!P3 IADD3.X R11, R14, UR5, R17, P4, P5 ;  /* 0x000000050e0bbc10 */ /* 0x000fe4000a7ea411 */
[----:B------:R-:W-:Y:S01]  /*10270*/  F2FP.SATFINITE.E4M3.F32.PACK_AB_MERGE_C R15, RZ, R26, RZ ;  /* 0x0000001aff0f723e */ /* 0x000fe200048070ff */
[----:B------:R-:W0:Y:S04]  /*10280*/  @!P2 LDC.64 R16, c[0x0][0x5c8] ;  /* 0x00017200ff10ab82 */ /* 0x000e280000000a00 */
[----:B------:R1:W-:Y:S04]  /*10290*/  @!P3 STG.E.U8 desc[UR14][R10.64], R15 ;  /* 0x0000000f0a00b986 */ /* 0x0003e8000c10110e */
[----:B------:R-:W2:Y:S01]  /*102a0*/  @!P2 LDG.E.U8 R12, desc[UR14][R8.64+0x1] ;  /* 0x0000010e080ca981 */ /* 0x000ea2000c1e1100 */
[----:B------:R-:W-:Y:S01]  /*102b0*/  VOTEU.ALL UP0, P2 ;  /* 0x00000000003f7886 */ /* 0x000fe20001000000 */
[----:B------:R-:W-:-:S04]  /*102c0*/  IMAD.U32 R13, RZ, RZ, UR6 ;  /* 0x00000006ff0d7e24 */ /* 0x000fc8000f8e00ff */
[----:B------:R-:W-:Y:S01]  /*102d0*/  @!UP0 UIMAD UR4, UR7, 0xc0, URZ ;  /* 0x000000c0070488a4 */ /* 0x000fe2000f8e023f */
[----:B-1----:R-:W-:Y:S02]  /*102e0*/  @!P2 IMAD.MOV.U32 R10, RZ, RZ, R4 ;  /* 0x000000ffff0aa224 */ /* 0x002fe400078e0004 */
[----:B------:R-:W-:Y:S01]  /*102f0*/  @!P2 IMAD.MOV.U32 R11, RZ, RZ, R3 ;  /* 0x000000ffff0ba224 */ /* 0x000fe200078e0003 */
[----:B------:R-:W-:-:S13]  /*10300*/  ISETP.LT.OR P3, PT, R0, 0x9, !P0 ;  /* 0x000000090000780c */ /* 0x000fda0004761670 */
[----:B------:R-:W1:Y:S01]  /*10310*/  @!P3 LDC.64 R18, c[0x0][0x5c8] ;  /* 0x00017200ff12bb82 */ /* 0x000e620000000a00 */
[----:B--2---:R-:W-:-:S04]  /*10320*/  LOP3.LUT R12, R12, 0xff, RZ, 0xc0, !PT ;  /* 0x000000ff0c0c7812 */ /* 0x004fc800078ec0ff */
[----:B------:R-:W-:-:S05]  /*10330*/  F2FP.F16.E4M3.UNPACK_B R12, R12 ;  /* 0x0000000cff0c723e */ /* 0x000fca00020006ff */
[----:B------:R-:W-:Y:S02]  /*10340*/  HADD2.F32 R14, -RZ, R12.H0_H0 ;  /* 0x2000000cff0e7230 */ /* 0x000fe40000004100 */
[----:B------:R-:W-:-:S04]  /*10350*/  @!P2 IMAD.WIDE.U32 R12, R13, 0xc0, R10 ;  /* 0x000000c00d0ca825 */ /* 0x000fc800078e000a */
[----:B------:R-:W-:Y:S01]  /*10360*/  FMUL R14, R14, UR16 ;  /* 0x000000100e0e7c20 */ /* 0x000fe20008400000 */
[----:B------:R-:W-:Y:S01]  /*10370*/  @!P2 VIADD R10, R13, UR4 ;  /* 0x000000040d0aac36 */ /* 0x000fe20008000000 */
[----:B0-----:R-:W-:Y:S02]  /*10380*/  @!P2 IADD3 R12, P4, P5, R12, UR8, R16 ;  /* 0x000000080c0cac10 */ /* 0x001fe4000fd9e010 */
[----:B------:R-:W-:Y:S02]  /*10390*/  FFMA R14, R27, UR13, R14 ;  /* 0x0000000d1b0e7c23 */ /* 0x000fe4000800000e */
[----:B------:R-:W-:Y:S02]  /*103a0*/  @!P2 IADD3.X R13, R10, UR5, R17, P4, P5 ;  /* 0x000000050a0dac10 */ /* 0x000fe4000a7ea411 */
[----:B------:R-:W-:Y:S02]  /*103b0*/  PRMT R10, RZ, 0x7610, R10 ;  /* 0x00007610ff0a7816 */ /* 0x000fe4000000000a */
[----:B------:R-:W-:-:S05]  /*103c0*/  F2FP.SATFINITE.E4M3.F32.PACK_AB_MERGE_C R17, RZ, R14, RZ ;  /* 0x0000000eff11723e */ /* 0x000fca00048070ff */
[----:B------:R0:W-:Y:S04]  /*103d0*/  @!P2 STG.E.U8 desc[UR14][R12.64+0x1], R17 ;  /* 0x000001110c00a986 */ /* 0x0001e8000c10110e */
[----:B------:R-:W2:Y:S01]  /*103e0*/  @!P3 LDG.E.U8 R10, desc[UR14][R6.64+0x8] ;  /* 0x0000080e060ab981 */ /* 0x000ea2000c1e1100 */
[----:B------:R-:W-:Y:S02]  /*103f0*/  IMAD.U32 R15, RZ, RZ, UR6 ;  /* 0x00000006ff0f7e24 */ /* 0x000fe4000f8e00ff */
[----:B------:R-:W-:Y:S01]  /*10400*/  @!P3 IMAD.MOV.U32 R11, RZ, RZ, R3 ;  /* 0x000000ffff0bb224 */ /* 0x000fe200078e0003 */
[----:B------:R-:W-:Y:S01]  /*10410*/  VOTEU.ALL UP0, P3 ;  /* 0x00000000003f7886 */ /* 0x000fe20001800000 */
[----:B------:R-:W-:-:S04]  /*10420*/  ISETP.LT.OR P4, PT, R0, 0xa, !P0 ;  /* 0x0000000a0000780c */ /* 0x000fc80004781670 */
[----:B------:R-:W-:Y:S01]  /*10430*/  @!UP0 UIMAD UR4, UR7, 0xc0, URZ ;  /* 0x000000c0070488a4 */ /* 0x000fe2000f8e023f */
[----:B0-----:R-:W-:-:S08]  /*10440*/  PRMT R12, RZ, 0x7610, R12 ;  /* 0x00007610ff0c7816 */ /* 0x001fd0000000000c */
[----:B------:R-:W0:Y:S01]  /*10450*/  @!P4 LDC.64 R16, c[0x0][0x5c8] ;  /* 0x00017200ff10cb82 */ /* 0x000e220000000a00 */
[----:B--2---:R-:W-:-:S04]  /*10460*/  LOP3.LUT R10, R10, 0xff, RZ, 0xc0, !PT ;  /* 0x000000ff0a0a7812 */ /* 0x004fc800078ec0ff */
[----:B------:R-:W-:-:S05]  /*10470*/  F2FP.F16.E4M3.UNPACK_B R10, R10 ;  /* 0x0000000aff0a723e */ /* 0x000fca00020006ff */
[----:B------:R-:W-:Y:S02]  /*10480*/  HADD2.F32 R14, -RZ, R10.H0_H0 ;  /* 0x2000000aff0e7230 */ /* 0x000fe40000004100 */
[----:B------:R-:W-:-:S04]  /*10490*/  @!P3 IMAD.MOV.U32 R10, RZ, RZ, R4 ;  /* 0x000000ffff0ab224 */ /* 0x000fc800078e0004 */
[----:B------:R-:W-:-:S04]  /*104a0*/  @!P3 IMAD.WIDE.U32 R10, R15, 0xc0, R10 ;  /* 0x000000c00f0ab825 */ /* 0x000fc800078e000a */
[----:B------:R-:W-:-:S04]  /*104b0*/  FMUL R15, R14, UR16 ;  /* 0x000000100e0f7c20 */ /* 0x000fc80008400000 */
[----:B------:R-:W-:Y:S01]  /*104c0*/  FFMA R15, R28, UR13, R15 ;  /* 0x0000000d1c0f7c23 */ /* 0x000fe2000800000f */
[----:B-1----:R-:W-:-:S04]  /*104d0*/  @!P3 IADD3 R10, P2, R10, R18, RZ ;  /* 0x000000120a0ab210 */ /* 0x002fc80007f5e0ff */
[----:B------:R-:W-:Y:S02]  /*104e0*/  @!P3 IADD3.X R11, R19, UR4, R11, P2, !PT ;  /* 0x00000004130bbc10 */ /* 0x000fe400097fe40b */
[----:B------:R-:W-:-:S05]  /*104f0*/  F2FP.SATFINITE.E4M3.F32.PACK_AB_MERGE_C R15, RZ, R15, RZ ;  /* 0x0000000fff0f723e */ /* 0x000fca00048070ff */
[----:B------:R1:W-:Y:S04]  /*10500*/  @!P3 STG.E.U8 desc[UR14][R10.64+0x8], R15 ;  /* 0x0000080f0a00b986 */ /* 0x0003e8000c10110e */
[----:B------:R-:W2:Y:S01]  /*10510*/  @!P4 LDG.E.U8 R12, desc[UR14][R6.64+0x9] ;  /* 0x0000090e060cc981 */ /* 0x000ea2000c1e1100 */
[----:B------:R-:W-:Y:S01]  /*10520*/  IMAD.U32 R13, RZ, RZ, UR6 ;  /* 0x00000006ff0d7e24 */ /* 0x000fe2000f8e00ff */
[----:B------:R-:W-:Y:S01]  /*10530*/  VOTEU.ALL UP0, P4 ;  /* 0x00000000003f7886 */ /* 0x000fe20002000000 */
[----:B-1----:R-:W-:Y:S02]  /*10540*/  @!P4 IMAD.MOV.U32 R10, RZ, RZ, R4 ;  /* 0x000000ffff0ac224 */ /* 0x002fe400078e0004 */
[----:B------:R-:W-:Y:S01]  /*10550*/  @!P4 IMAD.MOV.U32 R11, RZ, RZ, R3 ;  /* 0x000000ffff0bc224 */ /* 0x000fe200078e0003 */
[----:B------:R-:W-:Y:S01]  /*10560*/  ISETP.LT.OR P2, PT, R0, 0x9, !P1 ;  /* 0x000000090000780c */ /* 0x000fe20004f41670 */
[----:B------:R-:W-:Y:S01]  /*10570*/  @!UP0 UIMAD UR4, UR7, 0xc0, URZ ;  /* 0x000000c0070488a4 */ /* 0x000fe2000f8e023f */
[----:B--2---:R-:W-:-:S04]  /*10580*/  LOP3.LUT R12, R12, 0xff, RZ, 0xc0, !PT ;  /* 0x000000ff0c0c7812 */ /* 0x004fc800078ec0ff */
[----:B------:R-:W-:-:S05]  /*10590*/  F2FP.F16.E4M3.UNPACK_B R12, R12 ;  /* 0x0000000cff0c723e */ /* 0x000fca00020006ff */
[----:B------:R-:W-:Y:S02]  /*105a0*/  HADD2.F32 R14, -RZ, R12.H0_H0 ;  /* 0x2000000cff0e7230 */ /* 0x000fe40000004100 */
[----:B------:R-:W-:-:S04]  /*105b0*/  @!P4 IMAD.WIDE.U32 R12, R13, 0xc0, R10 ;  /* 0x000000c00d0cc825 */ /* 0x000fc800078e000a */
[----:B------:R-:W-:Y:S01]  /*105c0*/  FMUL R14, R14, UR16 ;  /* 0x000000100e0e7c20 */ /* 0x000fe20008400000 */
[----:B0-----:R-:W-:-:S03]  /*105d0*/  @!P4 IADD3 R10, P3, R12, R16, RZ ;  /* 0x000000100c0ac210 */ /* 0x001fc60007f7e0ff */
[----:B------:R-:W-:Y:S01]  /*105e0*/  FFMA R14, R29, UR13, R14 ;  /* 0x0000000d1d0e7c23 */ /* 0x000fe2000800000e */
[----:B------:R-:W-:Y:S02]  /*105f0*/  PRMT R12, RZ, 0x7610, R12 ;  /* 0x00007610ff0c7816 */ /* 0x000fe4000000000c */
[----:B------:R-:W-:Y:S02]  /*10600*/  @!P4 IADD3.X R11, R17, UR4, R13, P3, !PT ;  /* 0x00000004110bcc10 */ /* 0x000fe40009ffe40d */
        /* <DEDUP_REMOVED lines=19> */
[----:B------:R-:W-:Y:S01]  /*10740*/  PRMT R10, RZ, 0x7610, R10 ;  /* 0x00007610ff0a7816 */ /* 0x000fe2000000000a */
[----:B------:R-:W0:Y:S01]  /*10750*/  @!P3 LDC.64 R16, c[0x0][0x5c8] ;  /* 0x00017200ff10bb82 */ /* 0x000e220000000a00 */
[----:B------:R-:W-:-:S05]  /*10760*/  F2FP.SATFINITE.E4M3.F32.PACK_AB_MERGE_C R15, RZ, R11, RZ ;  /* 0x0000000bff0f723e */ /* 0x000fca00048070ff */
[----:B------:R1:W-:Y:S04]  /*10770*/  @!P2 STG.E.U8 desc[UR14][R12.64+0x8], R15 ;  /* 0x0000080f0c00a986 */ /* 0x0003e8000c10110e */
[----:B------:R-:W2:Y:S01]  /*10780*/  @!P3 LDG.E.U8 R10, desc[UR14][R8.64+0x9] ;  /* 0x0000090e080ab981 */ /* 0x000ea2000c1e1100 */
[----:B------:R-:W-:Y:S01]  /*10790*/  VOTEU.ALL UP0, P3 ;  /* 0x00000000003f7886 */ /* 0x000fe20001800000 */
[----:B------:R-:W-:Y:S02]  /*107a0*/  IMAD.U32 R19, RZ, RZ, UR6 ;  /* 0x00000006ff137e24 */ /* 0x000fe4000f8e00ff */
[----:B------:R-:W-:Y:S02]  /*107b0*/  @!P3 IMAD.MOV.U32 R11, RZ, RZ, R3 ;  /* 0x000000ffff0bb224 */ /* 0x000fe400078e0003 */
[----:B------:R-:W-:Y:S01]  /*107c0*/  @!UP0 UIMAD UR4, UR7, 0xc0, URZ ;  /* 0x000000c0070488a4 */ /* 0x000fe2000f8e023f */
[----:B------:R-:W-:-:S02]  /*107d0*/  ISETP.LT.OR P2, PT, R0, 0x11, !P0 ;  /* 0x000000110000780c */ /* 0x000fc40004741670 */
[----:B--2---:R-:W-:-:S04]  /*107e0*/  LOP3.LUT R10, R10, 0xff, RZ, 0xc0, !PT ;  /* 0x000000ff0a0a7812 */ /* 0x004fc800078ec0ff */
[----:B------:R-:W-:-:S05]  /*107f0*/  F2FP.F16.E4M3.UNPACK_B R10, R10 ;  /* 0x0000000aff0a723e */ /* 0x000fca00020006ff */
[----:B------:R-:W-:Y:S02]  /*10800*/  HADD2.F32 R14, -RZ, R10.H0_H0 ;  /* 0x2000000aff0e7230 */ /* 0x000fe40000004100 */
[----:B------:R-:W-:-:S03]  /*10810*/  @!P3 IMAD.MOV.U32 R10, RZ, RZ, R4 ;  /* 0x000000ffff0ab224 */ /* 0x000fc600078e0004 */
[----:B------:R-:W-:Y:S01]  /*10820*/  FMUL R14, R14, UR16 ;  /* 0x000000100e0e7c20 */ /* 0x000fe20008400000 */
[----:B------:R-:W-:Y:S02]  /*10830*/  @!P3 IMAD.WIDE.U32 R10, R19, 0xc0, R10 ;  /* 0x000000c0130ab825 */ /* 0x000fe400078e000a */
[----:B------:R-:W2:Y:S02]  /*10840*/  @!P2 LDC.64 R18, c[0x0][0x5c8] ;  /* 0x00017200ff12ab82 */ /* 0x000ea40000000a00 */
[----:B------:R-:W-:Y:S01]  /*10850*/  FFMA R14, R31, UR13, R14 ;  /* 0x0000000d1f0e7c23 */ /* 0x000fe2000800000e */
[----:B-1----:R-:W-:Y:S01]  /*10860*/  @!P3 VIADD R12, R11, UR4 ;  /* 0x000000040b0cbc36 */ /* 0x002fe20008000000 */
[----:B0-----:R-:W-:-:S04]  /*10870*/  @!P3 IADD3 R10, P4, P5, R10, UR8, R16 ;  /* 0x000000080a0abc10 */ /* 0x001fc8000fd9e010 */
[----:B------:R-:W-:Y:S02]  /*10880*/  @!P3 IADD3.X R11, R12, UR5, R17, P4, P5 ;  /* 0x000000050c0bbc10 */ /* 0x000fe4000a7ea411 */
[----:B------:R-:W-:Y:S02]  /*10890*/  F2FP.SATFINITE.E4M3.F32.PACK_AB_MERGE_C R17, RZ, R14, RZ ;  /* 0x0000000eff11723e */ /* 0x000fe400048070ff */
[----:B------:R-:W-:-:S03]  /*108a0*/  PRMT R12, RZ, 0x7610, R12 ;  /* 0x00007610ff0c7816 */ /* 0x000fc6000000000c */
[----:B------:R0:W-:Y:S04]  /*108b0*/  @!P3 STG.E.U8 desc[UR14][R10.64+0x9], R17 ;  /* 0x000009110a00b986 */ /* 0x0001e8000c10110e */
[----:B------:R-:W4:Y:S01]  /*108c0*/  @!P2 LDG.E.U8 R12, desc[UR14][R6.64+0x10] ;  /* 0x0000100e060ca981 */ /* 0x000f22000c1e1100 */
[----:B------:R-:W-:Y:S01]  /*108d0*/  IMAD.U32 R13, RZ, RZ, UR6 ;  /* 0x00000006ff0d7e24 */ /* 0x000fe2000f8e00ff */
[----:B------:R-:W-:Y:S01]  /*108e0*/  VOTEU.ALL UP0, P2 ;  /* 0x00000000003f7886 */ /* 0x000fe20001000000 */
[----:B0-----:R-:W-:Y:S02]  /*108f0*/  @!P2 IMAD.MOV.U32 R10, RZ, RZ, R4 ;  /* 0x000000ffff0aa224 */ /* 0x001fe400078e0004 */
[----:B------:R-:W-:Y:S01]  /*10900*/  @!P2 IMAD.MOV.U32 R11, RZ, RZ, R3 ;  /* 0x000000ffff0ba224 */ /* 0x000fe200078e0003 */
[----:B------:R-:W-:Y:S01]  /*10910*/  ISETP.LT.OR P3, PT, R0, 0x12, !P0 ;  /* 0x000000120000780c */ /* 0x000fe20004761670 */
[----:B------:R-:W-:-:S12]  /*10920*/  @!UP0 UIMAD UR4, UR7, 0xc0, URZ ;  /* 0x000000c0070488a4 */ /* 0x000fd8000f8e023f */
[----:B------:R-:W0:Y:S01]  /*10930*/  @!P3 LDC.64 R16, c[0x0][0x5c8] ;  /* 0x00017200ff10bb82 */ /* 0x000e220000000a00 */
[----:B----4-:R-:W-:-:S04]  /*10940*/  LOP3.LUT R12, R12, 0xff, RZ, 0xc0, !PT ;  /* 0x000000ff0c0c7812 */ /* 0x010fc800078ec0ff */
[----:B------:R-:W-:-:S05]  /*10950*/  F2FP.F16.E4M3.UNPACK_B R12, R12 ;  /* 0x0000000cff0c723e */ /* 0x000fca00020006ff */
[----:B------:R-:W-:Y:S02]  /*10960*/  HADD2.F32 R14, -RZ, R12.H0_H0 ;  /* 0x2000000cff0e7230 */ /* 0x000fe40000004100 */
[----:B------:R-:W-:-:S04]  /*10970*/  @!P2 IMAD.WIDE.U32 R12, R13, 0xc0, R10 ;  /* 0x000000c00d0ca825 */ /* 0x000fc800078e000a */
[----:B------:R-:W-:Y:S01]  /*10980*/  FMUL R15, R14, UR16 ;  /* 0x000000100e0f7c20 */ /* 0x000fe20008400000 */
[----:B--2---:R-:W-:-:S03]  /*10990*/  @!P2 IADD3 R10, P4, R12, R18, RZ ;  /* 0x000000120c0aa210 */ /* 0x004fc60007f9e0ff */
[----:B------:R-:W-:Y:S01]  /*109a0*/  FFMA R15, R32, UR13, R15 ;  /* 0x0000000d200f7c23 */ /* 0x000fe2000800000f */
[----:B------:R-:W-:Y:S02]  /*109b0*/  PRMT R12, RZ, 0x7610, R12 ;  /* 0x00007610ff0c7816 */ /* 0x000fe4000000000c */
        /* <DEDUP_REMOVED lines=928> */
[----:B----4-:R-:W-:-:S05]  /*143c0*/  F2FP.F16.E4M3.UNPACK_B R12, R12 ;  /* 0x0000000cff0c723e */ /* 0x010fca00020006ff */
        /* <DEDUP_REMOVED lines=15> */
[----:B------:R-:W-:-:S12]  /*144c0*/  @!UP0 UIMAD UR4, UR7, 0xc0, URZ ;  /* 0x000000c0070488a4 */ /* 0x000fd8000f8e023f */
[----:B------:R-:W1:Y:S01]  /*144d0*/  @!P2 LDC.64 R18, c[0x0][0x5c8] ;  /* 0x00017200ff12ab82 */ /* 0x000e620000000a00 */
[----:B--2---:R-:W-:-:S05]  /*144e0*/  F2FP.F16.E4M3.UNPACK_B R12, R12 ;  /* 0x0000000cff0c723e */ /* 0x004fca00020006ff */
[----:B------:R-:W-:Y:S02]  /*144f0*/  HADD2.F32 R14, -RZ, R12.H0_H0 ;  /* 0x2000000cff0e7230 */ /* 0x000fe40000004100 */
[----:B------:R-:W-:-:S04]  /*14500*/  @!P3 IMAD.WIDE.U32 R12, R13, 0xc0, R10 ;  /* 0x000000c00d0cb825 */ /* 0x000fc800078e000a */
[----:B------:R-:W-:Y:S01]  /*14510*/  FMUL R14, R14, UR16 ;  /* 0x000000100e0e7c20 */ /* 0x000fe20008400000 */
[----:B0-----:R-:W-:-:S03]  /*14520*/  @!P3 IADD3 R10, P4, R12, R16, RZ ;  /* 0x000000100c0ab210 */ /* 0x001fc60007f9e0ff */
[----:B------:R-:W-:Y:S01]  /*14530*/  FFMA R14, R81, UR13, R14 ;  /* 0x0000000d510e7c23 */ /* 0x000fe2000800000e */
[----:B------:R-:W-:Y:S02]  /*14540*/  PRMT R12, RZ, 0x7610, R12 ;  /* 0x00007610ff0c7816 */ /* 0x000fe4000000000c */
[----:B------:R-:W-:Y:S02]  /*14550*/  @!P3 IADD3.X R11, R17, UR4, R13, P4, !PT ;  /* 0x00000004110bbc10 */ /* 0x000fe4000a7fe40d */
[----:B------:R-:W-:-:S05]  /*14560*/  F2FP.SATFINITE.E4M3.F32.PACK_AB_MERGE_C R17, RZ, R14, RZ ;  /* 0x0000000eff11723e */ /* 0x000fca00048070ff */
[----:B------:R0:W-:Y:S04]  /*14570*/  @!P3 STG.E.U8 desc[UR14][R10.64+0x71], R17 ;  /* 0x000071110a00b986 */ /* 0x0001e8000c10110e */
[----:B------:R-:W2:Y:S01]  /*14580*/  @!P2 LDG.E.U8 R12, desc[UR14][R8.64+0x70] ;  /* 0x0000700e080ca981 */ /* 0x000ea2000c1e1100 */
[----:B------:R-:W-:Y:S01]  /*14590*/  VOTEU.ALL UP0, P2 ;  /* 0x00000000003f7886 */ /* 0x000fe20001000000 */
[----:B------:R-:W-:-:S04]  /*145a0*/  IMAD.U32 R13, RZ, RZ, UR6 ;  /* 0x00000006ff0d7e24 */ /* 0x000fc8000f8e00ff */
[----:B------:R-:W-:Y:S01]  /*145b0*/  @!UP0 UIMAD UR4, UR7, 0xc0, URZ ;  /* 0x000000c0070488a4 */ /* 0x000fe2000f8e023f */
[----:B0-----:R-:W-:Y:S02]  /*145c0*/  @!P2 IMAD.MOV.U32 R10, RZ, RZ, R4 ;  /* 0x000000ffff0aa224 */ /* 0x001fe400078e0004 */
[----:B------:R-:W-:Y:S01]  /*145d0*/  @!P2 IMAD.MOV.U32 R11, RZ, RZ, R3 ;  /* 0x000000ffff0ba224 */ /* 0x000fe200078e0003 */
[----:B------:R-:W-:-:S13]  /*145e0*/  ISETP.LT.OR P3, PT, R0, 0x72, !P1 ;  /* 0x000000720000780c */ /* 0x000fda0004f61670 */
[----:B------:R-:W0:Y:S01]  /*145f0*/  @!P3 LDC.64 R16, c[0x0][0x5c8] ;  /* 0x00017200ff10bb82 */ /* 0x000e220000000a00 */
[----:B--2---:R-:W-:-:S05]  /*14600*/  F2FP.F16.E4M3.UNPACK_B R12, R12 ;  /* 0x0000000cff0c723e */ /* 0x004fca00020006ff */
[----:B------:R-:W-:Y:S02]  /*14610*/  HADD2.F32 R14, -RZ, R12.H0_H0 ;  /* 0x2000000cff0e7230 */ /* 0x000fe40000004100 */
[----:B------:R-:W-:-:S04]  /*14620*/  @!P2 IMAD.WIDE.U32 R12, R13, 0xc0, R10 ;  /* 0x000000c00d0ca825 */ /* 0x000fc800078e000a */
[----:B------:R-:W-:Y:S01]  /*14630*/  FMUL R15, R14, UR16 ;  /* 0x000000100e0f7c20 */ /* 0x000fe20008400000 */
[----:B------:R-:W-:Y:S01]  /*14640*/  @!P2 VIADD R10, R13, UR4 ;  /* 0x000000040d0aac36 */ /* 0x000fe20008000000 */
[----:B-1----:R-:W-:Y:S02]  /*14650*/  @!P2 IADD3 R12, P4, P5, R12, UR8, R18 ;  /* 0x000000080c0cac10 */ /* 0x002fe4000fd9e012 */
[----:B------:R-:W-:Y:S02]  /*14660*/  FFMA R15, R82, UR13, R15 ;  /* 0x0000000d520f7c23 */ /* 0x000fe4000800000f */
[----:B------:R-:W-:Y:S02]  /*14670*/  @!P2 IADD3.X R13, R10, UR5, R19, P4, P5 ;  /* 0x000000050a0dac10 */ /* 0x000fe4000a7ea413 */
[----:B------:R-:W-:Y:S02]  /*14680*/  PRMT R10, RZ, 0x7610, R10 ;  /* 0x00007610ff0a7816 */ /* 0x000fe4000000000a */
        /* <DEDUP_REMOVED lines=8> */
[----:B--2---:R-:W-:-:S05]  /*14710*/  F2FP.F16.E4M3.UNPACK_B R10, R10 ;  /* 0x0000000aff0a723e */ /* 0x004fca00020006ff */
        /* <DEDUP_REMOVED lines=30> */
[----:B------:R2:W4:Y:S01]  /*14900*/  @!P0 LDG.E.U8 R12, desc[UR14][R6.64+0x79] ;  /* 0x0000790e060c8981 */ /* 0x000522000c1e1100 */
[----:B------:R-:W-:Y:S01]  /*14910*/  IMAD.U32 R13, RZ, RZ, UR6 ;  /* 0x00000006ff0d7e24 */ /* 0x000fe2000f8e00ff */
[----:B------:R-:W-:Y:S01]  /*14920*/  VOTEU.ALL UP0, P0 ;  /* 0x00000000003f7886 */ /* 0x000fe20000000000 */
[----:B------:R-:W-:Y:S01]  /*14930*/  ISETP.LT.OR P2, PT, R0, 0x79, !P1 ;  /* 0x000000790000780c */ /* 0x000fe20004f41670 */
[----:B--2---:R-:W-:Y:S02]  /*14940*/  @!P0 IMAD.MOV.U32 R6, RZ, RZ, R4 ;  /* 0x000000ffff068224 */ /* 0x004fe400078e0004 */
[----:B------:R-:W-:Y:S01]  /*14950*/  @!P0 IMAD.MOV.U32 R7, RZ, RZ, R3 ;  /* 0x000000ffff078224 */ /* 0x000fe200078e0003 */
[----:B------:R-:W-:Y:S01]  /*14960*/  @!UP0 UIMAD UR4, UR7, 0xc0, URZ ;  /* 0x000000c0070488a4 */ /* 0x000fe2000f8e023f */
[----:B-1----:R-:W-:-:S02]  /*14970*/  PRMT R10, RZ, 0x7610, R10 ;  /* 0x00007610ff0a7816 */ /* 0x002fc4000000000a */
[----:B----4-:R-:W-:-:S05]  /*14980*/  F2FP.F16.E4M3.UNPACK_B R12, R12 ;  /* 0x0000000cff0c723e */ /* 0x010fca00020006ff */
[----:B------:R-:W-:Y:S02]  /*14990*/  HADD2.F32 R14, -RZ, R12.H0_H0 ;  /* 0x2000000cff0e7230 */ /* 0x000fe40000004100 */
[----:B------:R-:W-:-:S04]  /*149a0*/  @!P0 IMAD.WIDE.U32 R12, R13, 0xc0, R6 ;  /* 0x000000c00d0c8825 */ /* 0x000fc800078e0006 */
[----:B------:R-:W-:Y:S01]  /*149b0*/  FMUL R14, R14, UR16 ;  /* 0x000000100e0e7c20 */ /* 0x000fe20008400000 */
[----:B0-----:R-:W-:-:S03]  /*149c0*/  @!P0 IADD3 R6, P3, R12, R16, RZ ;  /* 0x000000100c068210 */ /* 0x001fc60007f7e0ff */
[----:B------:R-:W-:Y:S01]  /*149d0*/  FFMA R14, R85, UR13, R14 ;  /* 0x0000000d550e7c23 */ /* 0x000fe2000800000e */
[----:B------:R-:W-:Y:S02]  /*149e0*/  @!P0 IADD3.X R7, R17, UR4, R13, P3, !PT ;  /* 0x0000000411078c10 */ /* 0x000fe40009ffe40d */
[----:B------:R-:W0:Y:S02]  /*149f0*/  @!P2 LDC.64 R16, c[0x0][0x5c8] ;  /* 0x00017200ff10ab82 */ /* 0x000e240000000a00 */
[----:B------:R-:W-:-:S05]  /*14a00*/  F2FP.SATFINITE.E4M3.F32.PACK_AB_MERGE_C R15, RZ, R14, RZ ;  /* 0x0000000eff0f723e */ /* 0x000fca00048070ff */
[----:B------:R1:W-:Y:S04]  /*14a10*/  @!P0 STG.E.U8 desc[UR14][R6.64+0x79], R15 ;  /* 0x0000790f06008986 */ /* 0x0003e8000c10110e */
[----:B------:R-:W2:Y:S01]  /*14a20*/  @!P2 LDG.E.U8 R10, desc[UR14][R8.64+0x78] ;  /* 0x0000780e080aa981 */ /* 0x000ea2000c1e1100 */
[----:B------:R-:W-:Y:S01]  /*14a30*/  VOTEU.ALL UP0, P2 ;  /* 0x00000000003f7886 */ /* 0x000fe20001000000 */
[----:B------:R-:W-:Y:S02]  /*14a40*/  IMAD.U32 R11, RZ, RZ, UR6 ;  /* 0x00000006ff0b7e24 */ /* 0x000fe4000f8e00ff */
[----:B-1----:R-:W-:Y:S02]  /*14a50*/  @!P2 IMAD.MOV.U32 R6, RZ, RZ, R4 ;  /* 0x000000ffff06a224 */ /* 0x002fe400078e0004 */
[----:B------:R-:W-:Y:S01]  /*14a60*/  @!P2 IMAD.MOV.U32 R7, RZ, RZ, R3 ;  /* 0x000000ffff07a224 */ /* 0x000fe200078e0003 */
[----:B------:R-:W-:Y:S01]  /*14a70*/  @!UP0 UIMAD UR4, UR7, 0xc0, URZ ;  /* 0x000000c0070488a4 */ /* 0x000fe2000f8e023f */
[----:B------:R-:W-:Y:S01]  /*14a80*/  ISETP.LT.OR P1, PT, R0, 0x7a, !P1 ;  /* 0x0000007a0000780c */ /* 0x000fe20004f21670 */
[----:B------:R-:W-:Y:S01]  /*14a90*/  BSSY B0, `(.L_x_29) ;  /* 0x000000e000007945 */ /* 0x000fe20003800000 */
[----:B------:R-:W-:-:S02]  /*14aa0*/  PRMT R0, RZ, 0x7610, R0 ;  /* 0x00007610ff007816 */ /* 0x000fc40000000000 */
[----:B--2---:R-:W-:-:S05]  /*14ab0*/  F2FP.F16.E4M3.UNPACK_B R10, R10 ;  /* 0x0000000aff0a723e */ /* 0x004fca00020006ff */
[----:B------:R-:W-:Y:S02]  /*14ac0*/  HADD2.F32 R12, -RZ, R10.H0_H0 ;  /* 0x2000000aff0c7230 */ /* 0x000fe40000004100 */
[----:B------:R-:W-:-:S04]  /*14ad0*/  @!P2 IMAD.WIDE.U32 R10, R11, 0xc0, R6 ;  /* 0x000000c00b0aa825 */ /* 0x000fc800078e0006 */
[----:B------:R-:W-:Y:S01]  /*14ae0*/  FMUL R13, R12, UR16 ;  /* 0x000000100c0d7c20 */ /* 0x000fe20008400000 */
[----:B0-----:R-:W-:Y:S01]  /*14af0*/  @!P2 IADD3 R6, P0, P3, R10, UR8, R16 ;  /* 0x000000080a06ac10 */ /* 0x001fe2000fb1e010 */
[----:B------:R-:W-:Y:S02]  /*14b00*/  @!P2 VIADD R10, R11, UR4 ;  /* 0x000000040b0aac36 */ /* 0x000fe40008000000 */
[----:B---3--:R-:W-:-:S03]  /*14b10*/  FFMA R13, R86, UR13, R13 ;  /* 0x0000000d560d7c23 */ /* 0x008fc6000800000d */
[----:B------:R-:W-:Y:S02]  /*14b20*/  @!P2 IADD3.X R7, R10, UR5, R17, P0, P3 ;  /* 0x000000050a07ac10 */ /* 0x000fe400087e6411 */
[----:B------:R-:W-:-:S05]  /*14b30*/  F2FP.SATFINITE.E4M3.F32.PACK_AB_MERGE_C R13, RZ, R13, RZ ;  /* 0x0000000dff0d723e */ /* 0x000fca00048070ff */
[----:B------:R0:W-:Y:S01]  /*14b40*/  @!P2 STG.E.U8 desc[UR14][R6.64+0x78], R13 ;  /* 0x0000780d0600a986 */ /* 0x0001e2000c10110e */
[----:B------:R-:W-:Y:S05]  /*14b50*/  @P1 BRA `(.L_x_30) ;  /* 0x0000000000041947 */ /* 0x000fea0003800000 */
[----:B------:R1:W5:Y:S02]  /*14b60*/  LDG.E.U8 R0, desc[UR14][R8.64+0x79] ;  /* 0x0000790e08007981 */ /* 0x000364000c1e1100 */
.L_x_30:
[----:B------:R-:W-:Y:S05]  /*14b70*/  BSYNC B0 ;  /* 0x0000000000007941 */ /* 0x000fea0003800000 */
.L_x_29:
[----:B-----5:R-:W-:-:S05]  /*14b80*/  F2FP.F16.E4M3.UNPACK_B R0, R0 ;  /* 0x00000000ff00723e */ /* 0x020fca00020006ff */
[----:B------:R-:W-:-:S05]  /*14b90*/  HADD2.F32 R0, -RZ, R0.H0_H0 ;  /* 0x20000000ff007230 */ /* 0x000fca0000004100 */
[----:B------:R-:W-:-:S04]  /*14ba0*/  FMUL R0, R0, UR16 ;  /* 0x0000001000007c20 */ /* 0x000fc80008400000 */
[----:B------:R-:W-:Y:S01]  /*14bb0*/  FFMA R0, R87, UR13, R0 ;  /* 0x0000000d57007c23 */ /* 0x000fe20008000000 */
[----:B------:R-:W-:Y:S06]  /*14bc0*/  @P1 EXIT ;  /* 0x000000000000194d */ /* 0x000fec0003800000 */
[----:B------:R-:W-:Y:S01]  /*14bd0*/  IMAD.U32 R5, RZ, RZ, UR6 ;  /* 0x00000006ff057e24 */ /* 0x000fe2000f8e00ff */
[----:B------:R-:W-:Y:S01]  /*14be0*/  UIMAD UR4, UR7, 0xc0, URZ ;  /* 0x000000c0070478a4 */ /* 0x000fe2000f8e023f */
[----:B------:R-:W-:Y:S01]  /*14bf0*/  IMAD.MOV.U32 R2, RZ, RZ, R4 ;  /* 0x000000ffff027224 */ /* 0x000fe200078e0004 */
[----:B------:R-:W-:Y:S02]  /*14c00*/  ULDC.64 UR10, c[0x0][0x5c8] ;  /* 0x00017200000a7ab9 */ /* 0x000fe40000000a00 */
[----:B------:R-:W-:Y:S02]  /*14c10*/  IMAD.U32 R4, RZ, RZ, UR11 ;  /* 0x0000000bff047e24 */ /* 0x000fe4000f8e00ff */
[----:B------:R-:W-:-:S04]  /*14c20*/  IMAD.WIDE.U32 R2, R5, 0xc0, R2 ;  /* 0x000000c005027825 */ /* 0x000fc800078e0002 */
[----:B------:R-:W-:Y:S02]  /*14c30*/  IMAD.U32 R5, RZ, RZ, UR10 ;  /* 0x0000000aff057e24 */ /* 0x000fe4000f8e00ff */
[----:B------:R-:W-:-:S03]  /*14c40*/  VIADD R3, R3, UR4 ;  /* 0x0000000403037c36 */ /* 0x000fc60008000000 */
[----:B------:R-:W-:Y:S02]  /*14c50*/  IADD3 R2, P0, P1, R2, UR8, R5 ;  /* 0x0000000802027c10 */ /* 0x000fe4000f91e005 */
[----:B------:R-:W-:Y:S02]  /*14c60*/  F2FP.SATFINITE.E4M3.F32.PACK_AB_MERGE_C R5, RZ, R0, RZ ;  /* 0x00000000ff05723e */ /* 0x000fe400048070ff */
[----:B------:R-:W-:-:S05]  /*14c70*/  IADD3.X R3, R3, UR5, R4, P0, P1 ;  /* 0x0000000503037c10 */ /* 0x000fca00087e2404 */
[----:B------:R-:W-:Y:S01]  /*14c80*/  STG.E.U8 desc[UR14][R2.64+0x79], R5 ;  /* 0x0000790502007986 */ /* 0x000fe2000c10110e */
[----:B------:R-:W-:Y:S05]  /*14c90*/  EXIT ;  /* 0x000000000000794d */ /* 0x000fea0003800000 */
.L_x_28:
[----:B------:R-:W2:Y:S04]  /*14ca0*/  LDL.LU R11, [R1] ;  /* 0x00000000010b7983 */ /* 0x000ea80000300800 */
[----:B------:R-:W3:Y:S04]  /*14cb0*/  LDL.LU R17, [R1+0x8] ;  /* 0x0000080001117983 */ /* 0x000ee80000300800 */
        /* <DEDUP_REMOVED lines=47> */
[----:B------:R0:W-:Y:S04]  /*14fb0*/  STL [R1+0x148], R46 ;  /* 0x0001482e01007387 */ /* 0x0001e80000100800 */
[----:B0-----:R-:W4:Y:S04]  /*14fc0*/  LDL.LU R46, [R1+0x68] ;  /* 0x00006800012e7983 */ /* 0x001f280000300800 */
[----:B------:R0:W-:Y:S04]  /*14fd0*/  STL [R1+0x144], R45 ;  /* 0x0001442d01007387 */ /* 0x0001e80000100800 */
[----:B0-----:R-:W4:Y:S04]  /*14fe0*/  LDL.LU R45, [R1+0x64] ;  /* 0x00006400012d7983 */ /* 0x001f280000300800 */
[----:B------:R0:W-:Y:S04]  /*14ff0*/  STL [R1+0x140], R44 ;  /* 0x0001402c01007387 */ /* 0x0001e80000100800 */
[----:B0-----:R-:W4:Y:S04]  /*15000*/  LDL.LU R44, [R1+0x48] ;  /* 0x00004800012c7983 */ /* 0x001f280000300800 */
[----:B------:R0:W-:Y:S04]  /*15010*/  STL.64 [R1+0x138], R42 ;  /* 0x0001382a01007387 */ /* 0x0001e80000100a00 */
[----:B0-----:R-:W4:Y:S04]  /*15020*/  LDL.LU R42, [R1+0x18] ;  /* 0x00001800012a7983 */ /* 0x001f280000300800 */
[----:B------:R-:W4:Y:S04]  /*15030*/  LDL.LU R43, [R1+0x1c] ;  /* 0x00001c00012b7983 */ /* 0x000f280000300800 */
[----:B------:R0:W-:Y:S04]  /*15040*/  STL.64 [R1+0x130], R40 ;  /* 0x0001302801007387 */ /* 0x0001e80000100a00 */
[----:B0-----:R-:W3:Y:S01]  /*15050*/  LDL.LU R41, [R1+0x4] ;  /* 0x0000040001297983 */ /* 0x001ee20000300800 */
[----:B------:R-:W-:-:S02]  /*15060*/  ISETP.GE.AND P4, PT, R12, 0x1, PT ;  /* 0x000000010c00780c */ /* 0x000fc40003f86270 */
[----:B------:R-:W-:Y:S01]  /*15070*/  ISETP.GE.AND P3, PT, R12, 0x9, PT ;  /* 0x000000090c00780c */ /* 0x000fe20003f66270 */
[----:B------:R-:W-:Y:S01]  /*15080*/  STL.64 [R1+0x128], R38 ;  /* 0x0001282601007387 */ /* 0x000fe20000100a00 */
[----:B------:R-:W-:-:S03]  /*15090*/  ISETP.LT.OR P0, PT, R0, 0x1, !P4 ;  /* 0x000000010000780c */ /* 0x000fc60006701670 */
[----:B------:R0:W-:Y:S10]  /*150a0*/  STL.64 [R1+0x120], R36 ;  /* 0x0001202401007387 */ /* 0x0001f40000100a00 */
[----:B------:R-:W1:Y:S01]  /*150b0*/  @!P0 LDC.64 R8, c[0x0][0x5c8] ;  /* 0x00017200ff088b82 */ /* 0x000e620000000a00 */
[----:B0-----:R-:W4:Y:S04]  /*150c0*/  LDL.LU R37, [R1+0x28] ;  /* 0x0000280001257983 */ /* 0x001f280000300800 */
[----:B------:R0:W-:Y:S01]  /*150d0*/  STL.64 [R1+0x118], R34 ;  /* 0x0001182201007387 */ /* 0x0001e20000100a00 */
[----:B--2---:R-:W-:-:S05]  /*150e0*/  FMUL R11, R11, UR13 ;  /* 0x0000000d0b0b7c20 */ /* 0x004fca0008400000 */
[----:B------:R-:W-:Y:S01]  /*150f0*/  F2FP.SATFINITE.E4M3.F32.PACK_AB_MERGE_C R11, RZ, R11, RZ ;  /* 0x0000000bff0b723e */ /* 0x000fe200048070ff */
[----:B0-----:R-:W2:Y:S04]  /*15100*/  LDL.LU R34, [R1+0x2c] ;  /* 0x00002c0001227983 */ /* 0x001ea80000300800 */
[----:B------:R-:W2:Y:S01]  /*15110*/  LDL.LU R35, [R1+0x30] ;  /* 0x0000300001237983 */ /* 0x000ea20000300800 */
[----:B-1----:R-:W-:-:S03]  /*15120*/  @!P0 IADD3 R8, P1, R4, R8, RZ ;  /* 0x0000000804088210 */ /* 0x002fc60007f3e0ff */
[----:B------:R0:W-:Y:S02]  /*15130*/  STL.64 [R1+0x110], R32 ;  /* 0x0001102001007387 */ /* 0x0001e40000100a00 */
[----:B------:R-:W-:-:S05]  /*15140*/  @!P0 IMAD.X R9, R3, 0x1, R9, P1 ;  /* 0x0000000103098824 */ /* 0x000fca00008e0609 */
[----:B------:R1:W-:Y:S01]  /*15150*/  @!P0 STG.E.U8 desc[UR14][R8.64], R11 ;  /* 0x0000000b08008986 */ /* 0x0003e2000c10110e */
[----:B------:R-:W-:-:S03]  /*15160*/  ISETP.LT.OR P0, PT, R0, 0x2, !P4 ;  /* 0x000000020000780c */ /* 0x000fc60006701670 */
[----:B0-----:R-:W2:Y:S04]  /*15170*/  LDL.LU R32, [R1+0x34] ;  /* 0x0000340001207983 */ /* 0x001ea80000300800 */
[----:B------:R-:W2:Y:S04]  /*15180*/  LDL.LU R33, [R1+0x38] ;  /* 0x0000380001217983 */ /* 0x000ea80000300800 */
[----:B------:R0:W-:Y:S02]  /*15190*/  STL.64 [R1+0x108], R30 ;  /* 0x0001081e01007387 */ /* 0x0001e40000100a00 */
[----:B-1----:R-:W1:Y:S02]  /*151a0*/  @!P0 LDC.64 R8, c[0x0][0x5c8] ;  /* 0x00017200ff088b82 */ /* 0x002e640000000a00 */
[----:B0-----:R-:W2:Y:S04]  /*151b0*/  LDL.LU R30, [R1+0x3c] ;  /* 0x00003c00011e7983 */ /* 0x001ea80000300800 */
[----:B------:R-:W2:Y:S04]  /*151c0*/  LDL.LU R31, [R1+0x40] ;  /* 0x00004000011f7983 */ /* 0x000ea80000300800 */
[----:B------:R0:W-:Y:S01]  /*151d0*/  STL.64 [R1+0x100], R28 ;  /* 0x0001001c01007387 */ /* 0x0001e20000100a00 */
[----:B-1----:R-:W-:-:S05]  /*151e0*/  @!P0 IADD3 R8, P1, R4, R8, RZ ;  /* 0x0000000804088210 */ /* 0x002fca0007f3e0ff */
[----:B------:R-:W-:Y:S01]  /*151f0*/  @!P0 IMAD.X R9, R3, 0x1, R9, P1 ;  /* 0x0000000103098824 */ /* 0x000fe200008e0609 */
[----:B0-----:R-:W2:Y:S04]  /*15200*/  LDL.LU R29, [R1+0x44] ;  /* 0x00004400011d7983 */ /* 0x001ea80000300800 */
[----:B------:R-:W2:Y:S01]  /*15210*/  LDL.LU R36, [R1+0x24] ;  /* 0x0000240001247983 */ /* 0x000ea20000300800 */
[----:B---3--:R-:W-:-:S05]  /*15220*/  FMUL R11, R41, UR13 ;  /* 0x0000000d290b7c20 */ /* 0x008fca0008400000 */
[----:B------:R-:W-:-:S05]  /*15230*/  F2FP.SATFINITE.E4M3.F32.PACK_AB_MERGE_C R11, RZ, R11, RZ ;  /* 0x0000000bff0b723e */ /* 0x000fca00048070ff */
[----:B------:R0:W-:Y:S01]  /*15240*/  @!P0 STG.E.U8 desc[UR14][R8.64+0x1], R11 ;  /* 0x0000010b08008986 */ /* 0x0001e2000c10110e */
[----:B------:R-:W-:Y:S01]  /*15250*/  ISETP.LT.OR P0, PT, R0, 0x1, !P3 ;  /* 0x000000010000780c */ /* 0x000fe20005f01670 */
[----:B0-----:R-:W-:-:S12]  /*15260*/  FMUL R11, R17, UR13 ;  /* 0x0000000d110b7c20 */ /* 0x001fd80008400000 */
[----:B------:R-:W0:Y:S01]  /*15270*/  @!P0 LDC.64 R8, c[0x0][0x5c8] ;  /* 0x00017200ff088b82 */ /* 0x000e220000000a00 */
[----:B------:R-:W-:Y:S02]  /*15280*/  F2FP.SATFINITE.E4M3.F32.PACK_AB_MERGE_C R11, RZ, R11, RZ ;  /* 0x0000000bff0b723e */ /* 0x000fe400048070ff */
[----:B0-----:R-:W-:-:S04]  /*15290*/  @!P0 IADD3 R8, P1, P2, R4, UR8, R8 ;  /* 0x0000000804088c10 */ /* 0x001fc8000fa3e008 */
[----:B------:R-:W-:Y:S02]  /*152a0*/  @!P0 IADD3.X R9, R3, UR5, R9, P1, P2 ;  /* 0x0000000503098c10 */ /* 0x000fe40008fe4409 */
[----:B------:R-:W-:-:S03]  /*152b0*/  ISETP.LT.OR P1, PT, R0, 0x2, !P3 ;  /* 0x000000020000780c */ /* 0x000fc60005f21670 */
[----:B------:R0:W-:Y:S01]  /*152c0*/  @!P0 STG.E.U8 desc[UR14][R8.64], R11 ;  /* 0x0000000b08008986 */ /* 0x0001e2000c10110e */
[----:B------:R-:W-:-:S09]  /*152d0*/  ISETP.LT.OR P0, PT, R0, 0x9, !P4 ;  /* 0x000000090000780c */ /* 0x000fd20006701670 */
[----:B0-----:R-:W0:Y:S01]  /*152e0*/  @!P1 LDC.64 R8, c[0x0][0x5c8] ;  /* 0x00017200ff089b82 */ /* 0x001e220000000a00 */
[----:B----4-:R-:W-:-:S05]  /*152f0*/  FMUL R11, R15, UR13 ;  /* 0x0000000d0f0b7c20 */ /* 0x010fca0008400000 */
[----:B------:R-:W-:Y:S02]  /*15300*/  F2FP.SATFINITE.E4M3.F32.PACK_AB_MERGE_C R11, RZ, R11, RZ ;  /* 0x0000000bff0b723e */ /* 0x000fe400048070ff */
[----:B0-----:R-:W-:-:S04]  /*15310*/  @!P1 IADD3 R8, P2, P5, R4, UR8, R8 ;  /* 0x0000000804089c10 */ /* 0x001fc8000fd5e008 */
[----:B------:R-:W-:Y:S02]  /*15320*/  @!P1 IADD3.X R9, R3, UR5, R9, P2, P5 ;  /* 0x0000000503099c10 */ /* 0x000fe400097ea409 */
[----:B------:R-:W-:-:S03]  /*15330*/  ISETP.LT.OR P5, PT, R0, 0x9, !P3 ;  /* 0x000000090000780c */ /* 0x000fc60005fa1670 */
[----:B------:R0:W-:Y:S01]  /*15340*/  @!P1 STG.E.U8 desc[UR14][R8.64+0x1], R11 ;  /* 0x0000010b08009986 */ /* 0x0001e2000c10110e */
[----:B------:R-:W-:Y:S01]  /*15350*/  ISETP.LT.OR P1, PT, R0, 0xa, !P4 ;  /* 0x0000000a0000780c */ /* 0x000fe20006721670 */
[----:B0-----:R-:W0:Y:S01]  /*15360*/  @!P0 LDC.64 R8, c[0x0][0x5c8] ;  /* 0x00017200ff088b82 */ /* 0x001e220000000a00 */
[----:B------:R-:W-:-:S05]  /*15370*/  FMUL R11, R14, UR13 ;  /* 0x0000000d0e0b7c20 */ /* 0x000fca0008400000 */
[----:B------:R-:W-:Y:S02]  /*15380*/  F2FP.SATFINITE.E4M3.F32.PACK_AB_MERGE_C R11, RZ, R11, RZ ;  /* 0x0000000bff0b723e */ /* 0x000fe400048070ff */
[----:B------:R-:W1:Y:S01]  /*15390*/  @!P5 LDC.64 R14, c[0x0][0x5c8] ;  /* 0x00017200ff0edb82 */ /* 0x000e620000000a00 */
[----:B0-----:R-:W-:-:S05]  /*153a0*/  @!P0 IADD3 R8, P2, R4, R8, RZ ;  /* 0x0000000804088210 */ /* 0x001fca0007f5e0ff */
[----:B------:R-:W-:Y:S01]  /*153b0*/  @!P0 IMAD.X R9, R3, 0x1, R9, P2 ;  /* 0x0000000103098824 */ /* 0x000fe200010e0609 */
[----:B------:R-:W-:-:S04]  /*153c0*/  ISETP.LT.OR P2, PT, R0, 0xa, !P3 ;  /* 0x0000000a0000780c */ /* 0x000fc80005f41670 */
[----:B------:R0:W-:Y:S02]  /*153d0*/  @!P0 STG.E.U8 desc[UR14][R8.64+0x8], R11 ;  /* 0x0000080b08008986 */ /* 0x0001e4000c10110e */
[----:B0-----:R-:W0:Y:S01]  /*153e0*/  @!P1 LDC.64 R8, c[0x0][0x5c8] ;  /* 0x00017200ff089b82 */ /* 0x001e220000000a00 */
[----:B------:R-:W-:-:S05]  /*153f0*/  FMUL R11, R16, UR13 ;  /* 0x0000000d100b7c20 */ /* 0x000fca0008400000 */
[----:B------:R-:W-:Y:S02]  /*15400*/  F2FP.SATFINITE.E4M3.F32.PACK_AB_MERGE_C R11, RZ, R11, RZ ;  /* 0x0000000bff0b723e */ /* 0x000fe400048070ff */
[----:B------:R-:W3:Y:S01]  /*15410*/  @!P2 LDC.64 R16, c[0x0][0x5c8] ;  /* 0x00017200ff10ab82 */ /* 0x000ee20000000a00 */
[----:B0-----:R-:W-:-:S05]  /*15420*/  @!P1 IADD3 R8, P0, R4, R8, RZ ;  /* 0x0000000804089210 */ /* 0x001fca0007f1e0ff */
[----:B------:R-:W-:Y:S01]  /*15430*/  @!P1 IMAD.X R9, R3, 0x1, R9, P0 ;  /* 0x0000000103099824 */ /* 0x000fe200000e0609 */
[----:B------:R-:W-:-:S04]  /*15440*/  ISETP.LT.OR P0, PT, R0, 0x11, !P4 ;  /* 0x000000110000780c */ /* 0x000fc80006701670 */
[----:B------:R0:W-:Y:S02]  /*15450*/  @!P1 STG.E.U8 desc[UR14][R8.64+0x9], R11 ;  /* 0x0000090b08009986 */ /* 0x0001e4000c10110e */
[----:B0-----:R-:W-:Y:S01]  /*15460*/  FMUL R11, R42, UR13 ;  /* 0x0000000d2a0b7c20 */ /* 0x001fe20008400000 */
[----:B-1----:R-:W-:-:S04]  /*15470*/  @!P5 IADD3 R8, P1, P6, R4, UR8, R14 ;  /* 0x000000080408dc10 */ /* 0x002fc8000fe3e00e */
[----:B------:R-:W-:Y:S02]  /*15480*/  @!P5 IADD3.X R9, R3, UR5, R15, P1, P6 ;  /* 0x000000050309dc10 */ /* 0x000fe40008fec40f */
[----:B------:R-:W-:Y:S01]  /*15490*/  F2FP.SATFINITE.E4M3.F32.PACK_AB_MERGE_C R11, RZ, R11, RZ ;  /* 0x0000000bff0b723e */ /* 0x000fe200048070ff */
[----:B------:R-:W0:Y:S01]  /*154a0*/  @!P0 LDC.64 R14, c[0x0][0x5c8] ;  /* 0x00017200ff0e8b82 */ /* 0x000e220000000a00 */
[----:B------:R-:W-:-:S03]  /*154b0*/  ISETP.GE.AND P6, PT, R12, 0x89, PT ;  /* 0x000000890c00780c */ /* 0x000fc60003fc6270 */
[----:B------:R1:W-:Y:S02]  /*154c0*/  @!P5 STG.E.U8 desc[UR14][R8.64+0x8], R11 ;  /* 0x0000080b0800d986 */ /* 0x0003e4000c10110e */
[----:B-1----:R-:W-:Y:S01]  /*154d0*/  FMUL R11, R43, UR13 ;  /* 0x0000000d2b0b7c20 */ /* 0x002fe20008400000 */
[----:B---3--:R-:W-:-:S04]  /*154e0*/  @!P2 IADD3 R8, P1, P5, R4, UR8, R16 ;  /* 0x000000080408ac10 */ /* 0x008fc8000fd3e010 */
[----:B------:R-:W-:Y:S02]  /*154f0*/  @!P2 IADD3.X R9, R3, UR5, R17, P1, P5 ;  /* 0x000000050309ac10 */ /* 0x000fe40008fea411 */
[----:B------:R-:W-:-:S05]  /*15500*/  F2FP.SATFINITE.E4M3.F32.PACK_AB_MERGE_C R11, RZ, R11, RZ ;  /* 0x0000000bff0b723e */ /* 0x000fca00048070ff */
[----:B------:R0:W-:Y:S01]  /*15510*/  @!P2 STG.E.U8 desc[UR14][R8.64+0x9], R11 ;  /* 0x0000090b0800a986 */ /* 0x0001e2000c10110e */
[C---:B------:R-:W-:Y:S02]  /*15520*/  ISETP.LT.OR P2, PT, R0.reuse, 0x1, !P6 ;  /* 0x000000010000780c */ /* 0x040fe40007741670 */
[----:B------:R-:W-:Y:S02]  /*15530*/  ISETP.LT.OR P5, PT, R0, 0x2, !P6 ;  /* 0x000000020000780c */ /* 0x000fe400077a1670 */
[----:B0-----:R-:W-:Y:S01]  /*15540*/  @!P0 IADD3 R8, P1, R4, R14, RZ ;  /* 0x0000000e04088210 */ /* 0x001fe20007f3e0ff */
[----:B------:R-:W-:-:S04]  /*15550*/  FMUL R11, R13, UR13 ;  /* 0x0000000d0d0b7c20 */ /* 0x000fc80008400000 */
[----:B------:R-:W-:-:S04]  /*15560*/  @!P0 IMAD.X R9, R3, 0x1, R15, P1 ;  /* 0x0000000103098824 */ /* 0x000fc800008e060f */
[----:B------:R-:W0:Y:S01]  /*15570*/  @!P2 LDC.64 R14, c[0x0][0x5c8] ;  /* 0x00017200ff0eab82 */ /* 0x000e220000000a00 */
[----:B------:R-:W-:Y:S01]  /*15580*/  F2FP.SATFINITE.E4M3.F32.PACK_AB_MERGE_C R11, RZ, R11, RZ ;  /* 0x0000000bff0b723e */ /* 0x000fe200048070ff */
[----:B------:R-:W-:-:S04]  /*15590*/  IMAD.U32 R13, RZ, RZ, UR6 ;  /* 0x00000006ff0d7e24 */ /* 0x000fc8000f8e00ff */
[----:B------:R1:W-:Y:S01]  /*155a0*/  @!P0 STG.E.U8 desc[UR14][R8.64+0x10], R11 ;  /* 0x0000100b08008986 */ /* 0x0003e2000c10110e */
[----:B------:R-:W-:Y:S01]  /*155b0*/  IMAD.U32 R16, RZ, RZ, UR6 ;  /* 0x00000006ff107e24 */ /* 0x000fe2000f8e00ff */
[----:B------:R-:W-:Y:S01]  /*155c0*/  @!P2 LEA R13, P0, R13, R4, 0x7 ;  /* 0x000000040d0da211 */ /* 0x000fe200078038ff */
[----:B-1----:R-:W1:Y:S01]  /*155d0*/  @!P5 LDC.64 R8, c[0x0][0x5c8] ;  /* 0x00017200ff08db82 */ /* 0x002e620000000a00 */
[----:B------:R-:W-:Y:S01]  /*155e0*/  IMAD.U32 R11, RZ, RZ, UR7 ;  /* 0x00000007ff0b7e24 */ /* 0x000fe2000f8e00ff */
[----:B------:R-:W-:-:S04]  /*155f0*/  LOP3.LUT R6, R6, 0xff7fffff, RZ, 0xc0, !PT ;  /* 0xff7fffff06067812 */ /* 0x000fc800078ec0ff */
[----:B------:R-:W-:Y:S02]  /*15600*/  @!P2 LEA.HI.X R11, R16, R3, R11, 0x7, P0 ;  /* 0x00000003100ba211 */ /* 0x000fe400000f3c0b */
[----:B0-----:R-:W-:Y:S01]  /*15610*/  @!P2 IADD3 R42, P0, P1, R13, UR8, R14 ;  /* 0x000000080d2aac10 */ /* 0x001fe2000f91e00e */
[----:B------:R-:W-:Y:S01]  /*15620*/  IMAD.U32 R13, RZ, RZ, UR6 ;  /* 0x00000006ff0d7e24 */ /* 0x000fe2000f8e00ff */
[----:B------:R-:W-:Y:S02]  /*15630*/  @P2 LOP3.LUT R6, R6, 0x800000, RZ, 0xfc, !PT ;  /* 0x0080000006062812 */ /* 0x000fe400078efcff */
[----:B------:R-:W-:Y:S01]  /*15640*/  @!P2 IADD3.X R43, R11, UR5, R15, P0, P1 ;  /* 0x000000050b2bac10 */ /* 0x000fe200087e240f */
[----:B------:R-:W-:Y:S01]  /*15650*/  IMAD.U32 R14, RZ, RZ, UR6 ;  /* 0x00000006ff0e7e24 */ /* 0x000fe2000f8e00ff */
[----:B------:R-:W-:Y:S01]  /*15660*/  ISETP.LT.OR P2, PT, R0, 0x9, !P6 ;  /* 0x000000090000780c */ /* 0x000fe20007741670 */
[----:B------:R-:W-:Y:S01]  /*15670*/  IMAD.U32 R11, RZ, RZ, UR7 ;  /* 0x00000007ff0b7e24 */ /* 0x000fe2000f8e00ff */
[----:B------:R-:W-:-:S04]  /*15680*/  @!P5 LEA R13, P0, R13, R4, 0x7 ;  /* 0x000000040d0dd211 */ /* 0x000fc800078038ff */
[----:B------:R-:W-:Y:S02]  /*15690*/  @!P5 LEA.HI.X R11, R14, R3, R11, 0x7, P0 ;  /* 0x000000030e0bd211 */ /* 0x000fe400000f3c0b */
[----:B-1----:R-:W-:Y:S01]  /*156a0*/  @!P5 IADD3 R40, P0, P1, R13, UR8, R8 ;  /* 0x000000080d28dc10 */ /* 0x002fe2000f91e008 */
[----:B------:R-:W-:Y:S02]  /*156b0*/  IMAD.U32 R13, RZ, RZ, UR6 ;  /* 0x00000006ff0d7e24 */ /* 0x000fe4000f8e00ff */
[----:B------:R-:W-:Y:S01]  /*156c0*/  IMAD.U32 R8, RZ, RZ, UR6 ;  /* 0x00000006ff087e24 */ /* 0x000fe2000f8e00ff */
[----:B------:R-:W-:Y:S01]  /*156d0*/  @!P5 IADD3.X R41, R11, UR5, R9, P0, P1 ;  /* 0x000000050b29dc10 */ /* 0x000fe200087e2409 */
[----:B------:R-:W-:Y:S01]  /*156e0*/  IMAD.U32 R11, RZ, RZ, UR7 ;  /* 0x00000007ff0b7e24 */ /* 0x000fe2000f8e00ff */
[----:B------:R-:W-:-:S04]  /*156f0*/  @!P2 LEA R13, P0, R13, R4, 0x7 ;  /* 0x000000040d0da211 */ /* 0x000fc800078038ff */
[----:B------:R-:W-:Y:S02]  /*15700*/  @!P2 LEA.HI.X R11, R8, R3, R11, 0x7, P0 ;  /* 0x00000003080ba211 */ /* 0x000fe400000f3c0b */
[----:B------:R-:W0:Y:S02]  /*15710*/  @!P2 LDC.64 R8, c[0x0][0x5c8] ;  /* 0x00017200ff08ab82 */ /* 0x000e240000000a00 */
[----:B0-----:R-:W-:-:S04]  /*15720*/  @!P2 IADD3 R38, P0, P1, R13, UR8, R8 ;  /* 0x000000080d26ac10 */ /* 0x001fc8000f91e008 */
[----:B------:R-:W-:Y:S02]  /*15730*/  @!P2 IADD3.X R39, R11, UR5, R9, P0, P1 ;  /* 0x000000050b27ac10 */ /* 0x000fe400087e2409 */
[----:B------:R-:W-:-:S13]  /*15740*/  ISETP.LT.OR P0, PT, R0, 0x12, !P4 ;  /* 0x000000120000780c */ /* 0x000fda0006701670 */
[----:B------:R-:W0:Y:S01]  /*15750*/  @!P0 LDC.64 R8, c[0x0][0x5c8] ;  /* 0x00017200ff088b82 */ /* 0x000e220000000a00 */
[----:B--2---:R-:W-:-:S05]  /*15760*/  FMUL R11, R36, UR13 ;  /* 0x0000000d240b7c20 */ /* 0x004fca0008400000 */
[----:B------:R-:W-:Y:S02]  /*15770*/  F2FP.SATFINITE.E4M3.F32.PACK_AB_MERGE_C R11, RZ, R11, RZ ;  /* 0x0000000bff0b723e */ /* 0x000fe400048070ff */
[----:B0-----:R-:W-:-:S05]  /*15780*/  @!P0 IADD3 R8, P1, R4, R8, RZ ;  /* 0x0000000804088210 */ /* 0x001fca0007f3e0ff */
[----:B------:R-:W-:-:S05]  /*15790*/  @!P0 IMAD.X R9, R3, 0x1, R9, P1 ;  /* 0x0000000103098824 */ /* 0x000fca00008e0609 */
[----:B------:R0:W-:Y:S01]  /*157a0*/  @!P0 STG.E.U8 desc[UR14][R8.64+0x11], R11 ;  /* 0x0000110b08008986 */ /* 0x0001e2000c10110e */
[----:B------:R-:W-:-:S13]  /*157b0*/  ISETP.LT.OR P0, PT, R0, 0x11, !P3 ;  /* 0x000000110000780c */ /* 0x000fda0005f01670 */
[----:B0-----:R-:W0:Y:S01]  /*157c0*/  @!P0 LDC.64 R8, c[0x0][0x5c8] ;  /* 0x00017200ff088b82 */ /* 0x001e220000000a00 */
[----:B------:R-:W-:Y:S02]  /*157d0*/  LOP3.LUT R7, R7, 0x7fffffff, RZ, 0xc0, !PT ;  /* 0x7fffffff07077812 */ /* 0x000fe400078ec0ff */
[----:B------:R-:W-:Y:S02]  /*157e0*/  LOP3.LUT R6, R6, 0xfeffffff, RZ, 0xc0, !PT ;  /* 0xfeffffff06067812 */ /* 0x000fe400078ec0ff */
[----:B------:R-:W-:Y:S01]  /*157f0*/  @P5 LOP3.LUT R7, R7, 0x80000000, RZ, 0xfc, !PT ;  /* 0x8000000007075812 */ /* 0x000fe200078efcff */
[----:B------:R-:W-:Y:S01]  /*15800*/  FMUL R11, R37, UR13 ;  /* 0x0000000d250b7c20 */ /* 0x000fe20008400000 */
[----:B------:R-:W-:Y:S02]  /*15810*/  ISETP.LT.OR P5, PT, R0, 0xa, !P6 ;  /* 0x0000000a0000780c */ /* 0x000fe400077a1670 */
[----:B------:R-:W-:Y:S02]  /*15820*/  @P2 LOP3.LUT R6, R6, 0x1000000, RZ, 0xfc, !PT ;  /* 0x0100000006062812 */ /* 0x000fe400078efcff */
[----:B------:R-:W-:Y:S01]  /*15830*/  F2FP.SATFINITE.E4M3.F32.PACK_AB_MERGE_C R11, RZ, R11, RZ ;  /* 0x0000000bff0b723e */ /* 0x000fe200048070ff */
[----:B------:R-:W-:Y:S01]  /*15840*/  IMAD.U32 R13, RZ, RZ, UR6 ;  /* 0x00000006ff0d7e24 */ /* 0x000fe2000f8e00ff */
[----:B0-----:R-:W-:-:S04]  /*15850*/  @!P0 IADD3 R8, P1, P2, R4, UR8, R8 ;  /* 0x0000000804088c10 */ /* 0x001fc8000fa3e008 */
[----:B------:R-:W-:-:S05]  /*15860*/  @!P0 IADD3.X R9, R3, UR5, R9, P1, P2 ;  /* 0x0000000503098c10 */ /* 0x000fca0008fe4409 */
[----:B------:R0:W-:Y:S01]  /*15870*/  @!P0 STG.E.U8 desc[UR14][R8.64+0x10], R11 ;  /* 0x0000100b08008986 */ /* 0x0001e2000c10110e */
[----:B------:R-:W-:Y:S01]  /*15880*/  @!P5 LEA R13, P0, R13, R4, 0x7 ;  /* 0x000000040d0dd211 */ /* 0x000fe200078038ff */
[----:B0-----:R-:W-:Y:S02]  /*15890*/  IMAD.U32 R8, RZ, RZ, UR6 ;  /* 0x00000006ff087e24 */ /* 0x001fe4000f8e00ff */
[----:B------:R-:W-:-:S05]  /*158a0*/  IMAD.U32 R11, RZ, RZ, UR7 ;  /* 0x00000007ff0b7e24 */ /* 0x000fca000f8e00ff */
[----:B------:R-:W-:Y:S02]  /*158b0*/  @!P5 LEA.HI.X R11, R8, R3, R11, 0x7, P0 ;  /* 0x00000003080bd211 */ /* 0x000fe400000f3c0b */
[----:B------:R-:W0:Y:S02]  /*158c0*/  @!P5 LDC.64 R8, c[0x0][0x5c8] ;  /* 0x00017200ff08db82 */ /* 0x000e240000000a00 */
[----:B0-----:R-:W-:-:S04]  /*158d0*/  @!P5 IADD3 R36, P0, P1, R13, UR8, R8 ;  /* 0x000000080d24dc10 */ /* 0x001fc8000f91e008 */
[----:B------:R-:W-:Y:S02]  /*158e0*/  @!P5 IADD3.X R37, R11, UR5, R9, P0, P1 ;  /* 0x000000050b25dc10 */ /* 0x000fe400087e2409 */
[----:B------:R-:W-:-:S13]  /*158f0*/  ISETP.LT.OR P0, PT, R0, 0x12, !P3 ;  /* 0x000000120000780c */ /* 0x000fda0005f01670 */
[----:B------:R-:W0:Y:S01]  /*15900*/  @!P0 LDC.64 R8, c[0x0][0x5c8] ;  /* 0x00017200ff088b82 */ /* 0x000e220000000a00 */
[----:B------:R-:W-:-:S05]  /*15910*/  FMUL R11, R34, UR13 ;  /* 0x0000000d220b7c20 */ /* 0x000fca0008400000 */
[----:B------:R-:W-:Y:S02]  /*15920*/  F2FP.SATFINITE.E4M3.F32.PACK_AB_MERGE_C R11, RZ, R11, RZ ;  /* 0x0000000bff0b723e */ /* 0x000fe400048070ff */
[----:B0-----:R-:W-:-:S04]  /*15930*/  @!P0 IADD3 R8, P1, P2, R4, UR8, R8 ;  /* 0x0000000804088c10 */ /* 0x001fc8000fa3e008 */
[----:B------:R-:W-:-:S05]  /*15940*/  @!P0 IADD3.X R9, R3, UR5, R9, P1, P2 ;  /* 0x0000000503098c10 */ /* 0x000fca0008fe4409 */
[----:B------:R0:W-:Y:S01]  /*15950*/  @!P0 STG.E.U8 desc[UR14][R8.64+0x11], R11 ;  /* 0x0000110b08008986 */ /* 0x0001e2000c10110e */
[----:B------:R-:W-:-:S13]  /*15960*/  ISETP.LT.OR P0, PT, R0, 0x19, !P4 ;  /* 0x000000190000780c */ /* 0x000fda0006701670 */
[----:B0-----:R-:W0:Y:S01]  /*15970*/  @!P0 LDC.64 R8, c[0x0][0x5c8] ;  /* 0x00017200ff088b82 */ /* 0x001e220000000a00 */
[----:B------:R-:W-:Y:S01]  /*15980*/  LOP3.LUT R6, R6, 0xffbfffff, RZ, 0xc0, !PT ;  /* 0xffbfffff06067812 */ /* 0x000fe200078ec0ff */
[----:B------:R-:W-:-:S03]  /*15990*/  FMUL R11, R35, UR13 ;  /* 0x0000000d230b7c20 */ /* 0x000fc60008400000 */
[----:B------:R-:W-:Y:S02]  /*159a0*/  @P5 LOP3.LUT R6, R6, 0x400000, RZ, 0xfc, !PT ;  /* 0x0040000006065812 */ /* 0x000fe400078efcff */
[----:B------:R-:W-:Y:S02]  /*159b0*/  ISETP.LT.OR P5, PT, R0, 0x11, !P6 ;  /* 0x000000110000780c */ /* 0x000fe400077a1670 */
[----:B------:R-:W-:Y:S01]  /*159c0*/  F2FP.SATFINITE.E4M3.F32.PACK_AB_MERGE_C R11, RZ, R11, RZ ;  /* 0x0000000bff0b723e */ /* 0x000fe200048070ff */
[----:B------:R-:W-:Y:S01]  /*159d0*/  IMAD.U32 R13, RZ, RZ, UR6 ;  /* 0x00000006ff0d7e24 */ /* 0x000fe2000f8e00ff */
[----:B0-----:R-:W-:-:S05]  /*159e0*/  @!P0 IADD3 R8, P1, R4, R8, RZ ;  /* 0x0000000804088210 */ /* 0x001fca0007f3e0ff */
[----:B------:R-:W-:-:S05]  /*159f0*/  @!P0 IMAD.X R9, R3, 0x1, R9, P1 ;  /* 0x0000000103098824 */ /* 0x000fca00008e0609 */
        /* <DEDUP_REMOVED lines=12> */
[----:B0-----:R-:W-:-:S05]  /*15ac0*/  @!P0 IADD3 R8, P1, R4, R8, RZ ;  /* 0x0000000804088210 */ /* 0x001fca0007f3e0ff */
[----:B------:R-:W-:-:S05]  /*15ad0*/  @!P0 IMAD.X R9, R3, 0x1, R9, P1 ;  /* 0x0000000103098824 */ /* 0x000fca00008e0609 */
        /* <DEDUP_REMOVED lines=126> */
[----:B------:R-:W-:Y:S02]  /*162c0*/  ISETP.LT.OR P0, PT, R0, 0x31, !P4 ;  /* 0x000000310000780c */ /* 0x000fe40006701670 */
[----:B------:R-:W-:-:S04]  /*162d0*/  LOP3.LUT R6, R6, 0xfffeffff, RZ, 0xc0, !PT ;  /* 0xfffeffff06067812 */ /* 0x000fc800078ec0ff */
[----:B------:R-:W-:-:S07]  /*162e0*/  @P5 LOP3.LUT R6, R6, 0x10000, RZ, 0xfc, !PT ;  /* 0x0001000006065812 */ /* 0x000fce00078efcff */
[----:B0-----:R-:W0:Y:S01]  /*162f0*/  @!P0 LDC.64 R8, c[0x0][0x5c8] ;  /* 0x00017200ff088b82 */ /* 0x001e220000000a00 */
[----:B------:R-:W-:Y:S01]  /*16300*/  ISETP.LT.OR P5, PT, R0, 0x29, !P6 ;  /* 0x000000290000780c */ /* 0x000fe200077a1670 */
[----:B------:R-:W-:-:S12]  /*16310*/  FMUL R11, R246, UR13 ;  /* 0x0000000df60b7c20 */ /* 0x000fd80008400000 */
[----:B------:R-:W1:Y:S01]  /*16320*/  @!P5 LDC.64 R246, c[0x0][0x5c8] ;  /* 0x00017200fff6db82 */ /* 0x000e620000000a00 */
[----:B------:R-:W-:Y:S02]  /*16330*/  F2FP.SATFINITE.E4M3.F32.PACK_AB_MERGE_C R11, RZ, R11, RZ ;  /* 0x0000000bff0b723e */ /* 0x000fe400048070ff */
[----:B0-----:R-:W-:-:S05]  /*16340*/  @!P0 IADD3 R8, P1, R4, R8, RZ ;  /* 0x0000000804088210 */ /* 0x001fca0007f3e0ff */
[----:B------:R-:W-:-:S05]  /*16350*/  @!P0 IMAD.X R9, R3, 0x1, R9, P1 ;  /* 0x0000000103098824 */ /* 0x000fca00008e0609 */
[----:B------:R0:W-:Y:S02]  /*16360*/  @!P0 STG.E.U8 desc[UR14][R8.64+0x30], R11 ;  /* 0x0000300b08008986 */ /* 0x0001e4000c10110e */
[----:B0-----:R-:W-:Y:S02]  /*16370*/  IMAD.U32 R9, RZ, RZ, UR6 ;  /* 0x00000006ff097e24 */ /* 0x001fe4000f8e00ff */
[----:B------:R-:W-:Y:S02]  /*16380*/  IMAD.U32 R8, RZ, RZ, UR6 ;  /* 0x00000006ff087e24 */ /* 0x000fe4000f8e00ff */
[----:B------:R-:W-:Y:S01]  /*16390*/  IMAD.U32 R11, RZ, RZ, UR7 ;  /* 0x00000007ff0b7e24 */ /* 0x000fe2000f8e00ff */
[----:B------:R-:W-:-:S04]  /*163a0*/  @!P5 LEA R9, P0, R9, R4, 0x7 ;  /* 0x000000040909d211 */ /* 0x000fc800078038ff */
[----:B------:R-:W-:Y:S02]  /*163b0*/  @!P5 LEA.HI.X R8, R8, R3, R11, 0x7, P0 ;  /* 0x000000030808d211 */ /* 0x000fe400000f3c0b */
[----:B-1----:R-:W-:-:S04]  /*163c0*/  @!P5 IADD3 R246, P0, P1, R9, UR8, R246 ;  /* 0x0000000809f6dc10 */ /* 0x002fc8000f91e0f6 */
        /* <DEDUP_REMOVED lines=385> */
[----:B------:R-:W-:-:S05]  /*17be0*/  FMUL R11, R236, UR13 ;  /* 0x0000000dec0b7c20 */ /* 0x000fca0008400000 */
[----:B------:R-:W-:Y:S02]  /*17bf0*/  F2FP.SATFINITE.E4M3.F32.PACK_AB_MERGE_C R11, RZ, R11, RZ ;  /* 0x0000000bff0b723e */ /* 0x000fe400048070ff */
[----:B0-----:R-:W-:-:S05]  /*17c00*/  @!P0 IADD3 R234, P1, R4, R234, RZ ;  /* 0x000000ea04ea8210 */ /* 0x001fca0007f3e0ff */
[----:B------:R-:W-:Y:S01]  /*17c10*/  @!P0 IMAD.X R235, R3, 0x1, R235, P1 ;  /* 0x0000000103eb8824 */ /* 0x000fe200008e06eb */
[----:B------:R-:W-:-:S04]  /*17c20*/  ISETP.LT.OR P1, PT, R0, 0x71, !P3 ;  /* 0x000000710000780c */ /* 0x000fc80005f21670 */
[----:B------:R0:W-:Y:S09]  /*17c30*/  @!P0 STG.E.U8 desc[UR14][R234.64+0x70], R11 ;  /* 0x0000700bea008986 */ /* 0x0001f2000c10110e */
[----:B0-----:R-:W0:Y:S02]  /*17c40*/  @!P1 LDC.64 R234, c[0x0][0x5c8] ;  /* 0x00017200ffea9b82 */ /* 0x001e240000000a00 */
        /* <DEDUP_REMOVED lines=11> */
[----:B------:R-:W-:Y:S01]  /*17d00*/  FMUL R11, R238, UR13 ;  /* 0x0000000dee0b7c20 */ /* 0x000fe20008400000 */
[----:B------:R-:W-:-:S04]  /*17d10*/  LOP3.LUT R6, R6, 0xfffffffe, RZ, 0xc0, !PT ;  /* 0xfffffffe06067812 */ /* 0x000fc800078ec0ff */
[----:B------:R-:W-:Y:S02]  /*17d20*/  F2FP.SATFINITE.E4M3.F32.PACK_AB_MERGE_C R11, RZ, R11, RZ ;  /* 0x0000000bff0b723e */ /* 0x000fe400048070ff */
[----:B------:R-:W-:-:S03]  /*17d30*/  @P5 LOP3.LUT R6, R6, 0x1, RZ, 0xfc, !PT ;  /* 0x0000000106065812 */ /* 0x000fc600078efcff */
[----:B------:R1:W-:Y:S01]  /*17d40*/  @!P1 STG.E.U8 desc[UR14][R234.64+0x70], R11 ;  /* 0x0000700bea009986 */ /* 0x0003e2000c10110e */
[----:B0-----:R-:W-:Y:S01]  /*17d50*/  @!P0 IADD3 R236, P2, P5, R4, UR8, R236 ;  /* 0x0000000804ec8c10 */ /* 0x001fe2000fd5e0ec */
[----:B-1----:R-:W-:-:S03]  /*17d60*/  FMUL R11, R241, UR13 ;  /* 0x0000000df10b7c20 */ /* 0x002fc60008400000 */
[----:B------:R-:W-:Y:S02]  /*17d70*/  @!P0 IADD3.X R237, R3, UR5, R237, P2, P5 ;  /* 0x0000000503ed8c10 */ /* 0x000fe400097ea4ed */
[C---:B------:R-:W-:Y:S02]  /*17d80*/  ISETP.LT.OR P2, PT, R0.reuse, 0x79, !P3 ;  /* 0x000000790000780c */ /* 0x040fe40005f41670 */
[----:B------:R-:W-:Y:S02]  /*17d90*/  F2FP.SATFINITE.E4M3.F32.PACK_AB_MERGE_C R11, RZ, R11, RZ ;  /* 0x0000000bff0b723e */ /* 0x000fe400048070ff */
[----:B------:R-:W-:-:S03]  /*17da0*/  ISETP.LT.OR P3, PT, R0, 0x7a, !P3 ;  /* 0x0000007a0000780c */ /* 0x000fc60005f61670 */
[----:B------:R0:W-:Y:S01]  /*17db0*/  @!P0 STG.E.U8 desc[UR14][R236.64+0x71], R11 ;  /* 0x0000710bec008986 */ /* 0x0001e2000c10110e */
[----:B------:R-:W-:-:S05]  /*17dc0*/  ISETP.LT.OR P0, PT, R0, 0x79, !P4 ;  /* 0x000000790000780c */ /* 0x000fca0006701670 */
[----:B------:R-:W1:Y:S08]  /*17dd0*/  @!P2 LDC.64 R238, c[0x0][0x5c8] ;  /* 0x00017200ffeeab82 */ /* 0x000e700000000a00 */
[----:B------:R-:W2:Y:S08]  /*17de0*/  @!P3 LDC.64 R234, c[0x0][0x5c8] ;  /* 0x00017200ffeabb82 */ /* 0x000eb00000000a00 */
[----:B0-----:R-:W0:Y:S01]  /*17df0*/  @!P0 LDC.64 R236, c[0x0][0x5c8] ;  /* 0x00017200ffec8b82 */ /* 0x001e220000000a00 */
[----:B-1----:R-:W-:-:S04]  /*17e00*/  @!P2 IADD3 R238, P1, P5, R4, UR8, R238 ;  /* 0x0000000804eeac10 */ /* 0x002fc8000fd3e0ee */
[----:B------:R-:W-:Y:S02]  /*17e10*/  @!P2 IADD3.X R239, R3, UR5, R239, P1, P5 ;  /* 0x0000000503efac10 */ /* 0x000fe40008fea4ef */
[----:B--2---:R-:W-:Y:S01]  /*17e20*/  @!P3 IADD3 R234, P1, P5, R4, UR8, R234 ;  /* 0x0000000804eabc10 */ /* 0x004fe2000fd3e0ea */
[----:B------:R-:W-:-:S03]  /*17e30*/  FMUL R11, R240, UR13 ;  /* 0x0000000df00b7c20 */ /* 0x000fc60008400000 */
[----:B------:R-:W-:Y:S02]  /*17e40*/  @!P3 IADD3.X R235, R3, UR5, R235, P1, P5 ;  /* 0x0000000503ebbc10 */ /* 0x000fe40008fea4eb */
[----:B0-----:R-:W-:Y:S02]  /*17e50*/  @!P0 IADD3 R236, P1, R4, R236, RZ ;  /* 0x000000ec04ec8210 */ /* 0x001fe40007f3e0ff */
[----:B------:R-:W-:-:S03]  /*17e60*/  F2FP.SATFINITE.E4M3.F32.PACK_AB_MERGE_C R11, RZ, R11, RZ ;  /* 0x0000000bff0b723e */ /* 0x000fc600048070ff */
[----:B------:R-:W-:-:S05]  /*17e70*/  @!P0 IMAD.X R237, R3, 0x1, R237, P1 ;  /* 0x0000000103ed8824 */ /* 0x000fca00008e06ed */
[----:B------:R0:W-:Y:S01]  /*17e80*/  @!P0 STG.E.U8 desc[UR14][R236.64+0x78], R11 ;  /* 0x0000780bec008986 */ /* 0x0001e2000c10110e */
[----:B------:R-:W-:-:S04]  /*17e90*/  ISETP.GE.AND P0, PT, R12, 0x41, PT ;  /* 0x000000410c00780c */ /* 0x000fc80003f06270 */
[C---:B------:R-:W-:Y:S02]  /*17ea0*/  ISETP.LT.OR P1, PT, R0.reuse, 0x1, !P0 ;  /* 0x000000010000780c */ /* 0x040fe40004721670 */
[----:B------:R-:W-:-:S11]  /*17eb0*/  ISETP.LT.OR P4, PT, R0, 0x7a, !P4 ;  /* 0x0000007a0000780c */ /* 0x000fd60006781670 */
[----:B0-----:R-:W0:Y:S08]  /*17ec0*/  @!P1 LDC.64 R236, c[0x0][0x5c8] ;  /* 0x00017200ffec9b82 */ /* 0x001e300000000a00 */
[----:B------:R-:W1:Y:S01]  /*17ed0*/  @!P4 LDC.64 R240, c[0x0][0x5c8] ;  /* 0x00017200fff0cb82 */ /* 0x000e620000000a00 */
[----:B------:R-:W-:Y:S02]  /*17ee0*/  USHF.L.U32 UR9, UR6, 0x6, URZ ;  /* 0x0000000606097899 */ /* 0x000fe4000800063f */
[----:B------:R-:W-:Y:S01]  /*17ef0*/  USHF.L.U64.HI UR12, UR6, 0x6, UR7 ;  /* 0x00000006060c7899 */ /* 0x000fe20008010207 */
[----:B------:R-:W-:-:S03]  /*17f00*/  FMUL R11, R243, UR13 ;  /* 0x0000000df30b7c20 */ /* 0x000fc60008400000 */
[----:B0-----:R-:W-:-:S04]  /*17f10*/  @!P1 IADD3 R236, P5, P6, R4, UR9, R236 ;  /* 0x0000000904ec9c10 */ /* 0x001fc8000febe0ec */
[----:B------:R-:W-:Y:S02]  /*17f20*/  @!P1 IADD3.X R237, R3, UR12, R237, P5, P6 ;  /* 0x0000000c03ed9c10 */ /* 0x000fe4000afec4ed */
[----:B-1----:R-:W-:Y:S02]  /*17f30*/  @!P4 IADD3 R240, P5, R4, R240, RZ ;  /* 0x000000f004f0c210 */ /* 0x002fe40007fbe0ff */
[----:B------:R-:W-:-:S03]  /*17f40*/  F2FP.SATFINITE.E4M3.F32.PACK_AB_MERGE_C R11, RZ, R11, RZ ;  /* 0x0000000bff0b723e */ /* 0x000fc600048070ff */
[----:B------:R-:W-:-:S05]  /*17f50*/  @!P4 IMAD.X R241, R3, 0x1, R241, P5 ;  /* 0x0000000103f1c824 */ /* 0x000fca00028e06f1 */
[----:B------:R0:W-:Y:S01]  /*17f60*/  @!P4 STG.E.U8 desc[UR14][R240.64+0x79], R11 ;  /* 0x0000790bf000c986 */ /* 0x0001e2000c10110e */
[----:B------:R-:W-:Y:S01]  /*17f70*/  ISETP.LT.OR P4, PT, R0, 0x2, !P0 ;  /* 0x000000020000780c */ /* 0x000fe20004781670 */
[----:B0-----:R-:W-:-:S12]  /*17f80*/  FMUL R11, R242, UR13 ;  /* 0x0000000df20b7c20 */ /* 0x001fd80008400000 */
[----:B------:R-:W0:Y:S01]  /*17f90*/  @!P4 LDC.64 R240, c[0x0][0x5c8] ;  /* 0x00017200fff0cb82 */ /* 0x000e220000000a00 */
[----:B------:R-:W-:-:S05]  /*17fa0*/  F2FP.SATFINITE.E4M3.F32.PACK_AB_MERGE_C R11, RZ, R11, RZ ;  /* 0x0000000bff0b723e */ /* 0x000fca00048070ff */
[----:B------:R1:W-:Y:S01]  /*17fb0*/  @!P2 STG.E.U8 desc[UR14][R238.64+0x78], R11 ;  /* 0x0000780bee00a986 */ /* 0x0003e2000c10110e */
[----:B------:R-:W-:-:S13]  /*17fc0*/  ISETP.LT.OR P2, PT, R0, 0x9, !P0 ;  /* 0x000000090000780c */ /* 0x000fda0004741670 */
[----:B------:R-:W2:Y:S01]  /*17fd0*/  @!P2 LDC.64 R242, c[0x0][0x5c8] ;  /* 0x00017200fff2ab82 */ /* 0x000ea20000000a00 */
[----:B0-----:R-:W-:Y:S02]  /*17fe0*/  @!P4 IADD3 R240, P5, P6, R4, UR9, R240 ;  /* 0x0000000904f0cc10 */ /* 0x001fe4000febe0f0 */
[----:B------:R-:W-:Y:S02]  /*17ff0*/  LOP3.LUT R10, R10, 0xfffffffd, RZ, 0xc0, !PT ;  /* 0xfffffffd0a0a7812 */ /* 0x000fe400078ec0ff */
[----:B------:R-:W-:Y:S02]  /*18000*/  @!P4 IADD3.X R241, R3, UR12, R241, P5, P6 ;  /* 0x0000000c03f1cc10 */ /* 0x000fe4000afec4f1 */
[----:B------:R-:W-:Y:S02]  /*18010*/  @P2 LOP3.LUT R10, R10, 0x2, RZ, 0xfc, !PT ;  /* 0x000000020a0a2812 */ /* 0x000fe400078efcff */
[----:B--2---:R-:W-:-:S04]  /*18020*/  @!P2 IADD3 R242, P5, P6, R4, UR9, R242 ;  /* 0x0000000904f2ac10 */ /* 0x004fc8000febe0f2 */
[----:B------:R-:W-:Y:S02]  /*18030*/  @!P2 IADD3.X R243, R3, UR12, R243, P5, P6 ;  /* 0x0000000c03f3ac10 */ /* 0x000fe4000afec4f3 */
[----:B------:R-:W-:-:S13]  /*18040*/  ISETP.LT.OR P2, PT, R0, 0xa, !P0 ;  /* 0x0000000a0000780c */ /* 0x000fda0004741670 */
[----:B-1----:R-:W0:Y:S01]  /*18050*/  @!P2 LDC.64 R238, c[0x0][0x5c8] ;  /* 0x00017200ffeeab82 */ /* 0x002e220000000a00 */
[----:B------:R-:W-:-:S05]  /*18060*/  FMUL R11, R244, UR13 ;  /* 0x0000000df40b7c20 */ /* 0x000fca0008400000 */
[----:B------:R-:W-:Y:S02]  /*18070*/  F2FP.SATFINITE.E4M3.F32.PACK_AB_MERGE_C R11, RZ, R11, RZ ;  /* 0x0000000bff0b723e */ /* 0x000fe400048070ff */
[----:B0-----:R-:W-:-:S04]  /*18080*/  @!P2 IADD3 R238, P5, P6, R4, UR9, R238 ;  /* 0x0000000904eeac10 */ /* 0x001fc8000febe0ee */
[----:B------:R-:W-:Y:S02]  /*18090*/  @!P2 IADD3.X R239, R3, UR12, R239, P5, P6 ;  /* 0x0000000c03efac10 */ /* 0x000fe4000afec4ef */
[----:B------:R-:W-:Y:S01]  /*180a0*/  ISETP.LT.OR P2, PT, R0, 0x11, !P0 ;  /* 0x000000110000780c */ /* 0x000fe20004741670 */
[----:B------:R0:W-:-:S12]  /*180b0*/  @!P3 STG.E.U8 desc[UR14][R234.64+0x79], R11 ;  /* 0x0000790bea00b986 */ /* 0x0001d8000c10110e */
[----:B0-----:R-:W0:Y:S01]  /*180c0*/  @!P2 LDC.64 R234, c[0x0][0x5c8] ;  /* 0x00017200ffeaab82 */ /* 0x001e220000000a00 */
        /* <DEDUP_REMOVED lines=11> */
[----:B------:R-:W-:-:S04]  /*18180*/  ISETP.GE.AND P1, PT, R12, 0x49, PT ;  /* 0x000000490c00780c */ /* 0x000fc80003f26270 */
[----:B------:R-:W-:Y:S01]  /*18190*/  ISETP.LT.OR P3, PT, R0, 0x1, !P1 ;  /* 0x000000010000780c */ /* 0x000fe20004f61670 */
[----:B------:R0:W-:-:S12]  /*181a0*/  @!P4 STG.E.U8 desc[UR14][R240.64+0x1], R153 ;  /* 0x00000199f000c986 */ /* 0x0001d8000c10110e */
[----:B0-----:R-:W0:Y:S01]  /*181b0*/  @!P3 LDC.64 R240, c[0x0][0x5c8] ;  /* 0x00017200fff0bb82 */ /* 0x001e220000000a00 */
[----:B------:R-:W-:Y:S01]  /*181c0*/  IMAD.U32 R13, RZ, RZ, UR8 ;  /* 0x00000008ff0d7e24 */ /* 0x000fe2000f8e00ff */
[----:B------:R-:W-:Y:S01]  /*181d0*/  ISETP.LT.OR P2, PT, R0, 0x19, !P0 ;  /* 0x000000190000780c */ /* 0x000fe20004741670 */
[----:B------:R-:W-:-:S03]  /*181e0*/  IMAD.U32 R11, RZ, RZ, UR5 ;  /* 0x00000005ff0b7e24 */ /* 0x000fc6000f8e00ff */
[----:B------:R-:W-:-:S04]  /*181f0*/  @!P3 IADD3 R13, P5, P6, R13, UR9, R4 ;  /* 0x000000090d0dbc10 */ /* 0x000fc8000febe004 */
[----:B------:R-:W-:-:S05]  /*18200*/  @!P3 IADD3.X R11, R11, UR12, R3, P5, P6 ;  /* 0x0000000c0b0bbc10 */ /* 0x000fca000afec403 */
[----:B------:R-:W1:Y:S01]  /*18210*/  @!P2 LDC.64 R152, c[0x0][0x5c8] ;  /* 0x00017200ff98ab82 */ /* 0x000e620000000a00 */
[----:B0-----:R-:W-:-:S05]  /*18220*/  @!P3 IADD3 R240, P4, R13, R240, RZ ;  /* 0x000000f00df0b210 */ /* 0x001fca0007f9e0ff */
[----:B------:R-:W-:Y:S01]  /*18230*/  @!P3 IMAD.X R241, R11, 0x1, R241, P4 ;  /* 0x000000010bf1b824 */ /* 0x000fe200020e06f1 */
[----:B------:R-:W-:Y:S01]  /*18240*/  ISETP.LT.OR P4, PT, R0, 0x2, !P1 ;  /* 0x000000020000780c */ /* 0x000fe20004f81670 */
[----:B------:R-:W-:-:S12]  /*18250*/  FMUL R154, R154, UR13 ;  /* 0x0000000d9a9a7c20 */ /* 0x000fd80008400000 */
[----:B------:R-:W0:Y:S01]  /*18260*/  @!P4 LDC.64 R244, c[0x0][0x5c8] ;  /* 0x00017200fff4cb82 */ /* 0x000e220000000a00 */
[----:B------:R-:W-:Y:S01]  /*18270*/  F2FP.SATFINITE.E4M3.F32.PACK_AB_MERGE_C R154, RZ, R154, RZ ;  /* 0x0000009aff9a723e */ /* 0x000fe200048070ff */
[----:B------:R-:W-:Y:S01]  /*18280*/  IMAD.U32 R13, RZ, RZ, UR8 ;  /* 0x00000008ff0d7e24 */ /* 0x000fe2000f8e00ff */
[----:B-1----:R-:W-:Y:S01]  /*18290*/  @!P2 IADD3 R152, P5, P6, R4, UR9, R152 ;  /* 0x000000090498ac10 */ /* 0x002fe2000febe098 */
[----:B------:R-:W-:Y:S02]  /*182a0*/  IMAD.U32 R11, RZ, RZ, UR5 ;  /* 0x00000005ff0b7e24 */ /* 0x000fe4000f8e00ff */
[----:B------:R1:W-:Y:S01]  /*182b0*/  @!P3 STG.E.U8 desc[UR14][R240.64], R154 ;  /* 0x0000009af000b986 */ /* 0x0003e2000c10110e */
[----:B------:R-:W-:Y:S02]  /*182c0*/  @!P2 IADD3.X R153, R3, UR12, R153, P5, P6 ;  /* 0x0000000c0399ac10 */ /* 0x000fe4000afec499 */
[----:B------:R-:W-:-:S04]  /*182d0*/  @!P4 IADD3 R13, P3, P5, R13, UR9, R4 ;  /* 0x000000090d0dcc10 */ /* 0x000fc8000fd7e004 */
[----:B------:R-:W-:Y:S02]  /*182e0*/  @!P4 IADD3.X R11, R11, UR12, R3, P3, P5 ;  /* 0x0000000c0b0bcc10 */ /* 0x000fe40009fea403 */
[----:B0-----:R-:W-:-:S05]  /*182f0*/  @!P4 IADD3 R244, P3, R13, R244, RZ ;  /* 0x000000f40df4c210 */ /* 0x001fca0007f7e0ff */
[----:B------:R-:W-:Y:S01]  /*18300*/  @!P4 IMAD.X R245, R11, 0x1, R245, P3 ;  /* 0x000000010bf5c824 */ /* 0x000fe200018e06f5 */
[----:B------:R-:W-:-:S13]  /*18310*/  ISETP.LT.OR P3, PT, R0, 0x1a, !P0 ;  /* 0x0000001a0000780c */ /* 0x000fda0004761670 */
[----:B-1----:R-:W0:Y:S01]  /*18320*/  @!P3 LDC.64 R240, c[0x0][0x5c8] ;  /* 0x00017200fff0bb82 */ /* 0x002e220000000a00 */
[C---:B------:R-:W-:Y:S02]  /*18330*/  LOP3.LUT P2, RZ, R10.reuse, 0x2, RZ, 0xc0, !PT ;  /* 0x000000020aff7812 */ /* 0x040fe4000784c0ff */
[----:B------:R-:W-:Y:S01]  /*18340*/  LOP3.LUT R10, R10, 0xfffffffe, RZ, 0xc0, !PT ;  /* 0xfffffffe0a0a7812 */ /* 0x000fe200078ec0ff */
[----:B------:R-:W-:-:S03]  /*18350*/  FMUL R155, R155, UR13 ;  /* 0x0000000d9b9b7c20 */ /* 0x000fc60008400000 */
[----:B------:R-:W-:Y:S01]  /*18360*/  @P3 LOP3.LUT R10, R10, 0x1, RZ, 0xfc, !PT ;  /* 0x000000010a0a3812 */ /* 0x000fe200078efcff */
[----:B------:R-:W-:Y:S01]  /*18370*/  FMUL R156, R156, UR13 ;  /* 0x0000000d9c9c7c20 */ /* 0x000fe20008400000 */
[----:B------:R-:W-:Y:S02]  /*18380*/  F2FP.SATFINITE.E4M3.F32.PACK_AB_MERGE_C R155, RZ, R155, RZ ;  /* 0x0000009bff9b723e */ /* 0x000fe400048070ff */
[----:B0-----:R-:W-:-:S04]  /*18390*/  @!P3 IADD3 R240, P5, P6, R4, UR9, R240 ;  /* 0x0000000904f0bc10 */ /* 0x001fc8000febe0f0 */
[----:B------:R-:W-:Y:S02]  /*183a0*/  @!P3 IADD3.X R241, R3, UR12, R241, P5, P6 ;  /* 0x0000000c03f1bc10 */ /* 0x000fe4000afec4f1 */
[C---:B------:R-:W-:Y:S02]  /*183b0*/  ISETP.LT.OR P6, PT, R0.reuse, 0x21, !P0 ;  /* 0x000000210000780c */ /* 0x040fe400047c1670 */
[----:B------:R-:W-:Y:S01]  /*183c0*/  ISETP.LT.OR P3, PT, R0, 0x22, !P0 ;  /* 0x000000220000780c */ /* 0x000fe20004761670 */
[----:B------:R0:W-:Y:S01]  /*183d0*/  @!P4 STG.E.U8 desc[UR14][R244.64+0x1], R155 ;  /* 0x0000019bf400c986 */ /* 0x0001e2000c10110e */
[----:B------:R-:W-:-:S05]  /*183e0*/  F2FP.SATFINITE.E4M3.F32.PACK_AB_MERGE_C R156, RZ, R156, RZ ;  /* 0x0000009cff9c723e */ /* 0x000fca00048070ff */
[----:B------:R1:W-:Y:S04]  /*183f0*/  @!P2 STG.E.U8 desc[UR14][R242.64+0x8], R156 ;  /* 0x0000089cf200a986 */ /* 0x0003e8000c10110e */
[----:B0-----:R-:W0:Y:S08]  /*18400*/  @!P6 LDC.64 R154, c[0x0][0x5c8] ;  /* 0x00017200ff9aeb82 */ /* 0x001e300000000a00 */
[----:B-1----:R-:W1:Y:S01]  /*18410*/  @!P3 LDC.64 R242, c[0x0][0x5c8] ;  /* 0x00017200fff2bb82 */ /* 0x002e620000000a00 */
[----:B------:R-:W-:Y:S01]  /*18420*/  FMUL R157, R157, UR13 ;  /* 0x0000000d9d9d7c20 */ /* 0x000fe20008400000 */
[----:B0-----:R-:W-:-:S04]  /*18430*/  @!P6 IADD3 R154, P4, P5, R4, UR9, R154 ;  /* 0x00000009049aec10 */ /* 0x001fc8000fd9e09a */
[C---:B------:R-:W-:Y:S02]  /*18440*/  @!P6 IADD3.X R155, R3.reuse, UR12, R155, P4, P5 ;  /* 0x0000000c039bec10 */ /* 0x040fe4000a7ea49b */
[----:B-1----:R-:W-:Y:S02]  /*18450*/  @!P3 IADD3 R242, P2, P4, R4, UR9, R242 ;  /* 0x0000000904f2bc10 */ /* 0x002fe4000fc5e0f2 */
[C---:B------:R-:W-:Y:S02]  /*18460*/  ISETP.LT.OR P6, PT, R0.reuse, 0xa, !P0 ;  /* 0x0000000a0000780c */ /* 0x040fe400047c1670 */
[----:B------:R-:W-:Y:S02]  /*18470*/  @!P3 IADD3.X R243, R3, UR12, R243, P2, P4 ;  /* 0x0000000c03f3bc10 */ /* 0x000fe400097e84f3 */
[----:B------:R-:W-:Y:S02]  /*18480*/  ISETP.LT.OR P2, PT, R0, 0x9, !P1 ;  /* 0x000000090000780c */ /* 0x000fe40004f41670 */
[----:B------:R-:W-:-:S02]  /*18490*/  F2FP.SATFINITE.E4M3.F32.PACK_AB_MERGE_C R157, RZ, R157, RZ ;  /* 0x0000009dff9d723e */ /* 0x000fc400048070ff */
[----:B------:R-:W-:-:S05]  /*184a0*/  ISETP.LT.OR P3, PT, R0, 0x29, !P0 ;  /* 0x000000290000780c */ /* 0x000fca0004761670 */
[----:B------:R0:W-:Y:S04]  /*184b0*/  @!P6 STG.E.U8 desc[UR14][R238.64+0x9], R157 ;  /* 0x0000099dee00e986 */ /* 0x0001e8000c10110e */
[----:B0-----:R-:W0:Y:S01]  /*184c0*/  @!P2 LDC.64 R238, c[0x0][0x5c8] ;  /* 0x00017200ffeeab82 */ /* 0x001e220000000a00 */
[----:B------:R-:W-:-:S07]  /*184d0*/  IMAD.U32 R13, RZ, RZ, UR8 ;  /* 0x00000008ff0d7e24 */ /* 0x000fce000f8e00ff */
[----:B------:R-:W1:Y:S01]  /*184e0*/  @!P3 LDC.64 R156, c[0x0][0x5c8] ;  /* 0x00017200ff9cbb82 */ /* 0x000e620000000a00 */
[----:B------:R-:W-:Y:S01]  /*184f0*/  IMAD.U32 R11, RZ, RZ, UR5 ;  /* 0x00000005ff0b7e24 */ /* 0x000fe2000f8e00ff */
[----:B------:R-:W-:Y:S01]  /*18500*/  @!P2 IADD3 R13, P4, P5, R13, UR9, R4 ;  /* 0x000000090d0dac10 */ /* 0x000fe2000fd9e004 */
[----:B------:R-:W-:-:S03]  /*18510*/  FMUL R158, R158, UR13 ;  /* 0x0000000d9e9e7c20 */ /* 0x000fc60008400000 */
[----:B------:R-:W-:Y:S02]  /*18520*/  @!P2 IADD3.X R11, R11, UR12, R3, P4, P5 ;  /* 0x0000000c0b0bac10 */ /* 0x000fe4000a7ea403 */
[----:B------:R-:W-:Y:S02]  /*18530*/  F2FP.SATFINITE.E4M3.F32.PACK_AB_MERGE_C R158, RZ, R158, RZ ;  /* 0x0000009eff9e723e */ /* 0x000fe400048070ff */
[----:B0-----:R-:W-:-:S05]  /*18540*/  @!P2 IADD3 R238, P4, R13, R238, RZ ;  /* 0x000000ee0deea210 */ /* 0x001fca0007f9e0ff */
[----:B------:R-:W-:Y:S01]  /*18550*/  @!P2 IMAD.X R239, R11, 0x1, R239, P4 ;  /* 0x000000010befa824 */ /* 0x000fe200020e06ef */
[----:B-1----:R-:W-:-:S04]  /*18560*/  @!P3 IADD3 R156, P5, P6, R4, UR9, R156 ;  /* 0x00000009049cbc10 */ /* 0x002fc8000febe09c */
[----:B------:R0:W-:Y:S01]  /*18570*/  @!P2 STG.E.U8 desc[UR14][R238.64+0x8], R158 ;  /* 0x0000089eee00a986 */ /* 0x0001e2000c10110e */
[C---:B------:R-:W-:Y:S02]  /*18580*/  ISETP.LT.OR P2, PT, R0.reuse, 0xa, !P1 ;  /* 0x0000000a0000780c */ /* 0x040fe40004f41670 */
[----:B------:R-:W-:Y:S02]  /*18590*/  @!P3 IADD3.X R157, R3, UR12, R157, P5, P6 ;  /* 0x0000000c039dbc10 */ /* 0x000fe4000afec49d */
[----:B------:R-:W-:-:S09]  /*185a0*/  ISETP.LT.OR P3, PT, R0, 0x2a, !P0 ;  /* 0x0000002a0000780c */ /* 0x000fd20004761670 */
[----:B------:R-:W1:Y:S08]  /*185b0*/  @!P2 LDC.64 R244, c[0x0][0x5c8] ;  /* 0x00017200fff4ab82 */ /* 0x000e700000000a00 */
[----:B0-----:R-:W0:Y:S01]  /*185c0*/  @!P3 LDC.64 R238, c[0x0][0x5c8] ;  /* 0x00017200ffeebb82 */ /* 0x001e220000000a00 */
[----:B------:R-:W-:Y:S02]  /*185d0*/  IMAD.U32 R13, RZ, RZ, UR8 ;  /* 0x00000008ff0d7e24 */ /* 0x000fe4000f8e00ff */
[----:B------:R-:W-:-:S03]  /*185e0*/  IMAD.U32 R11, RZ, RZ, UR5 ;  /* 0x00000005ff0b7e24 */ /* 0x000fc6000f8e00ff */
[----:B------:R-:W-:-:S04]  /*185f0*/  @!P2 IADD3 R13, P4, P5, R13, UR9, R4 ;  /* 0x000000090d0dac10 */ /* 0x000fc8000fd9e004 */
[----:B------:R-:W-:Y:S02]  /*18600*/  @!P2 IADD3.X R11, R11, UR12, R3, P4, P5 ;  /* 0x0000000c0b0bac10 */ /* 0x000fe4000a7ea403 */
[----:B-1----:R-:W-:-:S05]  /*18610*/  @!P2 IADD3 R244, P4, R13, R244, RZ ;  /* 0x000000f40df4a210 */ /* 0x002fca0007f9e0ff */
[----:B------:R-:W-:Y:S01]  /*18620*/  @!P2 IMAD.X R245, R11, 0x1, R245, P4 ;  /* 0x000000010bf5a824 */ /* 0x000fe200020e06f5 */
[----:B0-----:R-:W-:Y:S01]  /*18630*/  @!P3 IADD3 R238, P4, P5, R4, UR9, R238 ;  /* 0x0000000904eebc10 */ /* 0x001fe2000fd9e0ee */
[----:B------:R-:W-:-:S03]  /*18640*/  FMUL R159, R159, UR13 ;  /* 0x0000000d9f9f7c20 */ /* 0x000fc60008400000 */
[----:B------:R-:W-:Y:S02]  /*18650*/  @!P3 IADD3.X R239, R3, UR12, R239, P4, P5 ;  /* 0x0000000c03efbc10 */ /* 0x000fe4000a7ea4ef */
[----:B------:R-:W-:Y:S01]  /*18660*/  ISETP.LT.OR P3, PT, R0, 0x11, !P0 ;  /* 0x000000110000780c */ /* 0x000fe20004761670 */
[----:B------:R-:W-:Y:S01]  /*18670*/  FMUL R160, R160, UR13 ;  /* 0x0000000da0a07c20 */ /* 0x000fe20008400000 */
[----:B------:R-:W-:Y:S02]  /*18680*/  F2FP.SATFINITE.E4M3.F32.PACK_AB_MERGE_C R159, RZ, R159, RZ ;  /* 0x0000009fff9f723e */ /* 0x000fe400048070ff */
[C---:B------:R-:W-:Y:S02]  /*18690*/  ISETP.LT.OR P6, PT, R0.reuse, 0x31, !P0 ;  /* 0x000000310000780c */ /* 0x040fe400047c1670 */
[----:B------:R-:W-:Y:S01]  /*186a0*/  F2FP.SATFINITE.E4M3.F32.PACK_AB_MERGE_C R160, RZ, R160, RZ ;  /* 0x000000a0ffa0723e */ /* 0x000fe200048070ff */
[----:B------:R0:W-:Y:S06]  /*186b0*/  @!P2 STG.E.U8 desc[UR14][R244.64+0x9], R159 ;  /* 0x0000099ff400a986 */ /* 0x0001ec000c10110e */
[----:B------:R1:W-:Y:S01]  /*186c0*/  @!P3 STG.E.U8 desc[UR14][R234.64+0x10], R160 ;  /* 0x000010a0ea00b986 */ /* 0x0003e2000c10110e */
[----:B------:R-:W-:-:S03]  /*186d0*/  ISETP.LT.OR P3, PT, R0, 0x32, !P0 ;  /* 0x000000320000780c */ /* 0x000fc60004761670 */
[----:B0-----:R-:W0:Y:S10]  /*186e0*/  @!P6 LDC.64 R158, c[0x0][0x5c8] ;  /* 0x00017200ff9eeb82 */ /* 0x001e340000000a00 */
[----:B-1----:R-:W1:Y:S01]  /*186f0*/  @!P3 LDC.64 R234, c[0x0][0x5c8] ;  /* 0x00017200ffeabb82 */ /* 0x002e620000000a00 */
[----:B------:R-:W-:Y:S01]  /*18700*/  FMUL R161, R161, UR13 ;  /* 0x0000000da1a17c20 */ /* 0x000fe20008400000 */
[----:B0-----:R-:W-:-:S04]  /*18710*/  @!P6 IADD3 R158, P2, P4, R4, UR9, R158 ;  /* 0x00000009049eec10 */ /* 0x001fc8000fc5e09e */
[----:B------:R-:W-:Y:S02]  /*18720*/  @!P6 IADD3.X R159, R3, UR12, R159, P2, P4 ;  /* 0x0000000c039fec10 */ /* 0x000fe400097e849f */
[----:B-1----:R-:W-:-:S04]  /*18730*/  @!P3 IADD3 R234, P2, P4, R4, UR9, R234 ;  /* 0x0000000904eabc10 */ /* 0x002fc8000fc5e0ea */
[----:B------:R-:W-:Y:S02]  /*18740*/  @!P3 IADD3.X R235, R3, UR12, R235, P2, P4 ;  /* 0x0000000c03ebbc10 */ /* 0x000fe400097e84eb */
[C---:B------:R-:W-:Y:S02]  /*18750*/  ISETP.LT.OR P3, PT, R0.reuse, 0x12, !P0 ;  /* 0x000000120000780c */ /* 0x040fe40004761670 */
[----:B------:R-:W-:Y:S02]  /*18760*/  ISETP.LT.OR P2, PT, R0, 0x11, !P1 ;  /* 0x000000110000780c */ /* 0x000fe40004f41670 */
[----:B------:R-:W-:-:S09]  /*18770*/  F2FP.SATFINITE.E4M3.F32.PACK_AB_MERGE_C R161, RZ, R161, RZ ;  /* 0x000000a1ffa1723e */ /* 0x000fd200048070ff */
[----:B------:R0:W-:Y:S02]  /*18780*/  @!P3 STG.E.U8 desc[UR14][R236.64+0x11], R161 ;  /* 0x000011a1ec00b986 */ /* 0x0001e4000c10110e */
[----:B0-----:R-:W0:Y:S01]  /*18790*/  @!P2 LDC.64 R160, c[0x0][0x5c8] ;  /* 0x00017200ffa0ab82 */ /* 0x001e220000000a00 */
[----:B------:R-:W-:Y:S01]  /*187a0*/  IMAD.U32 R13, RZ, RZ, UR8 ;  /* 0x00000008ff0d7e24 */ /* 0x000fe2000f8e00ff */
[----:B------:R-:W-:Y:S01]  /*187b0*/  ISETP.LT.OR P3, PT, R0, 0x39, !P0 ;  /* 0x000000390000780c */ /* 0x000fe20004761670 */
[----:B------:R-:W-:-:S03]  /*187c0*/  IMAD.U32 R11, RZ, RZ, UR5 ;  /* 0x00000005ff0b7e24 */ /* 0x000fc6000f8e00ff */
[----:B------:R-:W-:Y:S01]  /*187d0*/  @!P2 IADD3 R13, P4, P5, R13, UR9, R4 ;  /* 0x000000090d0dac10 */ /* 0x000fe2000fd9e004 */
[----:B------:R-:W-:-:S03]  /*187e0*/  FMUL R162, R162, UR13 ;  /* 0x0000000da2a27c20 */ /* 0x000fc60008400000 */
[----:B------:R-:W-:Y:S02]  /*187f0*/  @!P2 IADD3.X R11, R11, UR12, R3, P4, P5 ;  /* 0x0000000c0b0bac10 */ /* 0x000fe4000a7ea403 */
[----:B------:R-:W-:-:S03]  /*18800*/  F2FP.SATFINITE.E4M3.F32.PACK_AB_MERGE_C R162, RZ, R162, RZ ;  /* 0x000000a2ffa2723e */ /* 0x000fc600048070ff */
[----:B------:R-:W1:Y:S01]  /*18810*/  @!P3 LDC.64 R236, c[0x0][0x5c8] ;  /* 0x00017200ffecbb82 */ /* 0x000e620000000a00 */
[----:B0-----:R-:W-:-:S05]  /*18820*/  @!P2 IADD3 R160, P4, R13, R160, RZ ;  /* 0x000000a00da0a210 */ /* 0x001fca0007f9e0ff */
[----:B------:R-:W-:-:S05]  /*18830*/  @!P2 IMAD.X R161, R11, 0x1, R161, P4 ;  /* 0x000000010ba1a824 */ /* 0x000fca00020e06a1 */
[----:B------:R0:W-:Y:S01]  /*18840*/  @!P2 STG.E.U8 desc[UR14][R160.64+0x10], R162 ;  /* 0x000010a2a000a986 */ /* 0x0001e2000c10110e */
[----:B------:R-:W-:Y:S02]  /*18850*/  ISETP.LT.OR P2, PT, R0, 0x12, !P1 ;  /* 0x000000120000780c */ /* 0x000fe40004f41670 */
[----:B------:R-:W-:Y:S02]  /*18860*/  LOP3.LUT R7, R7, 0xfffffffe, RZ, 0xc0, !PT ;  /* 0xfffffffe07077812 */ /* 0x000fe400078ec0ff */
[----:B-1----:R-:W-:Y:S01]  /*18870*/  @!P3 IADD3 R236, P5, P6, R4, UR9, R236 ;  /* 0x0000000904ecbc10 */ /* 0x002fe2000febe0ec */
[----:B------:R-:W-:-:S08]  /*18880*/  IMAD.U32 R11, RZ, RZ, UR8 ;  /* 0x00000008ff0b7e24 */ /* 0x000fd0000f8e00ff */
[----:B0-----:R-:W0:Y:S01]  /*18890*/  @!P2 LDC.64 R160, c[0x0][0x5c8] ;  /* 0x00017200ffa0ab82 */ /* 0x001e220000000a00 */
[----:B------:R-:W-:Y:S02]  /*188a0*/  @P3 LOP3.LUT R7, R7, 0x1, RZ, 0xfc, !PT ;  /* 0x0000000107073812 */ /* 0x000fe400078efcff */
[----:B------:R-:W-:Y:S02]  /*188b0*/  @!P3 IADD3.X R237, R3, UR12, R237, P5, P6 ;  /* 0x0000000c03edbc10 */ /* 0x000fe4000afec4ed */
[----:B------:R-:W-:Y:S01]  /*188c0*/  LOP3.LUT P3, RZ, R10, 0x1, RZ, 0xc0, !PT ;  /* 0x000000010aff7812 */ /* 0x000fe2000786c0ff */
[----:B------:R-:W-:Y:S01]  /*188d0*/  IMAD.U32 R10, RZ, RZ, UR5 ;  /* 0x00000005ff0a7e24 */ /* 0x000fe2000f8e00ff */
[----:B------:R-:W-:-:S04]  /*188e0*/  @!P2 IADD3 R11, P4, P5, R11, UR9, R4 ;  /* 0x000000090b0bac10 */ /* 0x000fc8000fd9e004 */
[----:B------:R-:W-:Y:S02]  /*188f0*/  @!P2 IADD3.X R10, R10, UR12, R3, P4, P5 ;  /* 0x0000000c0a0aac10 */ /* 0x000fe4000a7ea403 */
[----:B------:R-:W-:Y:S02]  /*18900*/  ISETP.LT.OR P5, PT, R0, 0x3a, !P0 ;  /* 0x0000003a0000780c */ /* 0x000fe400047a1670 */
[----:B0-----:R-:W-:-:S05]  /*18910*/  @!P2 IADD3 R160, P4, R11, R160, RZ ;  /* 0x000000a00ba0a210 */ /* 0x001fca0007f9e0ff */
[----:B------:R-:W-:-:S06]  /*18920*/  @!P2 IMAD.X R161, R10, 0x1, R161, P4 ;  /* 0x000000010aa1a824 */ /* 0x000fcc00020e06a1 */
[----:B------:R-:W0:Y:S01]  /*18930*/  @!P5 LDC.64 R10, c[0x0][0x5c8] ;  /* 0x00017200ff0adb82 */ /* 0x000e220000000a00 */
[----:B------:R-:W-:Y:S01]  /*18940*/  LOP3.LUT R6, R6, 0x7fffffff, RZ, 0xc0, !PT ;  /* 0x7fffffff06067812 */ /* 0x000fe200078ec0ff */
[----:B------:R-:W-:-:S03]  /*18950*/  FMUL R163, R163, UR13 ;  /* 0x0000000da3a37c20 */ /* 0x000fc60008400000 */
[----:B------:R-:W-:Y:S02]  /*18960*/  @P5 LOP3.LUT R6, R6, 0x80000000, RZ, 0xfc, !PT ;  /* 0x8000000006065812 */ /* 0x000fe400078efcff */
[----:B------:R-:W-:Y:S02]  /*18970*/  F2FP.SATFINITE.E4M3.F32.PACK_AB_MERGE_C R163, RZ, R163, RZ ;  /* 0x000000a3ffa3723e */ /* 0x000fe400048070ff */
[----:B0-----:R-:W-:-:S04]  /*18980*/  @!P5 IADD3 R10, P4, P6, R4, UR9, R10 ;  /* 0x00000009040adc10 */ /* 0x001fc8000fe9e00a */
[----:B------:R-:W-:Y:S02]  /*18990*/  @!P5 IADD3.X R11, R3, UR12, R11, P4, P6 ;  /* 0x0000000c030bdc10 */ /* 0x000fe4000a7ec40b */
[----:B------:R-:W-:Y:S01]  /*189a0*/  ISETP.LT.OR P5, PT, R0, 0x41, !P0 ;  /* 0x000000410000780c */ /* 0x000fe200047a1670 */
[----:B------:R0:W-:-:S12]  /*189b0*/  @!P2 STG.E.U8 desc[UR14][R160.64+0x11], R163 ;  /* 0x000011a3a000a986 */ /* 0x0001d8000c10110e */
[----:B0-----:R-:W0:Y:S01]  /*189c0*/  @!P5 LDC.64 R160, c[0x0][0x5c8] ;  /* 0x00017200ffa0db82 */ /* 0x001e220000000a00 */
[----:B------:R-:W-:Y:S02]  /*189d0*/  LOP3.LUT R7, R7, 0xfffffeff, RZ, 0xc0, !PT ;  /* 0xfffffeff07077812 */ /* 0x000fe400078ec0ff */
[----:B------:R-:W-:Y:S02]  /*189e0*/  ISETP.LT.OR P6, PT, R0, 0x19, !P0 ;  /* 0x000000190000780c */ /* 0x000fe400047c1670 */
[----:B------:R-:W-:Y:S01]  /*189f0*/  @P5 LOP3.LUT R7, R7, 0x100, RZ, 0xfc, !PT ;  /* 0x0000010007075812 */ /* 0x000fe200078efcff */
        /* <DEDUP_REMOVED lines=14> */
[----:B------:R-:W-:Y:S01]  /*18ae0*/  LOP3.LUT R7, R7, 0xfffffff7, RZ, 0xc0, !PT ;  /* 0xfffffff707077812 */ /* 0x000fe200078ec0ff */
[----:B------:R-:W-:-:S03]  /*18af0*/  IMAD.U32 R162, RZ, RZ, UR8 ;  /* 0x00000008ffa27e24 */ /* 0x000fc6000f8e00ff */
[----:B------:R-:W-:Y:S01]  /*18b00*/  @P5 LOP3.LUT R7, R7, 0x8, RZ, 0xfc, !PT ;  /* 0x0000000807075812 */ /* 0x000fe200078efcff */
[----:B------:R-:W-:Y:S01]  /*18b10*/  IMAD.U32 R13, RZ, RZ, UR5 ;  /* 0x00000005ff0d7e24 */ /* 0x000fe2000f8e00ff */
[----:B------:R-:W-:Y:S02]  /*18b20*/  ISETP.LT.OR P5, PT, R0, 0x49, !P0 ;  /* 0x000000490000780c */ /* 0x000fe400047a1670 */
[----:B------:R-:W-:Y:S01]  /*18b30*/  @!P2 IADD3 R162, P4, P6, R162, UR9, R4 ;  /* 0x00000009a2a2ac10 */ /* 0x000fe2000fe9e004 */
[----:B------:R-:W-:-:S03]  /*18b40*/  FMUL R166, R166, UR13 ;  /* 0x0000000da6a67c20 */ /* 0x000fc60008400000 */
[----:B------:R-:W-:Y:S02]  /*18b50*/  @!P2 IADD3.X R13, R13, UR12, R3, P4, P6 ;  /* 0x0000000c0d0dac10 */ /* 0x000fe4000a7ec403 */
[----:B------:R-:W-:Y:S02]  /*18b60*/  F2FP.SATFINITE.E4M3.F32.PACK_AB_MERGE_C R166, RZ, R166, RZ ;  /* 0x000000a6ffa6723e */ /* 0x000fe400048070ff */
[----:B0-----:R-:W-:-:S03]  /*18b70*/  @!P2 IADD3 R164, P3, R162, R164, RZ ;  /* 0x000000a4a2a4a210 */ /* 0x001fc60007f7e0ff */
[----:B------:R-:W0:Y:S02]  /*18b80*/  @!P5 LDC.64 R162, c[0x0][0x5c8] ;  /* 0x00017200ffa2db82 */ /* 0x000e240000000a00 */
[----:B------:R-:W-:-:S05]  /*18b90*/  @!P2 IMAD.X R165, R13, 0x1, R165, P3 ;  /* 0x000000010da5a824 */ /* 0x000fca00018e06a5 */
[----:B------:R1:W-:Y:S01]  /*18ba0*/  @!P2 STG.E.U8 desc[UR14][R164.64+0x18], R166 ;  /* 0x000018a6a400a986 */ /* 0x0003e2000c10110e */
[----:B------:R-:W-:Y:S02]  /*18bb0*/  ISETP.LT.OR P2, PT, R0, 0x1a, !P1 ;  /* 0x0000001a0000780c */ /* 0x000fe40004f41670 */
[----:B------:R-:W-:-:S11]  /*18bc0*/  LOP3.LUT R7, R7, 0xfffff7ff, RZ, 0xc0, !PT ;  /* 0xfffff7ff07077812 */ /* 0x000fd600078ec0ff */
[----:B------:R-:W2:Y:S01]  /*18bd0*/  @!P2 LDC.64 R240, c[0x0][0x5c8] ;  /* 0x00017200fff0ab82 */ /* 0x000ea20000000a00 */
[----:B0-----:R-:W-:Y:S02]  /*18be0*/  @!P5 IADD3 R162, P4, P6, R4, UR9, R162 ;  /* 0x0000000904a2dc10 */ /* 0x001fe4000fe9e0a2 */
[----:B------:R-:W-:Y:S02]  /*18bf0*/  @P5 LOP3.LUT R7, R7, 0x800, RZ, 0xfc, !PT ;  /* 0x0000080007075812 */ /* 0x000fe400078efcff */
[----:B------:R-:W-:Y:S02]  /*18c00*/  @!P5 IADD3.X R163, R3, UR12, R163, P4, P6 ;  /* 0x0000000c03a3dc10 */ /* 0x000fe4000a7ec4a3 */
[----:B------:R-:W-:Y:S01]  /*18c10*/  ISETP.LT.OR P5, PT, R0, 0x4a, !P0 ;  /* 0x0000004a0000780c */ /* 0x000fe200047a1670 */
[----:B-1----:R-:W-:Y:S02]  /*18c20*/  IMAD.U32 R164, RZ, RZ, UR8 ;  /* 0x00000008ffa47e24 */ /* 0x002fe4000f8e00ff */
[----:B------:R-:W-:-:S03]  /*18c30*/  IMAD.U32 R13, RZ, RZ, UR5 ;  /* 0x00000005ff0d7e24 */ /* 0x000fc6000f8e00ff */
[----:B------:R-:W-:-:S04]  /*18c40*/  @!P2 IADD3 R164, P3, P4, R164, UR9, R4 ;  /* 0x00000009a4a4ac10 */ /* 0x000fc8000fc7e004 */
[----:B------:R-:W-:Y:S02]  /*18c50*/  @!P2 IADD3.X R13, R13, UR12, R3, P3, P4 ;  /* 0x0000000c0d0dac10 */ /* 0x000fe40009fe8403 */
[----:B--2---:R-:W-:Y:S02]  /*18c60*/  @!P2 IADD3 R240, P3, R164, R240, RZ ;  /* 0x000000f0a4f0a210 */ /* 0x004fe40007f7e0ff */
[----:B------:R-:W0:Y:S01]  /*18c70*/  @!P5 LDC.64 R164, c[0x0][0x5c8] ;  /* 0x00017200ffa4db82 */ /* 0x000e220000000a00 */
[----:B------:R-:W-:Y:S02]  /*18c80*/  LOP3.LUT R7, R7, 0xfffffbff, RZ, 0xc0, !PT ;  /* 0xfffffbff07077812 */ /* 0x000fe400078ec0ff */
[----:B------:R-:W-:Y:S01]  /*18c90*/  @!P2 IMAD.X R241, R13, 0x1, R241, P3 ;  /* 0x000000010df1a824 */ /* 0x000fe200018e06f1 */
[----:B------:R-:W-:Y:S01]  /*18ca0*/  ISETP.LT.OR P6, PT, R0, 0x51, !P0 ;  /* 0x000000510000780c */ /* 0x000fe200047c1670 */
[----:B------:R-:W-:Y:S01]  /*18cb0*/  FMUL R167, R167, UR13 ;  /* 0x0000000da7a77c20 */ /* 0x000fe20008400000 */
[----:B------:R-:W-:Y:S01]  /*18cc0*/  @P5 LOP3.LUT R7, R7, 0x400, RZ, 0xfc, !PT ;  /* 0x0000040007075812 */ /* 0x000fe200078efcff */
[----:B------:R-:W-:-:S03]  /*18cd0*/  FMUL R168, R168, UR13 ;  /* 0x0000000da8a87c20 */ /* 0x000fc60008400000 */
[----:B------:R-:W-:Y:S02]  /*18ce0*/  F2FP.SATFINITE.E4M3.F32.PACK_AB_MERGE_C R167, RZ, R167, RZ ;  /* 0x000000a7ffa7723e */ /* 0x000fe400048070ff */
[----:B0-----:R-:W-:-:S04]  /*18cf0*/  @!P5 IADD3 R164, P3, P4, R4, UR9, R164 ;  /* 0x0000000904a4dc10 */ /* 0x001fc8000fc7e0a4 */
[----:B------:R-:W-:Y:S02]  /*18d00*/  @!P5 IADD3.X R165, R3, UR12, R165, P3, P4 ;  /* 0x0000000c03a5dc10 */ /* 0x000fe40009fe84a5 */
[C---:B------:R-:W-:Y:S02]  /*18d10*/  ISETP.LT.OR P5, PT, R0.reuse, 0x21, !P0 ;  /* 0x000000210000780c */ /* 0x040fe400047a1670 */
[----:B------:R-:W-:Y:S01]  /*18d20*/  ISETP.LT.OR P4, PT, R0, 0x52, !P0 ;  /* 0x000000520000780c */ /* 0x000fe20004781670 */
[----:B------:R0:W-:Y:S01]  /*18d30*/  @!P2 STG.E.U8 desc[UR14][R240.64+0x19], R167 ;  /* 0x000019a7f000a986 */ /* 0x0001e2000c10110e */
[----:B------:R-:W-:Y:S01]  /*18d40*/  F2FP.SATFINITE.E4M3.F32.PACK_AB_MERGE_C R168, RZ, R168, RZ ;  /* 0x000000a8ffa8723e */ /* 0x000fe200048070ff */
[----:B0-----:R-:W0:Y:S08]  /*18d50*/  @!P6 LDC.64 R166, c[0x0][0x5c8] ;  /* 0x00017200ffa6eb82 */ /* 0x001e300000000a00 */
[----:B------:R1:W-:Y:S02]  /*18d60*/  @!P5 STG.E.U8 desc[UR14][R154.64+0x20], R168 ;  /* 0x000020a89a00d986 */ /* 0x0003e4000c10110e */
[----:B-1----:R-:W1:Y:S01]  /*18d70*/  @!P4 LDC.64 R154, c[0x0][0x5c8] ;  /* 0x00017200ff9acb82 */ /* 0x002e620000000a00 */
[----:B0-----:R-:W-:-:S04]  /*18d80*/  @!P6 IADD3 R166, P2, P3, R4, UR9, R166 ;  /* 0x0000000904a6ec10 */ /* 0x001fc8000fb5e0a6 */
[----:B------:R-:W-:Y:S02]  /*18d90*/  @!P6 IADD3.X R167, R3, UR12, R167, P2, P3 ;  /* 0x0000000c03a7ec10 */ /* 0x000fe400097e64a7 */
[----:B-1----:R-:W-:-:S04]  /*18da0*/  @!P4 IADD3 R154, P2, P3, R4, UR9, R154 ;  /* 0x00000009049acc10 */ /* 0x002fc8000fb5e09a */
[----:B------:R-:W-:Y:S02]  /*18db0*/  @!P4 IADD3.X R155, R3, UR12, R155, P2, P3 ;  /* 0x0000000c039bcc10 */ /* 0x000fe400097e649b */
[C---:B------:R-:W-:Y:S02]  /*18dc0*/  ISETP.LT.OR P2, PT, R0.reuse, 0x21, !P1 ;  /* 0x000000210000780c */ /* 0x040fe40004f41670 */
[----:B------:R-:W-:Y:S01]  /*18dd0*/  ISETP.LT.OR P5, PT, R0, 0x22, !P0 ;  /* 0x000000220000780c */ /* 0x000fe200047a1670 */
[----:B------:R-:W-:Y:S01]  /*18de0*/  FMUL R169, R169, UR13 ;  /* 0x0000000da9a97c20 */ /* 0x000fe20008400000 */
[----:B------:R-:W-:-:S09]  /*18df0*/  LOP3.LUT R7, R7, 0xffff7fff, RZ, 0xc0, !PT ;  /* 0xffff7fff07077812 */ /* 0x000fd200078ec0ff */
[----:B------:R-:W0:Y:S01]  /*18e00*/  @!P2 LDC.64 R240, c[0x0][0x5c8] ;  /* 0x00017200fff0ab82 */ /* 0x000e220000000a00 */
[----:B------:R-:W-:Y:S02]  /*18e10*/  F2FP.SATFINITE.E4M3.F32.PACK_AB_MERGE_C R169, RZ, R169, RZ ;  /* 0x000000a9ffa9723e */ /* 0x000fe400048070ff */
[----:B------:R-:W-:-:S03]  /*18e20*/  @P6 LOP3.LUT R7, R7, 0x8000, RZ, 0xfc, !PT ;  /* 0x0000800007076812 */ /* 0x000fc600078efcff */
[----:B------:R1:W-:Y:S01]  /*18e30*/  @!P5 STG.E.U8 desc[UR14][R242.64+0x21], R169 ;  /* 0x000021a9f200d986 */ /* 0x0003e2000c10110e */
[----:B------:R-:W-:Y:S01]  /*18e40*/  ISETP.LT.OR P5, PT, R0, 0x59, !P0 ;  /* 0x000000590000780c */ /* 0x000fe200047a1670 */
[----:B------:R-:W-:Y:S01]  /*18e50*/  IMAD.U32 R168, RZ, RZ, UR8 ;  /* 0x00000008ffa87e24 */ /* 0x000fe2000f8e00ff */
[----:B------:R-:W-:Y:S01]  /*18e60*/  LOP3.LUT R7, R7, 0xffffbfff, RZ, 0xc0, !PT ;  /* 0xffffbfff07077812 */ /* 0x000fe200078ec0ff */
[----:B------:R-:W-:-:S03]  /*18e70*/  IMAD.U32 R13, RZ, RZ, UR5 ;  /* 0x00000005ff0d7e24 */ /* 0x000fc6000f8e00ff */
[----:B------:R-:W-:Y:S02]  /*18e80*/  @P4 LOP3.LUT R7, R7, 0x4000, RZ, 0xfc, !PT ;  /* 0x0000400007074812 */ /* 0x000fe400078efcff */
[----:B------:R-:W-:-:S04]  /*18e90*/  @!P2 IADD3 R168, P3, P4, R168, UR9, R4 ;  /* 0x00000009a8a8ac10 */ /* 0x000fc8000fc7e004 */
[----:B------:R-:W-:Y:S02]  /*18ea0*/  @!P2 IADD3.X R13, R13, UR12, R3, P3, P4 ;  /* 0x0000000c0d0dac10 */ /* 0x000fe40009fe8403 */
[----:B0-----:R-:W-:Y:S02]  /*18eb0*/  @!P2 IADD3 R240, P3, R168, R240, RZ ;  /* 0x000000f0a8f0a210 */ /* 0x001fe40007f7e0ff */
[----:B-1----:R-:W0:Y:S01]  /*18ec0*/  @!P5 LDC.64 R168, c[0x0][0x5c8] ;  /* 0x00017200ffa8db82 */ /* 0x002e220000000a00 */
[----:B------:R-:W-:Y:S02]  /*18ed0*/  FMUL R170, R170, UR13 ;  /* 0x0000000daaaa7c20 */ /* 0x000fe40008400000 */
[----:B------:R-:W-:-:S03]  /*18ee0*/  @!P2 IMAD.X R241, R13, 0x1, R241, P3 ;  /* 0x000000010df1a824 */ /* 0x000fc600018e06f1 */
[----:B------:R-:W-:Y:S02]  /*18ef0*/  F2FP.SATFINITE.E4M3.F32.PACK_AB_MERGE_C R170, RZ, R170, RZ ;  /* 0x000000aaffaa723e */ /* 0x000fe400048070ff */
[----:B------:R-:W-:-:S03]  /*18f00*/  LOP3.LUT R7, R7, 0xffffdfff, RZ, 0xc0, !PT ;  /* 0xffffdfff07077812 */ /* 0x000fc600078ec0ff */
[----:B------:R1:W-:Y:S01]  /*18f10*/  @!P2 STG.E.U8 desc[UR14][R240.64+0x20], R170 ;  /* 0x000020aaf000a986 */ /* 0x0003e2000c10110e */
[----:B------:R-:W-:Y:S02]  /*18f20*/  ISETP.LT.OR P2, PT, R0, 0x22, !P1 ;  /* 0x000000220000780c */ /* 0x000fe40004f41670 */
[----:B------:R-:W-:Y:S02]  /*18f30*/  @P5 LOP3.LUT R7, R7, 0x2000, RZ, 0xfc, !PT ;  /* 0x0000200007075812 */ /* 0x000fe400078efcff */
[----:B0-----:R-:W-:-:S09]  /*18f40*/  @!P5 IADD3 R168, P4, P6, R4, UR9, R168 ;  /* 0x0000000904a8dc10 */ /* 0x001fd2000fe9e0a8 */
[----:B------:R-:W0:Y:S01]  /*18f50*/  @!P2 LDC.64 R242, c[0x0][0x5c8] ;  /* 0x00017200fff2ab82 */ /* 0x000e220000000a00 */
[----:B------:R-:W-:Y:S02]  /*18f60*/  @!P5 IADD3.X R169, R3, UR12, R169, P4, P6 ;  /* 0x0000000c03a9dc10 */ /* 0x000fe4000a7ec4a9 */
[----:B------:R-:W-:Y:S01]  /*18f70*/  ISETP.LT.OR P5, PT, R0, 0x5a, !P0 ;  /* 0x0000005a0000780c */ /* 0x000fe200047a1670 */
[----:B-1----:R-:W-:-:S12]  /*18f80*/  IMAD.U32 R170, RZ, RZ, UR8 ;  /* 0x00000008ffaa7e24 */ /* 0x002fd8000f8e00ff */
[----:B------:R-:W1:Y:S01]  /*18f90*/  @!P5 LDC.64 R240, c[0x0][0x5c8] ;  /* 0x00017200fff0db82 */ /* 0x000e620000000a00 */
[----:B------:R-:W-:Y:S01]  /*18fa0*/  IMAD.U32 R13, RZ, RZ, UR5 ;  /* 0x00000005ff0d7e24 */ /* 0x000fe2000f8e00ff */
[----:B------:R-:W-:-:S04]  /*18fb0*/  @!P2 IADD3 R170, P3, P4, R170, UR9, R4 ;  /* 0x00000009aaaaac10 */ /* 0x000fc8000fc7e004 */
[----:B------:R-:W-:Y:S02]  /*18fc0*/  @!P2 IADD3.X R13, R13, UR12, R3, P3, P4 ;  /* 0x0000000c0d0dac10 */ /* 0x000fe40009fe8403 */
[----:B0-----:R-:W-:Y:S02]  /*18fd0*/  @!P2 IADD3 R242, P3, R170, R242, RZ ;  /* 0x000000f2aaf2a210 */ /* 0x001fe40007f7e0ff */
[----:B------:R-:W-:-:S03]  /*18fe0*/  LOP3.LUT R7, R7, 0xfffffdff, RZ, 0xc0, !PT ;  /* 0xfffffdff07077812 */ /* 0x000fc600078ec0ff */
[----:B------:R-:W-:Y:S01]  /*18ff0*/  @!P2 IMAD.X R243, R13, 0x1, R243, P3 ;  /* 0x000000010df3a824 */ /* 0x000fe200018e06f3 */
[----:B------:R-:W-:Y:S01]  /*19000*/  ISETP.LT.OR P6, PT, R0, 0x61, !P0 ;  /* 0x000000610000780c */ /* 0x000fe200047c1670 */
[----:B------:R-:W-:Y:S01]  /*19010*/  FMUL R171, R171, UR13 ;  /* 0x0000000dabab7c20 */ /* 0x000fe20008400000 */
[----:B------:R-:W-:Y:S02]  /*19020*/  @P5 LOP3.LUT R7, R7, 0x200, RZ, 0xfc, !PT ;  /* 0x0000020007075812 */ /* 0x000fe400078efcff */
[----:B-1----:R-:W-:-:S04]  /*19030*/  @!P5 IADD3 R240, P3, P4, R4, UR9, R240 ;  /* 0x0000000904f0dc10 */ /* 0x002fc8000fc7e0f0 */
[----:B------:R-:W-:Y:S02]  /*19040*/  @!P5 IADD3.X R241, R3, UR12, R241, P3, P4 ;  /* 0x0000000c03f1dc10 */ /* 0x000fe40009fe84f1 */
[C---:B------:R-:W-:Y:S02]  /*19050*/  ISETP.LT.OR P5, PT, R0.reuse, 0x29, !P0 ;  /* 0x000000290000780c */ /* 0x040fe400047a1670 */
[----:B------:R-:W-:Y:S01]  /*19060*/  ISETP.LT.OR P4, PT, R0, 0x62, !P0 ;  /* 0x000000620000780c */ /* 0x000fe20004781670 */
[----:B------:R-:W-:Y:S01]  /*19070*/  FMUL R172, R172, UR13 ;  /* 0x0000000dacac7c20 */ /* 0x000fe20008400000 */
[----:B------:R-:W-:-:S04]  /*19080*/  F2FP.SATFINITE.E4M3.F32.PACK_AB_MERGE_C R171, RZ, R171, RZ ;  /* 0x000000abffab723e */ /* 0x000fc800048070ff */
[----:B------:R-:W-:Y:S01]  /*19090*/  F2FP.SATFINITE.E4M3.F32.PACK_AB_MERGE_C R172, RZ, R172, RZ ;  /* 0x000000acffac723e */ /* 0x000fe200048070ff */
[----:B------:R0:W-:Y:S04]  /*190a0*/  @!P2 STG.E.U8 desc[UR14][R242.64+0x21], R171 ;  /* 0x000021abf200a986 */ /* 0x0001e8000c10110e */
[----:B------:R1:W-:Y:S01]  /*190b0*/  @!P5 STG.E.U8 desc[UR14][R156.64+0x28], R172 ;  /* 0x000028ac9c00d986 */ /* 0x0003e2000c10110e */
[----:B0-----:R-:W0:Y:S08]  /*190c0*/  @!P6 LDC.64 R170, c[0x0][0x5c8] ;  /* 0x00017200ffaaeb82 */ /* 0x001e300000000a00 */
[----:B-1----:R-:W1:Y:S01]  /*190d0*/  @!P4 LDC.64 R156, c[0x0][0x5c8] ;  /* 0x00017200ff9ccb82 */ /* 0x002e620000000a00 */
[----:B------:R-:W-:Y:S01]  /*190e0*/  ISETP.LT.OR P5, PT, R0, 0x2a, !P0 ;  /* 0x0000002a0000780c */ /* 0x000fe200047a1670 */
[----:B------:R-:W-:Y:S01]  /*190f0*/  FMUL R173, R173, UR13 ;  /* 0x0000000dadad7c20 */ /* 0x000fe20008400000 */
[----:B0-----:R-:W-:-:S04]  /*19100*/  @!P6 IADD3 R170, P2, P3, R4, UR9, R170 ;  /* 0x0000000904aaec10 */ /* 0x001fc8000fb5e0aa */
[----:B------:R-:W-:Y:S02]  /*19110*/  @!P6 IADD3.X R171, R3, UR12, R171, P2, P3 ;  /* 0x0000000c03abec10 */ /* 0x000fe400097e64ab */
[----:B-1----:R-:W-:-:S04]  /*19120*/  @!P4 IADD3 R156, P2, P3, R4, UR9, R156 ;  /* 0x00000009049ccc10 */ /* 0x002fc8000fb5e09c */
[----:B------:R-:W-:Y:S02]  /*19130*/  @!P4 IADD3.X R157, R3, UR12, R157, P2, P3 ;  /* 0x0000000c039dcc10 */ /* 0x000fe400097e649d */
[----:B------:R-:W-:Y:S02]  /*19140*/  ISETP.LT.OR P2, PT, R0, 0x29, !P1 ;  /* 0x000000290000780c */ /* 0x000fe40004f41670 */
[----:B------:R-:W-:-:S05]  /*19150*/  F2FP.SATFINITE.E4M3.F32.PACK_AB_MERGE_C R173, RZ, R173, RZ ;  /* 0x000000adffad723e */ /* 0x000fca00048070ff */
[----:B------:R0:W-:Y:S01]  /*19160*/  @!P5 STG.E.U8 desc[UR14][R238.64+0x29], R173 ;  /* 0x000029adee00d986 */ /* 0x0001e2000c10110e */
[----:B------:R-:W-:-:S05]  /*19170*/  LOP3.LUT R7, R7, 0xffffefff, RZ, 0xc0, !PT ;  /* 0xffffefff07077812 */ /* 0x000fca00078ec0ff */
[----:B0-----:R-:W0:Y:S01]  /*19180*/  @!P2 LDC.64 R238, c[0x0][0x5c8] ;  /* 0x00017200ffeeab82 */ /* 0x001e220000000a00 */
[----:B------:R-:W-:Y:S02]  /*19190*/  @P6 LOP3.LUT R7, R7, 0x1000, RZ, 0xfc, !PT ;  /* 0x0000100007076812 */ /* 0x000fe400078efcff */
        /* <DEDUP_REMOVED lines=8> */
[----:B------:R-:W0:Y:S01]  /*19220*/  @!P5 LDC.64 R172, c[0x0][0x5c8] ;  /* 0x00017200ffacdb82 */ /* 0x000e220000000a00 */
        /* <DEDUP_REMOVED lines=51> */
[----:B------:R-:W-:Y:S01]  /*19560*/  @!P2 IADD3.X R13, R13, UR12, R3, P3, P4 ;  /* 0x0000000c0d0dac10 */ /* 0x000fe20009fe8403 */
[----:B------:R-:W-:Y:S01]  /*19570*/  FMUL R178, R178, UR13 ;  /* 0x0000000db2b27c20 */ /* 0x000fe20008400000 */
[----:B0-----:R-:W-:Y:S02]  /*19580*/  @!P2 IADD3 R234, P3, R176, R234, RZ ;  /* 0x000000eab0eaa210 */ /* 0x001fe40007f7e0ff */
[----:B------:R-:W0:Y:S02]  /*19590*/  @!P5 LDC.64 R176, c[0x0][0x5c8] ;  /* 0x00017200ffb0db82 */ /* 0x000e240000000a00 */
[----:B------:R-:W-:Y:S01]  /*195a0*/  F2FP.SATFINITE.E4M3.F32.PACK_AB_MERGE_C R178, RZ, R178, RZ ;  /* 0x000000b2ffb2723e */ /* 0x000fe200048070ff */
[----:B------:R-:W-:-:S05]  /*195b0*/  @!P2 IMAD.X R235, R13, 0x1, R235, P3 ;  /* 0x000000010deba824 */ /* 0x000fca00018e06eb */
[----:B------:R1:W-:Y:S01]  /*195c0*/  @!P2 STG.E.U8 desc[UR14][R234.64+0x30], R178 ;  /* 0x000030b2ea00a986 */ /* 0x0003e2000c10110e */
[----:B------:R-:W-:Y:S01]  /*195d0*/  ISETP.LT.OR P2, PT, R0, 0x32, !P1 ;  /* 0x000000320000780c */ /* 0x000fe20004f41670 */
[----:B------:R-:W-:Y:S02]  /*195e0*/  IMAD.U32 R13, RZ, RZ, UR5 ;  /* 0x00000005ff0d7e24 */ /* 0x000fe4000f8e00ff */
[----:B-1----:R-:W-:-:S10]  /*195f0*/  IMAD.U32 R178, RZ, RZ, UR8 ;  /* 0x00000008ffb27e24 */ /* 0x002fd4000f8e00ff */
[----:B------:R-:W1:Y:S01]  /*19600*/  @!P2 LDC.64 R234, c[0x0][0x5c8] ;  /* 0x00017200ffeaab82 */ /* 0x000e620000000a00 */
[----:B0-----:R-:W-:-:S04]  /*19610*/  @!P5 IADD3 R176, P4, P6, R4, UR9, R176 ;  /* 0x0000000904b0dc10 */ /* 0x001fc8000fe9e0b0 */
[----:B------:R-:W-:Y:S02]  /*19620*/  @!P5 IADD3.X R177, R3, UR12, R177, P4, P6 ;  /* 0x0000000c03b1dc10 */ /* 0x000fe4000a7ec4b1 */
[----:B------:R-:W-:-:S04]  /*19630*/  @!P2 IADD3 R178, P3, P4, R178, UR9, R4 ;  /* 0x00000009b2b2ac10 */ /* 0x000fc8000fc7e004 */
[----:B------:R-:W-:Y:S02]  /*19640*/  @!P2 IADD3.X R13, R13, UR12, R3, P3, P4 ;  /* 0x0000000c0d0dac10 */ /* 0x000fe40009fe8403 */
[----:B------:R-:W-:-:S13]  /*19650*/  ISETP.LT.OR P4, PT, R0, 0x7a, !P0 ;  /* 0x0000007a0000780c */ /* 0x000fda0004781670 */
[----:B------:R-:W0:Y:S01]  /*19660*/  @!P4 LDC.64 R242, c[0x0][0x5c8] ;  /* 0x00017200fff2cb82 */ /* 0x000e220000000a00 */
[----:B-1----:R-:W-:Y:S02]  /*19670*/  @!P2 IADD3 R234, P3, R178, R234, RZ ;  /* 0x000000eab2eaa210 */ /* 0x002fe40007f7e0ff */
[----:B------:R-:W-:-:S03]  /*19680*/  LOP3.LUT R7, R7, 0xbfffffff, RZ, 0xc0, !PT ;  /* 0xbfffffff07077812 */ /* 0x000fc600078ec0ff */
[----:B------:R-:W-:Y:S01]  /*19690*/  @!P2 IMAD.X R235, R13, 0x1, R235, P3 ;  /* 0x000000010deba824 */ /* 0x000fe200018e06eb */
[----:B------:R-:W-:-:S04]  /*196a0*/  @P5 LOP3.LUT R7, R7, 0x40000000, RZ, 0xfc, !PT ;  /* 0x4000000007075812 */ /* 0x000fc800078efcff */
[C---:B------:R-:W-:Y:S02]  /*196b0*/  LOP3.LUT P6, RZ, R7.reuse, 0x1, RZ, 0xc0, !PT ;  /* 0x0000000107ff7812 */ /* 0x040fe400078cc0ff */
[----:B------:R-:W-:Y:S02]  /*196c0*/  LOP3.LUT R7, R7, 0xefffffff, RZ, 0xc0, !PT ;  /* 0xefffffff07077812 */ /* 0x000fe400078ec0ff */
[----:B0-----:R-:W-:-:S04]  /*196d0*/  @!P4 IADD3 R242, P0, P3, R4, UR9, R242 ;  /* 0x0000000904f2cc10 */ /* 0x001fc8000fb1e0f2 */
[----:B------:R-:W-:Y:S02]  /*196e0*/  @!P4 IADD3.X R243, R3, UR12, R243, P0, P3 ;  /* 0x0000000c03f3cc10 */ /* 0x000fe400087e64f3 */
[----:B------:R-:W-:Y:S02]  /*196f0*/  ISETP.GE.AND P0, PT, R12, 0x81, PT ;  /* 0x000000810c00780c */ /* 0x000fe40003f06270 */
[----:B------:R-:W-:Y:S02]  /*19700*/  @P4 LOP3.LUT R7, R7, 0x10000000, RZ, 0xfc, !PT ;  /* 0x1000000007074812 */ /* 0x000fe400078efcff */
[----:B------:R-:W-:Y:S01]  /*19710*/  ISETP.LT.OR P4, PT, R0, 0x1, !P0 ;  /* 0x000000010000780c */ /* 0x000fe20004781670 */
[----:B------:R-:W-:-:S05]  /*19720*/  FMUL R179, R179, UR13 ;  /* 0x0000000db3b37c20 */ /* 0x000fca0008400000 */
[----:B------:R-:W-:-:S05]  /*19730*/  F2FP.SATFINITE.E4M3.F32.PACK_AB_MERGE_C R179, RZ, R179, RZ ;  /* 0x000000b3ffb3723e */ /* 0x000fca00048070ff */
[----:B------:R0:W-:Y:S02]  /*19740*/  @!P2 STG.E.U8 desc[UR14][R234.64+0x31], R179 ;  /* 0x000031b3ea00a986 */ /* 0x0001e4000c10110e */
[----:B0-----:R-:W0:Y:S01]  /*19750*/  @!P4 LDC.64 R178, c[0x0][0x5c8] ;  /* 0x00017200ffb2cb82 */ /* 0x001e220000000a00 */
[----:B------:R-:W-:Y:S02]  /*19760*/  UIMAD.WIDE.U32 UR10, UR6, 0x80, URZ ;  /* 0x00000080060a78a5 */ /* 0x000fe4000f8e003f */
[----:B------:R-:W-:-:S04]  /*19770*/  USHF.L.U32 UR4, UR7, 0x7, URZ ;  /* 0x0000000707047899 */ /* 0x000fc8000800063f */
[----:B------:R-:W-:Y:S01]  /*19780*/  UIADD3 UR4, UR11, UR4, URZ ;  /* 0x000000040b047290 */ /* 0x000fe2000fffe03f */
[----:B------:R-:W-:Y:S01]  /*19790*/  LOP3.LUT P5, RZ, R6, 0x80000000, RZ, 0xc0, !PT ;  /* 0x8000000006ff7812 */ /* 0x000fe200078ac0ff */
[----:B------:R-:W-:Y:S01]  /*197a0*/  FMUL R180, R180, UR13 ;  /* 0x0000000db4b47c20 */ /* 0x000fe20008400000 */
[----:B------:R-:W-:Y:S01]  /*197b0*/  FMUL R181, R181, UR13 ;  /* 0x0000000db5b57c20 */ /* 0x000fe20008400000 */
[----:B------:R-:W-:Y:S01]  /*197c0*/  IMAD.U32 R234, RZ, RZ, UR8 ;  /* 0x00000008ffea7e24 */ /* 0x000fe2000f8e00ff */
[----:B0-----:R-:W-:-:S04]  /*197d0*/  @!P4 IADD3 R178, P2, P3, R4, UR10, R178 ;  /* 0x0000000a04b2cc10 */ /* 0x001fc8000fb5e0b2 */
[----:B------:R-:W-:Y:S02]  /*197e0*/  @!P4 IADD3.X R179, R3, UR4, R179, P2, P3 ;  /* 0x0000000403b3cc10 */ /* 0x000fe400097e64b3 */
[----:B------:R-:W-:Y:S02]  /*197f0*/  ISETP.LT.OR P4, PT, R0, 0x39, !P1 ;  /* 0x000000390000780c */ /* 0x000fe40004f81670 */
[----:B------:R-:W-:Y:S02]  /*19800*/  F2FP.SATFINITE.E4M3.F32.PACK_AB_MERGE_C R180, RZ, R180, RZ ;  /* 0x000000b4ffb4723e */ /* 0x000fe400048070ff */
[----:B------:R-:W-:Y:S01]  /*19810*/  F2FP.SATFINITE.E4M3.F32.PACK_AB_MERGE_C R181, RZ, R181, RZ ;  /* 0x000000b5ffb5723e */ /* 0x000fe200048070ff */
[----:B------:R-:W-:Y:S02]  /*19820*/  IMAD.U32 R235, RZ, RZ, UR5 ;  /* 0x00000005ffeb7e24 */ /* 0x000fe4000f8e00ff */
[----:B------:R-:W-:Y:S04]  /*19830*/  @!P6 STG.E.U8 desc[UR14][R236.64+0x38], R180 ;  /* 0x000038b4ec00e986 */ /* 0x000fe8000c10110e */
[----:B------:R0:W-:Y:S02]  /*19840*/  @!P5 STG.E.U8 desc[UR14][R10.64+0x39], R181 ;  /* 0x000039b50a00d986 */ /* 0x0001e4000c10110e */
[----:B------:R-:W-:-:S02]  /*19850*/  @!P4 IADD3 R234, P2, P3, R234, UR9, R4 ;  /* 0x00000009eaeacc10 */ /* 0x000fc4000fb5e004 */
[----:B------:R-:W-:Y:S02]  /*19860*/  LOP3.LUT R6, R6, 0xfdffffff, RZ, 0xc0, !PT ;  /* 0xfdffffff06067812 */ /* 0x000fe400078ec0ff */
[----:B------:R-:W-:Y:S01]  /*19870*/  @!P4 IADD3.X R235, R235, UR12, R3, P2, P3 ;  /* 0x0000000cebebcc10 */ /* 0x000fe200097e6403 */
[----:B0-----:R-:W0:Y:S01]  /*19880*/  @!P4 LDC.64 R10, c[0x0][0x5c8] ;  /* 0x00017200ff0acb82 */ /* 0x001e220000000a00 */
[----:B------:R-:W-:Y:S02]  /*19890*/  ISETP.LT.OR P2, PT, R0, 0x3a, !P1 ;  /* 0x0000003a0000780c */ /* 0x000fe40004f41670 */
[----:B------:R-:W-:Y:S02]  /*198a0*/  @P0 LOP3.LUT R6, R6, 0x2000000, RZ, 0xfc, !PT ;  /* 0x0200000006060812 */ /* 0x000fe400078efcff */
[----:B------:R-:W-:Y:S01]  /*198b0*/  LOP3.LUT P0, RZ, R7, 0x100, RZ, 0xc0, !PT ;  /* 0x0000010007ff7812 */ /* 0x000fe2000780c0ff */
[----:B------:R-:W-:Y:S02]  /*198c0*/  IMAD.U32 R180, RZ, RZ, UR8 ;  /* 0x00000008ffb47e24 */ /* 0x000fe4000f8e00ff */
[----:B------:R-:W-:Y:S01]  /*198d0*/  IMAD.U32 R13, RZ, RZ, UR5 ;  /* 0x00000005ff0d7e24 */ /* 0x000fe2000f8e00ff */
[----:B------:R-:W-:-:S05]  /*198e0*/  LOP3.LUT R6, R6, 0xbfffffff, RZ, 0xc0, !PT ;  /* 0xbfffffff06067812 */ /* 0x000fca00078ec0ff */
[----:B------:R-:W-:Y:S01]  /*198f0*/  @!P2 IADD3 R180, P3, P6, R180, UR9, R4 ;  /* 0x00000009b4b4ac10 */ /* 0x000fe2000fe7e004 */
[----:B------:R-:W-:-:S03]  /*19900*/  FMUL R182, R182, UR13 ;  /* 0x0000000db6b67c20 */ /* 0x000fc60008400000 */
[----:B------:R-:W-:Y:S02]  /*19910*/  @!P2 IADD3.X R13, R13, UR12, R3, P3, P6 ;  /* 0x0000000c0d0dac10 */ /* 0x000fe40009fec403 */
[----:B------:R-:W-:Y:S02]  /*19920*/  @P0 LOP3.LUT R6, R6, 0x40000000, RZ, 0xfc, !PT ;  /* 0x4000000006060812 */ /* 0x000fe400078efcff */
[----:B------:R-:W-:Y:S02]  /*19930*/  ISETP.LT.OR P3, PT, R0, 0x41, !P1 ;  /* 0x000000410000780c */ /* 0x000fe40004f61670 */
[----:B0-----:R-:W-:Y:S02]  /*19940*/  @!P4 IADD3 R10, P0, R234, R10, RZ ;  /* 0x0000000aea0ac210 */ /* 0x001fe40007f1e0ff */
[----:B------:R-:W-:Y:S01]  /*19950*/  F2FP.SATFINITE.E4M3.F32.PACK_AB_MERGE_C R182, RZ, R182, RZ ;  /* 0x000000b6ffb6723e */ /* 0x000fe200048070ff */
[----:B------:R-:W-:Y:S02]  /*19960*/  IMAD.U32 R181, RZ, RZ, UR8 ;  /* 0x00000008ffb57e24 */ /* 0x000fe4000f8e00ff */
[----:B------:R-:W-:-:S02]  /*19970*/  @!P4 IMAD.X R11, R235, 0x1, R11, P0 ;  /* 0x00000001eb0bc824 */ /* 0x000fc400000e060b */
[----:B------:R-:W-:-:S03]  /*19980*/  IMAD.U32 R234, RZ, RZ, UR5 ;  /* 0x00000005ffea7e24 */ /* 0x000fc6000f8e00ff */
[----:B------:R0:W-:Y:S01]  /*19990*/  @!P4 STG.E.U8 desc[UR14][R10.64+0x38], R182 ;  /* 0x000038b60a00c986 */ /* 0x0001e2000c10110e */
[----:B------:R-:W-:-:S04]  /*199a0*/  @!P3 IADD3 R181, P5, P6, R181, UR9, R4 ;  /* 0x00000009b5b5bc10 */ /* 0x000fc8000febe004 */
[----:B------:R-:W-:Y:S01]  /*199b0*/  @!P3 IADD3.X R234, R234, UR12, R3, P5, P6 ;  /* 0x0000000ceaeabc10 */ /* 0x000fe2000afec403 */
[----:B0-----:R-:W0:Y:S01]  /*199c0*/  @!P2 LDC.64 R10, c[0x0][0x5c8] ;  /* 0x00017200ff0aab82 */ /* 0x001e220000000a00 */
[C---:B------:R-:W-:Y:S01]  /*199d0*/  ISETP.LT.OR P5, PT, R0.reuse, 0x42, !P1 ;  /* 0x000000420000780c */ /* 0x040fe20004fa1670 */
[----:B------:R-:W-:Y:S02]  /*199e0*/  IMAD.U32 R182, RZ, RZ, UR8 ;  /* 0x00000008ffb67e24 */ /* 0x000fe4000f8e00ff */
[----:B------:R-:W-:Y:S01]  /*199f0*/  IMAD.U32 R235, RZ, RZ, UR5 ;  /* 0x00000005ffeb7e24 */ /* 0x000fe2000f8e00ff */
[----:B------:R-:W-:-:S09]  /*19a00*/  ISETP.LT.OR P0, PT, R0, 0x49, !P1 ;  /* 0x000000490000780c */ /* 0x000fd20004f01670 */
[----:B------:R-:W-:-:S04]  /*19a10*/  @!P5 IADD3 R182, P4, P6, R182, UR9, R4 ;  /* 0x00000009b6b6dc10 */ /* 0x000fc8000fe9e004 */
[----:B------:R-:W-:Y:S02]  /*19a20*/  @!P5 IADD3.X R235, R235, UR12, R3, P4, P6 ;  /* 0x0000000cebebdc10 */ /* 0x000fe4000a7ec403 */
[----:B0-----:R-:W-:-:S05]  /*19a30*/  @!P2 IADD3 R10, P4, R180, R10, RZ ;  /* 0x0000000ab40aa210 */ /* 0x001fca0007f9e0ff */
[----:B------:R-:W-:Y:S02]  /*19a40*/  @!P2 IMAD.X R11, R13, 0x1, R11, P4 ;  /* 0x000000010d0ba824 */ /* 0x000fe400020e060b */
[----:B------:R-:W-:Y:S02]  /*19a50*/  IMAD.U32 R13, RZ, RZ, UR8 ;  /* 0x00000008ff0d7e24 */ /* 0x000fe4000f8e00ff */
[----:B------:R-:W-:-:S03]  /*19a60*/  IMAD.U32 R180, RZ, RZ, UR5 ;  /* 0x00000005ffb47e24 */ /* 0x000fc6000f8e00ff */
[----:B------:R-:W-:Y:S01]  /*19a70*/  @!P0 IADD3 R13, P4, P6, R13, UR9, R4 ;  /* 0x000000090d0d8c10 */ /* 0x000fe2000fe9e004 */
[----:B------:R-:W-:-:S03]  /*19a80*/  FMUL R183, R183, UR13 ;  /* 0x0000000db7b77c20 */ /* 0x000fc60008400000 */
[----:B------:R-:W-:Y:S02]  /*19a90*/  @!P0 IADD3.X R180, R180, UR12, R3, P4, P6 ;  /* 0x0000000cb4b48c10 */ /* 0x000fe4000a7ec403 */
[----:B------:R-:W-:Y:S01]  /*19aa0*/  LOP3.LUT P0, RZ, R6, 0x40000000, RZ, 0xc0, !PT ;  /* 0x4000000006ff7812 */ /* 0x000fe2000780c0ff */
[----:B------:R-:W-:Y:S01]  /*19ab0*/  FMUL R184, R184, UR13 ;  /* 0x0000000db8b87c20 */ /* 0x000fe20008400000 */
[----:B------:R-:W-:Y:S02]  /*19ac0*/  F2FP.SATFINITE.E4M3.F32.PACK_AB_MERGE_C R183, RZ, R183, RZ ;  /* 0x000000b7ffb7723e */ /* 0x000fe400048070ff */
[C---:B------:R-:W-:Y:S02]  /*19ad0*/  ISETP.LT.OR P6, PT, R0.reuse, 0x4a, !P1 ;  /* 0x0000004a0000780c */ /* 0x040fe40004fc1670 */
[----:B------:R-:W-:Y:S01]  /*19ae0*/  F2FP.SATFINITE.E4M3.F32.PACK_AB_MERGE_C R184, RZ, R184, RZ ;  /* 0x000000b8ffb8723e */ /* 0x000fe200048070ff */
[----:B------:R0:W-:Y:S06]  /*19af0*/  @!P2 STG.E.U8 desc[UR14][R10.64+0x39], R183 ;  /* 0x000039b70a00a986 */ /* 0x0001ec000c10110e */
[----:B------:R1:W-:Y:S01]  /*19b00*/  @!P0 STG.E.U8 desc[UR14][R160.64+0x40], R184 ;  /* 0x000040b8a0008986 */ /* 0x0003e2000c10110e */
[----:B------:R-:W-:Y:S01]  /*19b10*/  ISETP.LT.OR P0, PT, R0, 0x51, !P1 ;  /* 0x000000510000780c */ /* 0x000fe20004f01670 */
[----:B0-----:R-:W-:-:S02]  /*19b20*/  IMAD.U32 R10, RZ, RZ, UR8 ;  /* 0x00000008ff0a7e24 */ /* 0x001fc4000f8e00ff */
[----:B------:R-:W-:Y:S02]  /*19b30*/  IMAD.U32 R11, RZ, RZ, UR5 ;  /* 0x00000005ff0b7e24 */ /* 0x000fe4000f8e00ff */
[----:B------:R-:W-:Y:S01]  /*19b40*/  IMAD.U32 R183, RZ, RZ, UR8 ;  /* 0x00000008ffb77e24 */ /* 0x000fe2000f8e00ff */
[----:B------:R-:W-:Y:S01]  /*19b50*/  @!P6 IADD3 R10, P2, P4, R10, UR9, R4 ;  /* 0x000000090a0aec10 */ /* 0x000fe2000fc5e004 */
[----:B------:R-:W-:Y:S01]  /*19b60*/  IMAD.U32 R237, RZ, RZ, UR5 ;  /* 0x00000005ffed7e24 */ /* 0x000fe2000f8e00ff */
[----:B------:R-:W-:Y:S02]  /*19b70*/  LOP3.LUT R6, R6, 0xfbffffff, RZ, 0xc0, !PT ;  /* 0xfbffffff06067812 */ /* 0x000fe400078ec0ff */
[----:B------:R-:W-:-:S03]  /*19b80*/  @!P6 IADD3.X R11, R11, UR12, R3, P2, P4 ;  /* 0x0000000c0b0bec10 */ /* 0x000fc600097e8403 */
[----:B------:R-:W-:Y:S02]  /*19b90*/  @!P0 IADD3 R183, P2, P4, R183, UR9, R4 ;  /* 0x00000009b7b78c10 */ /* 0x000fe4000fc5e004 */
[----:B------:R-:W-:Y:S02]  /*19ba0*/  @P0 LOP3.LUT R6, R6, 0x4000000, RZ, 0xfc, !PT ;  /* 0x0400000006060812 */ /* 0x000fe400078efcff */
[----:B------:R-:W-:Y:S02]  /*19bb0*/  @!P0 IADD3.X R237, R237, UR12, R3, P2, P4 ;  /* 0x0000000ceded8c10 */ /* 0x000fe400097e8403 */
[----:B------:R-:W-:Y:S01]  /*19bc0*/  LOP3.LUT P0, RZ, R7, 0x8, RZ, 0xc0, !PT ;  /* 0x0000000807ff7812 */ /* 0x000fe2000780c0ff */
[----:B------:R-:W-:-:S05]  /*19bd0*/  FMUL R185, R185, UR13 ;  /* 0x0000000db9b97c20 */ /* 0x000fca0008400000 */
[----:B------:R-:W-:Y:S02]  /*19be0*/  F2FP.SATFINITE.E4M3.F32.PACK_AB_MERGE_C R185, RZ, R185, RZ ;  /* 0x000000b9ffb9723e */ /* 0x000fe400048070ff */
[----:B------:R-:W-:-:S05]  /*19bf0*/  ISETP.LT.OR P4, PT, R0, 0x52, !P1 ;  /* 0x000000520000780c */ /* 0x000fca0004f81670 */
[----:B------:R0:W-:Y:S01]  /*19c00*/  @!P0 STG.E.U8 desc[UR14][R152.64+0x41], R185 ;  /* 0x000041b998008986 */ /* 0x0001e2000c10110e */
[----:B-1----:R-:W-:Y:S01]  /*19c10*/  IMAD.U32 R160, RZ, RZ, UR8 ;  /* 0x00000008ffa07e24 */ /* 0x002fe2000f8e00ff */
[----:B0-----:R-:W0:Y:S01]  /*19c20*/  @!P3 LDC.64 R152, c[0x0][0x5c8] ;  /* 0x00017200ff98bb82 */ /* 0x001e220000000a00 */
[----:B------:R-:W-:-:S05]  /*19c30*/  IMAD.U32 R161, RZ, RZ, UR5 ;  /* 0x00000005ffa17e24 */ /* 0x000fca000f8e00ff */
[----:B------:R-:W-:-:S04]  /*19c40*/  @!P4 IADD3 R160, P2, P6, R160, UR9, R4 ;  /* 0x00000009a0a0cc10 */ /* 0x000fc8000fe5e004 */
[----:B------:R-:W-:Y:S02]  /*19c50*/  @!P4 IADD3.X R161, R161, UR12, R3, P2, P6 ;  /* 0x0000000ca1a1cc10 */ /* 0x000fe400097ec403 */
[----:B------:R-:W-:Y:S01]  /*19c60*/  ISETP.LT.OR P2, PT, R0, 0x59, !P1 ;  /* 0x000000590000780c */ /* 0x000fe20004f41670 */
[----:B------:R-:W-:Y:S01]  /*19c70*/  FMUL R186, R186, UR13 ;  /* 0x0000000dbaba7c20 */ /* 0x000fe20008400000 */
[----:B------:R-:W-:Y:S01]  /*19c80*/  LOP3.LUT R6, R6, 0xf7ffffff, RZ, 0xc0, !PT ;  /* 0xf7ffffff06067812 */ /* 0x000fe200078ec0ff */
[----:B------:R-:W-:-:S03]  /*19c90*/  IMAD.U32 R185, RZ, RZ, UR8 ;  /* 0x00000008ffb97e24 */ /* 0x000fc6000f8e00ff */
[----:B------:R-:W-:Y:S01]  /*19ca0*/  F2FP.SATFINITE.E4M3.F32.PACK_AB_MERGE_C R186, RZ, R186, RZ ;  /* 0x000000baffba723e */ /* 0x000fe200048070ff */
[----:B------:R-:W-:Y:S01]  /*19cb0*/  IMAD.U32 R184, RZ, RZ, UR5 ;  /* 0x00000005ffb87e24 */ /* 0x000fe2000f8e00ff */
[----:B------:R-:W-:Y:S02]  /*19cc0*/  @P4 LOP3.LUT R6, R6, 0x8000000, RZ, 0xfc, !PT ;  /* 0x0800000006064812 */ /* 0x000fe400078efcff */
[----:B0-----:R-:W-:-:S05]  /*19cd0*/  @!P3 IADD3 R152, P0, R181, R152, RZ ;  /* 0x00000098b598b210 */ /* 0x001fca0007f1e0ff */
[----:B------:R-:W-:Y:S01]  /*19ce0*/  @!P3 IMAD.X R153, R234, 0x1, R153, P0 ;  /* 0x00000001ea99b824 */ /* 0x000fe200000e0699 */
[----:B------:R-:W-:-:S04]  /*19cf0*/  @!P2 IADD3 R181, P4, P6, R185, UR9, R4 ;  /* 0x00000009b9b5ac10 */ /* 0x000fc8000fe9e004 */
[----:B------:R0:W-:Y:S01]  /*19d00*/  @!P3 STG.E.U8 desc[UR14][R152.64+0x40], R186 ;  /* 0x000040ba9800b986 */ /* 0x0001e2000c10110e */
[----:B------:R-:W-:Y:S02]  /*19d10*/  @!P2 IADD3.X R184, R184, UR12, R3, P4, P6 ;  /* 0x0000000cb8b8ac10 */ /* 0x000fe4000a7ec403 */
[----:B------:R-:W-:Y:S02]  /*19d20*/  LOP3.LUT P4, RZ, R7, 0x800, RZ, 0xc0, !PT ;  /* 0x0000080007ff7812 */ /* 0x000fe4000788c0ff */
[----:B------:R-:W-:Y:S01]  /*19d30*/  ISETP.LT.OR P3, PT, R0, 0x5a, !P1 ;  /* 0x0000005a0000780c */ /* 0x000fe20004f61670 */
[----:B0-----:R-:W0:Y:S01]  /*19d40*/  @!P5 LDC.64 R152, c[0x0][0x5c8] ;  /* 0x00017200ff98db82 */ /* 0x001e220000000a00 */
[----:B------:R-:W-:Y:S01]  /*19d50*/  LOP3.LUT R6, R6, 0xdfffffff, RZ, 0xc0, !PT ;  /* 0xdfffffff06067812 */ /* 0x000fe200078ec0ff */
[----:B------:R-:W-:-:S08]  /*19d60*/  IMAD.U32 R186, RZ, RZ, UR8 ;  /* 0x00000008ffba7e24 */ /* 0x000fd0000f8e00ff */
[----:B------:R-:W-:Y:S01]  /*19d70*/  @P4 LOP3.LUT R6, R6, 0x20000000, RZ, 0xfc, !PT ;  /* 0x2000000006064812 */ /* 0x000fe200078efcff */
[----:B------:R-:W-:Y:S01]  /*19d80*/  IMAD.U32 R185, RZ, RZ, UR5 ;  /* 0x00000005ffb97e24 */ /* 0x000fe2000f8e00ff */
[----:B------:R-:W-:Y:S02]  /*19d90*/  ISETP.LT.OR P4, PT, R0, 0x61, !P1 ;  /* 0x000000610000780c */ /* 0x000fe40004f81670 */
[----:B------:R-:W-:Y:S02]  /*19da0*/  @!P3 IADD3 R186, P0, P6, R186, UR9, R4 ;  /* 0x00000009bababc10 */ /* 0x000fe4000fe1e004 */
[----:B------:R-:W-:Y:S02]  /*19db0*/  LOP3.LUT R6, R6, 0xefffffff, RZ, 0xc0, !PT ;  /* 0xefffffff06067812 */ /* 0x000fe400078ec0ff */
[----:B------:R-:W-:Y:S01]  /*19dc0*/  @!P3 IADD3.X R185, R185, UR12, R3, P0, P6 ;  /* 0x0000000cb9b9bc10 */ /* 0x000fe200087ec403 */
[----:B------:R-:W-:Y:S01]  /*19dd0*/  IMAD.U32 R234, RZ, RZ, UR5 ;  /* 0x00000005ffea7e24 */ /* 0x000fe2000f8e00ff */
[----:B------:R-:W-:-:S02]  /*19de0*/  @P2 LOP3.LUT R6, R6, 0x10000000, RZ, 0xfc, !PT ;  /* 0x1000000006062812 */ /* 0x000fc400078efcff */
[----:B0-----:R-:W-:Y:S01]  /*19df0*/  @!P5 IADD3 R152, P6, R182, R152, RZ ;  /* 0x00000098b698d210 */ /* 0x001fe20007fde0ff */
[----:B------:R-:W-:Y:S01]  /*19e00*/  IMAD.U32 R182, RZ, RZ, UR8 ;  /* 0x00000008ffb67e24 */ /* 0x000fe2000f8e00ff */
[----:B------:R-:W-:-:S03]  /*19e10*/  LOP3.LUT P0, RZ, R7, 0x400, RZ, 0xc0, !PT ;  /* 0x0000040007ff7812 */ /* 0x000fc6000780c0ff */
[----:B------:R-:W-:Y:S01]  /*19e20*/  @!P5 IMAD.X R153, R235, 0x1, R153, P6 ;  /* 0x00000001eb99d824 */ /* 0x000fe200030e0699 */
[----:B------:R-:W-:Y:S02]  /*19e30*/  @!P4 IADD3 R182, P2, P6, R182, UR9, R4 ;  /* 0x00000009b6b6cc10 */ /* 0x000fe4000fe5e004 */
[----:B------:R-:W-:Y:S02]  /*19e40*/  LOP3.LUT R7, R7, 0xffffffdf, RZ, 0xc0, !PT ;  /* 0xffffffdf07077812 */ /* 0x000fe400078ec0ff */
[----:B------:R-:W-:Y:S01]  /*19e50*/  @!P4 IADD3.X R234, R234, UR12, R3, P2, P6 ;  /* 0x0000000ceaeacc10 */ /* 0x000fe200097ec403 */
[----:B------:R-:W-:Y:S01]  /*19e60*/  FMUL R187, R187, UR13 ;  /* 0x0000000dbbbb7c20 */ /* 0x000fe20008400000 */
[----:B------:R-:W-:Y:S02]  /*19e70*/  ISETP.LT.OR P2, PT, R0, 0x62, !P1 ;  /* 0x000000620000780c */ /* 0x000fe40004f41670 */
[----:B------:R-:W-:Y:S02]  /*19e80*/  @P4 LOP3.LUT R7, R7, 0x20, RZ, 0xfc, !PT ;  /* 0x0000002007074812 */ /* 0x000fe400078efcff */
[----:B------:R-:W-:Y:S01]  /*19e90*/  LOP3.LUT P4, RZ, R6, 0x20000000, RZ, 0xc0, !PT ;  /* 0x2000000006ff7812 */ /* 0x000fe2000788c0ff */
[----:B------:R-:W-:Y:S01]  /*19ea0*/  FMUL R188, R188, UR13 ;  /* 0x0000000dbcbc7c20 */ /* 0x000fe20008400000 */
[----:B------:R-:W-:Y:S01]  /*19eb0*/  F2FP.SATFINITE.E4M3.F32.PACK_AB_MERGE_C R187, RZ, R187, RZ ;  /* 0x000000bbffbb723e */ /* 0x000fe200048070ff */
[----:B------:R-:W-:Y:S01]  /*19ec0*/  IMAD.U32 R235, RZ, RZ, UR8 ;  /* 0x00000008ffeb7e24 */ /* 0x000fe2000f8e00ff */
[----:B------:R-:W-:-:S02]  /*19ed0*/  LOP3.LUT R7, R7, 0xfffffff7, RZ, 0xc0, !PT ;  /* 0xfffffff707077812 */ /* 0x000fc400078ec0ff */
[----:B------:R-:W-:Y:S01]  /*19ee0*/  F2FP.SATFINITE.E4M3.F32.PACK_AB_MERGE_C R188, RZ, R188, RZ ;  /* 0x000000bcffbc723e */ /* 0x000fe200048070ff */
[----:B------:R0:W-:Y:S02]  /*19ef0*/  @!P5 STG.E.U8 desc[UR14][R152.64+0x41], R187 ;  /* 0x000041bb9800d986 */ /* 0x0001e4000c10110e */
[----:B------:R-:W-:Y:S02]  /*19f00*/  @!P2 IADD3 R235, P5, P6, R235, UR9, R4 ;  /* 0x00000009ebebac10 */ /* 0x000fe4000febe004 */
[----:B------:R-:W-:Y:S02]  /*19f10*/  @P2 LOP3.LUT R7, R7, 0x8, RZ, 0xfc, !PT ;  /* 0x0000000807072812 */ /* 0x000fe400078efcff */
[----:B------:R1:W-:Y:S01]  /*19f20*/  @!P4 STG.E.U8 desc[UR14][R162.64+0x48], R188 ;  /* 0x000048bca200c986 */ /* 0x0003e2000c10110e */
[----:B------:R-:W-:Y:S01]  /*19f30*/  ISETP.LT.OR P4, PT, R0, 0x49, !P1 ;  /* 0x000000490000780c */ /* 0x000fe20004f81670 */
[----:B0-----:R-:W-:-:S05]  /*19f40*/  IMAD.U32 R187, RZ, RZ, UR5 ;  /* 0x00000005ffbb7e24 */ /* 0x001fca000f8e00ff */
[----:B------:R-:W-:Y:S02]  /*19f50*/  @!P2 IADD3.X R187, R187, UR12, R3, P5, P6 ;  /* 0x0000000cbbbbac10 */ /* 0x000fe4000afec403 */
[----:B------:R-:W-:Y:S01]  /*19f60*/  ISETP.LT.OR P2, PT, R0, 0x69, !P1 ;  /* 0x000000690000780c */ /* 0x000fe20004f41670 */
[----:B-1----:R-:W-:-:S04]  /*19f70*/  IMAD.U32 R163, RZ, RZ, UR8 ;  /* 0x00000008ffa37e24 */ /* 0x002fc8000f8e00ff */
[----:B------:R-:W0:Y:S01]  /*19f80*/  @!P4 LDC.64 R152, c[0x0][0x5c8] ;  /* 0x00017200ff98cb82 */ /* 0x000e220000000a00 */
[----:B------:R-:W-:Y:S01]  /*19f90*/  IMAD.U32 R236, RZ, RZ, UR5 ;  /* 0x00000005ffec7e24 */ /* 0x000fe2000f8e00ff */
[----:B------:R-:W-:-:S06]  /*19fa0*/  LOP3.LUT R7, R7, 0xffdfffff, RZ, 0xc0, !PT ;  /* 0xffdfffff07077812 */ /* 0x000fcc00078ec0ff */
[----:B------:R-:W-:Y:S02]  /*19fb0*/  @!P2 IADD3 R163, P5, P6, R163, UR9, R4 ;  /* 0x00000009a3a3ac10 */ /* 0x000fe4000febe004 */
[----:B------:R-:W-:Y:S02]  /*19fc0*/  @P2 LOP3.LUT R7, R7, 0x200000, RZ, 0xfc, !PT ;  /* 0x0020000007072812 */ /* 0x000fe400078efcff */
[----:B------:R-:W-:Y:S02]  /*19fd0*/  @!P2 IADD3.X R236, R236, UR12, R3, P5, P6 ;  /* 0x0000000cececac10 */ /* 0x000fe4000afec403 */
[----:B------:R-:W-:Y:S01]  /*19fe0*/  ISETP.LT.OR P2, PT, R0, 0x6a, !P1 ;  /* 0x0000006a0000780c */ /* 0x000fe20004f41670 */
[----:B------:R-:W-:Y:S01]  /*19ff0*/  IMAD.U32 R188, RZ, RZ, UR8 ;  /* 0x00000008ffbc7e24 */ /* 0x000fe2000f8e00ff */
[----:B------:R-:W-:Y:S01]  /*1a000*/  LOP3.LUT R7, R7, 0xffefffff, RZ, 0xc0, !PT ;  /* 0xffefffff07077812 */ /* 0x000fe200078ec0ff */
[----:B------:R-:W-:Y:S02]  /*1a010*/  IMAD.U32 R162, RZ, RZ, UR5 ;  /* 0x00000005ffa27e24 */ /* 0x000fe4000f8e00ff */
[----:B------:R-:W-:Y:S01]  /*1a020*/  FMUL R189, R189, UR13 ;  /* 0x0000000dbdbd7c20 */ /* 0x000fe20008400000 */
[----:B------:R-:W-:-:S07]  /*1a030*/  FMUL R190, R190, UR13 ;  /* 0x0000000dbebe7c20 */ /* 0x000fce0008400000 */
[----:B------:R-:W-:Y:S02]  /*1a040*/  @!P2 IADD3 R188, P5, P6, R188, UR9, R4 ;  /* 0x00000009bcbcac10 */ /* 0x000fe4000febe004 */
[----:B------:R-:W-:Y:S02]  /*1a050*/  @P2 LOP3.LUT R7, R7, 0x100000, RZ, 0xfc, !PT ;  /* 0x0010000007072812 */ /* 0x000fe400078efcff */
[----:B------:R-:W-:Y:S02]  /*1a060*/  @!P2 IADD3.X R162, R162, UR12, R3, P5, P6 ;  /* 0x0000000ca2a2ac10 */ /* 0x000fe4000afec403 */
[----:B0-----:R-:W-:Y:S02]  /*1a070*/  @!P4 IADD3 R152, P2, R13, R152, RZ ;  /* 0x000000980d98c210 */ /* 0x001fe40007f5e0ff */
[----:B------:R-:W-:Y:S02]  /*1a080*/  F2FP.SATFINITE.E4M3.F32.PACK_AB_MERGE_C R189, RZ, R189, RZ ;  /* 0x000000bdffbd723e */ /* 0x000fe400048070ff */
[----:B------:R-:W-:Y:S01]  /*1a090*/  F2FP.SATFINITE.E4M3.F32.PACK_AB_MERGE_C R190, RZ, R190, RZ ;  /* 0x000000beffbe723e */ /* 0x000fe200048070ff */
[----:B------:R-:W-:-:S02]  /*1a0a0*/  @!P4 IMAD.X R153, R180, 0x1, R153, P2 ;  /* 0x00000001b499c824 */ /* 0x000fc400010e0699 */
[----:B------:R-:W-:Y:S04]  /*1a0b0*/  @!P0 STG.E.U8 desc[UR14][R164.64+0x49], R189 ;  /* 0x000049bda4008986 */ /* 0x000fe8000c10110e */
[----:B------:R0:W-:Y:S01]  /*1a0c0*/  @!P4 STG.E.U8 desc[UR14][R152.64+0x48], R190 ;  /* 0x000048be9800c986 */ /* 0x0001e2000c10110e */
[C---:B------:R-:W-:Y:S02]  /*1a0d0*/  ISETP.LT.OR P4, PT, R0.reuse, 0x4a, !P1 ;  /* 0x0000004a0000780c */ /* 0x040fe40004f81670 */
[C---:B------:R-:W-:Y:S02]  /*1a0e0*/  ISETP.LT.OR P0, PT, R0.reuse, 0x71, !P1 ;  /* 0x000000710000780c */ /* 0x040fe40004f01670 */
[----:B------:R-:W-:-:S09]  /*1a0f0*/  ISETP.LT.OR P2, PT, R0, 0x72, !P1 ;  /* 0x000000720000780c */ /* 0x000fd20004f41670 */
[----:B0-----:R-:W0:Y:S01]  /*1a100*/  @!P4 LDC.64 R152, c[0x0][0x5c8] ;  /* 0x00017200ff98cb82 */ /* 0x001e220000000a00 */
[----:B------:R-:W-:Y:S02]  /*1a110*/  IMAD.U32 R164, RZ, RZ, UR8 ;  /* 0x00000008ffa47e24 */ /* 0x000fe4000f8e00ff */
[----:B------:R-:W-:Y:S02]  /*1a120*/  IMAD.U32 R189, RZ, RZ, UR5 ;  /* 0x00000005ffbd7e24 */ /* 0x000fe4000f8e00ff */
[----:B------:R-:W-:Y:S01]  /*1a130*/  IMAD.U32 R244, RZ, RZ, UR8 ;  /* 0x00000008fff47e24 */ /* 0x000fe2000f8e00ff */
[----:B------:R-:W-:Y:S02]  /*1a140*/  @!P0 IADD3 R13, P5, P6, R164, UR9, R4 ;  /* 0x00000009a40d8c10 */ /* 0x000fe4000febe004 */
[----:B------:R-:W-:Y:S01]  /*1a150*/  LOP3.LUT R7, R7, 0xff7fffff, RZ, 0xc0, !PT ;  /* 0xff7fffff07077812 */ /* 0x000fe200078ec0ff */
[----:B------:R-:W-:Y:S01]  /*1a160*/  IMAD.U32 R245, RZ, RZ, UR5 ;  /* 0x00000005fff57e24 */ /* 0x000fe2000f8e00ff */
[----:B------:R-:W-:-:S02]  /*1a170*/  @!P0 IADD3.X R189, R189, UR12, R3, P5, P6 ;  /* 0x0000000cbdbd8c10 */ /* 0x000fc4000afec403 */
[----:B------:R-:W-:Y:S02]  /*1a180*/  @!P2 IADD3 R244, P5, P6, R244, UR9, R4 ;  /* 0x00000009f4f4ac10 */ /* 0x000fe4000febe004 */
[----:B------:R-:W-:Y:S01]  /*1a190*/  @P0 LOP3.LUT R7, R7, 0x800000, RZ, 0xfc, !PT ;  /* 0x0080000007070812 */ /* 0x000fe200078efcff */
[----:B------:R-:W-:Y:S01]  /*1a1a0*/  FMUL R191, R191, UR13 ;  /* 0x0000000dbfbf7c20 */ /* 0x000fe20008400000 */
[----:B------:R-:W-:Y:S02]  /*1a1b0*/  @!P2 IADD3.X R245, R245, UR12, R3, P5, P6 ;  /* 0x0000000cf5f5ac10 */ /* 0x000fe4000afec403 */
[C---:B------:R-:W-:Y:S02]  /*1a1c0*/  LOP3.LUT P0, RZ, R7.reuse, 0x8000, RZ, 0xc0, !PT ;  /* 0x0000800007ff7812 */ /* 0x040fe4000780c0ff */
[----:B------:R-:W-:Y:S02]  /*1a1d0*/  LOP3.LUT R7, R7, 0xfff7ffff, RZ, 0xc0, !PT ;  /* 0xfff7ffff07077812 */ /* 0x000fe400078ec0ff */
[----:B0-----:R-:W-:Y:S01]  /*1a1e0*/  @!P4 IADD3 R10, P5, R10, R152, RZ ;  /* 0x000000980a0ac210 */ /* 0x001fe20007fbe0ff */
[----:B------:R-:W-:Y:S01]  /*1a1f0*/  FMUL R192, R192, UR13 ;  /* 0x0000000dc0c07c20 */ /* 0x000fe20008400000 */
[----:B------:R-:W-:-:S02]  /*1a200*/  @P2 LOP3.LUT R7, R7, 0x80000, RZ, 0xfc, !PT ;  /* 0x0008000007072812 */ /* 0x000fc400078efcff */
[----:B------:R-:W-:Y:S01]  /*1a210*/  F2FP.SATFINITE.E4M3.F32.PACK_AB_MERGE_C R191, RZ, R191, RZ ;  /* 0x000000bfffbf723e */ /* 0x000fe200048070ff */
[----:B------:R-:W-:Y:S01]  /*1a220*/  @!P4 IMAD.X R11, R11, 0x1, R153, P5 ;  /* 0x000000010b0bc824 */ /* 0x000fe200028e0699 */
[C---:B------:R-:W-:Y:S02]  /*1a230*/  ISETP.LT.OR P2, PT, R0.reuse, 0x79, !P1 ;  /* 0x000000790000780c */ /* 0x040fe40004f41670 */
[----:B------:R-:W-:Y:S02]  /*1a240*/  F2FP.SATFINITE.E4M3.F32.PACK_AB_MERGE_C R192, RZ, R192, RZ ;  /* 0x000000c0ffc0723e */ /* 0x000fe400048070ff */
[----:B------:R0:W-:Y:S01]  /*1a250*/  @!P4 STG.E.U8 desc[UR14][R10.64+0x49], R191 ;  /* 0x000049bf0a00c986 */ /* 0x0001e2000c10110e */
[----:B------:R-:W-:Y:S01]  /*1a260*/  ISETP.LT.OR P4, PT, R0, 0x7a, !P1 ;  /* 0x0000007a0000780c */ /* 0x000fe20004f81670 */
[----:B------:R-:W-:Y:S02]  /*1a270*/  IMAD.U32 R252, RZ, RZ, UR8 ;  /* 0x00000008fffc7e24 */ /* 0x000fe4000f8e00ff */
[----:B------:R-:W-:Y:S01]  /*1a280*/  @!P0 STG.E.U8 desc[UR14][R166.64+0x50], R192 ;  /* 0x000050c0a6008986 */ /* 0x000fe2000c10110e */
[----:B------:R-:W-:Y:S01]  /*1a290*/  LOP3.LUT P0, RZ, R6, 0x4000000, RZ, 0xc0, !PT ;  /* 0x0400000006ff7812 */ /* 0x000fe2000780c0ff */
[----:B------:R-:W-:-:S03]  /*1a2a0*/  IMAD.U32 R152, RZ, RZ, UR5 ;  /* 0x00000005ff987e24 */ /* 0x000fc6000f8e00ff */
[--C-:B------:R-:W-:Y:S01]  /*1a2b0*/  @!P2 IADD3 R252, P5, P6, R252, UR9, R4.reuse ;  /* 0x00000009fcfcac10 */ /* 0x100fe2000febe004 */
[----:B0-----:R-:W-:Y:S01]  /*1a2c0*/  IMAD.U32 R11, RZ, RZ, UR8 ;  /* 0x00000008ff0b7e24 */ /* 0x001fe2000f8e00ff */
[----:B------:R-:W-:Y:S01]  /*1a2d0*/  LOP3.LUT R7, R7, 0xfffbffff, RZ, 0xc0, !PT ;  /* 0xfffbffff07077812 */ /* 0x000fe200078ec0ff */
[----:B------:R-:W-:Y:S01]  /*1a2e0*/  IMAD.U32 R10, RZ, RZ, UR5 ;  /* 0x00000005ff0a7e24 */ /* 0x000fe2000f8e00ff */
[--C-:B------:R-:W-:Y:S02]  /*1a2f0*/  @!P2 IADD3.X R46, R152, UR12, R3.reuse, P5, P6 ;  /* 0x0000000c982eac10 */ /* 0x100fe4000afec403 */
[----:B------:R-:W-:Y:S02]  /*1a300*/  @!P4 IADD3 R45, P1, P5, R11, UR9, R4 ;  /* 0x000000090b2dcc10 */ /* 0x000fe4000fd3e004 */
[----:B------:R-:W-:Y:S02]  /*1a310*/  @P2 LOP3.LUT R7, R7, 0x40000, RZ, 0xfc, !PT ;  /* 0x0004000007072812 */ /* 0x000fe400078efcff */
[----:B------:R-:W-:-:S02]  /*1a320*/  @!P4 IADD3.X R44, R10, UR12, R3, P1, P5 ;  /* 0x0000000c0a2ccc10 */ /* 0x000fc40008fea403 */
[----:B------:R-:W0:Y:S01]  /*1a330*/  @!P0 LDC.64 R10, c[0x0][0x5c8] ;  /* 0x00017200ff0a8b82 */ /* 0x000e220000000a00 */
[C---:B------:R-:W-:Y:S02]  /*1a340*/  LOP3.LUT P6, RZ, R7.reuse, 0x200, RZ, 0xc0, !PT ;  /* 0x0000020007ff7812 */ /* 0x040fe400078cc0ff */
[----:B------:R-:W-:-:S04]  /*1a350*/  LOP3.LUT R7, R7, 0xfffdffff, RZ, 0xc0, !PT ;  /* 0xfffdffff07077812 */ /* 0x000fc800078ec0ff */
[----:B------:R-:W-:Y:S01]  /*1a360*/  @P4 LOP3.LUT R7, R7, 0x20000, RZ, 0xfc, !PT ;  /* 0x0002000007074812 */ /* 0x000fe200078efcff */
[----:B------:R-:W-:-:S03]  /*1a370*/  FMUL R193, R193, UR13 ;  /* 0x0000000dc1c17c20 */ /* 0x000fc60008400000 */
[----:B------:R-:W-:Y:S02]  /*1a380*/  LOP3.LUT P1, RZ, R7, 0x4000, RZ, 0xc0, !PT ;  /* 0x0000400007ff7812 */ /* 0x000fe4000782c0ff */
[----:B------:R-:W-:Y:S02]  /*1a390*/  F2FP.SATFINITE.E4M3.F32.PACK_AB_MERGE_C R193, RZ, R193, RZ ;  /* 0x000000c1ffc1723e */ /* 0x000fe400048070ff */
[----:B------:R-:W-:Y:S01]  /*1a3a0*/  LOP3.LUT P4, RZ, R6, 0x8000000, RZ, 0xc0, !PT ;  /* 0x0800000006ff7812 */ /* 0x000fe2000788c0ff */
[----:B------:R-:W-:-:S08]  /*1a3b0*/  FMUL R194, R194, UR13 ;  /* 0x0000000dc2c27c20 */ /* 0x000fd00008400000 */
[----:B------:R-:W-:Y:S01]  /*1a3c0*/  @!P1 STG.E.U8 desc[UR14][R154.64+0x51], R193 ;  /* 0x000051c19a009986 */ /* 0x000fe2000c10110e */
[----:B0-----:R-:W-:Y:S02]  /*1a3d0*/  @!P0 IADD3 R10, P1, R183, R10, RZ ;  /* 0x0000000ab70a8210 */ /* 0x001fe40007f3e0ff */
[----:B------:R-:W-:-:S03]  /*1a3e0*/  F2FP.SATFINITE.E4M3.F32.PACK_AB_MERGE_C R194, RZ, R194, RZ ;  /* 0x000000c2ffc2723e */ /* 0x000fc600048070ff */
[----:B------:R-:W-:-:S05]  /*1a3f0*/  @!P0 IMAD.X R11, R237, 0x1, R11, P1 ;  /* 0x00000001ed0b8824 */ /* 0x000fca00008e060b */
[----:B------:R0:W-:Y:S01]  /*1a400*/  @!P0 STG.E.U8 desc[UR14][R10.64+0x50], R194 ;  /* 0x000050c20a008986 */ /* 0x0001e2000c10110e */
[----:B------:R-:W-:Y:S01]  /*1a410*/  LOP3.LUT P2, RZ, R6, 0x10000000, RZ, 0xc0, !PT ;  /* 0x1000000006ff7812 */ /* 0x000fe2000784c0ff */
[----:B0-----:R-:W0:Y:S01]  /*1a420*/  @!P4 LDC.64 R10, c[0x0][0x5c8] ;  /* 0x00017200ff0acb82 */ /* 0x001e220000000a00 */
[----:B------:R-:W-:-:S11]  /*1a430*/  FMUL R195, R195, UR13 ;  /* 0x0000000dc3c37c20 */ /* 0x000fd60008400000 */
[----:B------:R-:W1:Y:S01]  /*1a440*/  @!P2 LDC.64 R152, c[0x0][0x5c8] ;  /* 0x00017200ff98ab82 */ /* 0x000e620000000a00 */
[----:B------:R-:W-:Y:S02]  /*1a450*/  LOP3.LUT P5, RZ, R7, 0x2000, RZ, 0xc0, !PT ;  /* 0x0000200007ff7812 */ /* 0x000fe400078ac0ff */
[----:B------:R-:W-:Y:S01]  /*1a460*/  F2FP.SATFINITE.E4M3.F32.PACK_AB_MERGE_C R195, RZ, R195, RZ ;  /* 0x000000c3ffc3723e */ /* 0x000fe200048070ff */
[----:B------:R-:W-:Y:S01]  /*1a470*/  FMUL R196, R196, UR13 ;  /* 0x0000000dc4c47c20 */ /* 0x000fe20008400000 */
[----:B------:R-:W-:Y:S02]  /*1a480*/  LOP3.LUT P0, RZ, R6, 0x2000000, RZ, 0xc0, !PT ;  /* 0x0200000006ff7812 */ /* 0x000fe4000780c0ff */
[----:B0-----:R-:W-:-:S05]  /*1a490*/  @!P4 IADD3 R10, P1, R160, R10, RZ ;  /* 0x0000000aa00ac210 */ /* 0x001fca0007f3e0ff */
[----:B------:R-:W-:Y:S01]  /*1a4a0*/  @!P4 IMAD.X R11, R161, 0x1, R11, P1 ;  /* 0x00000001a10bc824 */ /* 0x000fe200008e060b */
[----:B------:R-:W-:-:S04]  /*1a4b0*/  F2FP.SATFINITE.E4M3.F32.PACK_AB_MERGE_C R155, RZ, R196, RZ ;  /* 0x000000c4ff9b723e */ /* 0x000fc800048070ff */
[----:B------:R0:W-:Y:S01]  /*1a4c0*/  @!P4 STG.E.U8 desc[UR14][R10.64+0x51], R195 ;  /* 0x000051c30a00c986 */ /* 0x0001e2000c10110e */
[C---:B------:R-:W-:Y:S01]  /*1a4d0*/  ISETP.LT.OR P4, PT, R0.reuse, 0x2, !P0 ;  /* 0x000000020000780c */ /* 0x040fe20004781670 */
[----:B------:R-:W-:Y:S01]  /*1a4e0*/  FMUL R197, R197, UR13 ;  /* 0x0000000dc5c57c20 */ /* 0x000fe20008400000 */
[----:B-1----:R-:W-:Y:S01]  /*1a4f0*/  @!P2 IADD3 R152, P1, R181, R152, RZ ;  /* 0x00000098b598a210 */ /* 0x002fe20007f3e0ff */
[----:B------:R1:W-:Y:S01]  /*1a500*/  @!P5 STG.E.U8 desc[UR14][R168.64+0x58], R155 ;  /* 0x0000589ba800d986 */ /* 0x0003e2000c10110e */
[----:B------:R-:W-:Y:S01]  /*1a510*/  ISETP.LT.OR P5, PT, R0, 0x9, !P0 ;  /* 0x000000090000780c */ /* 0x000fe200047a1670 */
[----:B------:R-:W-:Y:S02]  /*1a520*/  IMAD.U32 R161, RZ, RZ, UR6 ;  /* 0x00000006ffa17e24 */ /* 0x000fe4000f8e00ff */
[----:B------:R-:W-:Y:S01]  /*1a530*/  FMUL R198, R198, UR13 ;  /* 0x0000000dc6c67c20 */ /* 0x000fe20008400000 */
[----:B------:R-:W-:Y:S01]  /*1a540*/  @!P2 IMAD.X R153, R184, 0x1, R153, P1 ;  /* 0x00000001b899a824 */ /* 0x000fe200008e0699 */
[----:B------:R-:W-:Y:S01]  /*1a550*/  F2FP.SATFINITE.E4M3.F32.PACK_AB_MERGE_C R197, RZ, R197, RZ ;  /* 0x000000c5ffc5723e */ /* 0x000fe200048070ff */
[----:B------:R-:W-:-:S02]  /*1a560*/  IMAD.U32 R154, RZ, RZ, UR7 ;  /* 0x00000007ff9a7e24 */ /* 0x000fc4000f8e00ff */
[----:B0-----:R-:W-:Y:S01]  /*1a570*/  IMAD.U32 R11, RZ, RZ, UR6 ;  /* 0x00000006ff0b7e24 */ /* 0x001fe2000f8e00ff */
[----:B------:R-:W-:Y:S02]  /*1a580*/  @!P4 LEA R10, P1, R161, R4, 0x7 ;  /* 0x00000004a10ac211 */ /* 0x000fe400078238ff */
[----:B------:R-:W-:Y:S01]  /*1a590*/  F2FP.SATFINITE.E4M3.F32.PACK_AB_MERGE_C R161, RZ, R198, RZ ;  /* 0x000000c6ffa1723e */ /* 0x000fe200048070ff */
[----:B-1----:R-:W-:Y:S01]  /*1a5a0*/  IMAD.U32 R155, RZ, RZ, UR6 ;  /* 0x00000006ff9b7e24 */ /* 0x002fe2000f8e00ff */
[----:B------:R-:W-:Y:S01]  /*1a5b0*/  @!P6 STG.E.U8 desc[UR14][R240.64+0x59], R197 ;  /* 0x000059c5f000e986 */ /* 0x000fe2000c10110e */
[----:B------:R-:W-:Y:S01]  /*1a5c0*/  @!P4 LEA.HI.X R11, R11, R3, R154, 0x7, P1 ;  /* 0x000000030b0bc211 */ /* 0x000fe200008f3c9a */
[----:B------:R-:W-:Y:S02]  /*1a5d0*/  IMAD.U32 R165, RZ, RZ, UR6 ;  /* 0x00000006ffa57e24 */ /* 0x000fe4000f8e00ff */
[----:B------:R0:W-:Y:S02]  /*1a5e0*/  @!P2 STG.E.U8 desc[UR14][R152.64+0x58], R161 ;  /* 0x000058a19800a986 */ /* 0x0001e4000c10110e */
[----:B0-----:R-:W-:-:S04]  /*1a5f0*/  @!P5 LEA R152, P1, R155, R4, 0x7 ;  /* 0x000000049b98d211 */ /* 0x001fc800078238ff */
[----:B------:R-:W-:Y:S02]  /*1a600*/  @!P5 LEA.HI.X R153, R165, R3, R154, 0x7, P1 ;  /* 0x00000003a599d211 */ /* 0x000fe400008f3c9a */
[----:B------:R-:W0:Y:S01]  /*1a610*/  @!P3 LDC.64 R154, c[0x0][0x5c8] ;  /* 0x00017200ff9abb82 */ /* 0x000e220000000a00 */
[----:B------:R-:W-:Y:S01]  /*1a620*/  ISETP.LT.OR P2, PT, R0, 0xa, !P0 ;  /* 0x0000000a0000780c */ /* 0x000fe20004741670 */
[----:B------:R-:W-:Y:S01]  /*1a630*/  FMUL R199, R199, UR13 ;  /* 0x0000000dc7c77c20 */ /* 0x000fe20008400000 */
[----:B------:R-:W-:-:S04]  /*1a640*/  IMAD.U32 R161, RZ, RZ, UR6 ;  /* 0x00000006ffa17e24 */ /* 0x000fc8000f8e00ff */
[----:B------:R-:W-:Y:S01]  /*1a650*/  F2FP.SATFINITE.E4M3.F32.PACK_AB_MERGE_C R199, RZ, R199, RZ ;  /* 0x000000c7ffc7723e */ /* 0x000fe200048070ff */
[----:B------:R-:W-:Y:S01]  /*1a660*/  IMAD.U32 R160, RZ, RZ, UR7 ;  /* 0x00000007ffa07e24 */ /* 0x000fe2000f8e00ff */
[----:B0-----:R-:W-:-:S05]  /*1a670*/  @!P3 IADD3 R154, P1, R186, R154, RZ ;  /* 0x0000009aba9ab210 */ /* 0x001fca0007f3e0ff */
[----:B------:R-:W-:-:S05]  /*1a680*/  @!P3 IMAD.X R155, R185, 0x1, R155, P1 ;  /* 0x00000001b99bb824 */ /* 0x000fca00008e069b */
[----:B------:R0:W-:Y:S02]  /*1a690*/  @!P3 STG.E.U8 desc[UR14][R154.64+0x59], R199 ;  /* 0x000059c79a00b986 */ /* 0x0001e4000c10110e */
[----:B0-----:R-:W-:-:S04]  /*1a6a0*/  @!P2 LEA R154, P1, R161, R4, 0x7 ;  /* 0x00000004a19aa211 */ /* 0x001fc800078238ff */
[----:B------:R-:W-:Y:S02]  /*1a6b0*/  @!P2 LEA.HI.X R155, R165, R3, R160, 0x7, P1 ;  /* 0x00000003a59ba211 */ /* 0x000fe400008f3ca0 */
[----:B------:R-:W-:Y:S01]  /*1a6c0*/  ISETP.LT.OR P2, PT, R0, 0x11, !P0 ;  /* 0x000000110000780c */ /* 0x000fe20004741670 */
[----:B------:R-:W-:Y:S02]  /*1a6d0*/  IMAD.U32 R237, RZ, RZ, UR6 ;  /* 0x00000006ffed7e24 */ /* 0x000fe4000f8e00ff */
[----:B------:R-:W-:-:S10]  /*1a6e0*/  IMAD.U32 R240, RZ, RZ, UR7 ;  /* 0x00000007fff07e24 */ /* 0x000fd4000f8e00ff */
[----:B------:R-:W-:-:S04]  /*1a6f0*/  @!P2 LEA R237, P1, R237, R4, 0x7 ;  /* 0x00000004ededa211 */ /* 0x000fc800078238ff */
[----:B------:R-:W-:Y:S02]  /*1a700*/  @!P2 LEA.HI.X R240, R161, R3, R240, 0x7, P1 ;  /* 0x00000003a1f0a211 */ /* 0x000fe400008f3cf0 */
[----:B------:R-:W-:Y:S01]  /*1a710*/  ISETP.LT.OR P2, PT, R0, 0x12, !P0 ;  /* 0x000000120000780c */ /* 0x000fe20004741670 */
[----:B------:R-:W-:Y:S01]  /*1a720*/  FMUL R200, R200, UR13 ;  /* 0x0000000dc8c87c20 */ /* 0x000fe20008400000 */
[----:B------:R-:W-:-:S04]  /*1a730*/  IMAD.U32 R241, RZ, RZ, UR6 ;  /* 0x00000006fff17e24 */ /* 0x000fc8000f8e00ff */
[----:B------:R-:W-:Y:S02]  /*1a740*/  F2FP.SATFINITE.E4M3.F32.PACK_AB_MERGE_C R161, RZ, R200, RZ ;  /* 0x000000c8ffa1723e */ /* 0x000fe400048070ff */
[----:B------:R-:W-:-:S05]  /*1a750*/  LOP3.LUT P4, RZ, R7, 0x1000, RZ, 0xc0, !PT ;  /* 0x0000100007ff7812 */ /* 0x000fca000788c0ff */
[----:B------:R-:W-:Y:S02]  /*1a760*/  @!P2 LEA R200, P1, R165, R4, 0x7 ;  /* 0x00000004a5c8a211 */ /* 0x000fe400078238ff */
[----:B------:R-:W-:Y:S02]  /*1a770*/  LOP3.LUT P5, RZ, R7, 0x40, RZ, 0xc0, !PT ;  /* 0x0000004007ff7812 */ /* 0x000fe400078ac0ff */
[----:B------:R-:W-:Y:S02]  /*1a780*/  @!P2 LEA.HI.X R241, R241, R3, R160, 0x7, P1 ;  /* 0x00000003f1f1a211 */ /* 0x000fe400008f3ca0 */
[----:B------:R-:W-:Y:S01]  /*1a790*/  ISETP.LT.OR P2, PT, R0, 0x19, !P0 ;  /* 0x000000190000780c */ /* 0x000fe20004741670 */
[----:B------:R-:W-:Y:S01]  /*1a7a0*/  FMUL R201, R201, UR13 ;  /* 0x0000000dc9c97c20 */ /* 0x000fe20008400000 */
[----:B------:R-:W-:-:S04]  /*1a7b0*/  LOP3.LUT P6, RZ, R7, 0x20, RZ, 0xc0, !PT ;  /* 0x0000002007ff7812 */ /* 0x000fc800078cc0ff */
[----:B------:R-:W-:Y:S01]  /*1a7c0*/  F2FP.SATFINITE.E4M3.F32.PACK_AB_MERGE_C R201, RZ, R201, RZ ;  /* 0x000000c9ffc9723e */ /* 0x000fe200048070ff */
[----:B------:R0:W-:Y:S04]  /*1a7d0*/  @!P4 STG.E.U8 desc[UR14][R170.64+0x60], R161 ;  /* 0x000060a1aa00c986 */ /* 0x0001e8000c10110e */
[----:B------:R1:W-:Y:S01]  /*1a7e0*/  @!P5 STG.E.U8 desc[UR14][R156.64+0x61], R201 ;  /* 0x000061c99c00d986 */ /* 0x0003e2000c10110e */
[----:B0-----:R-:W-:Y:S01]  /*1a7f0*/  IMAD.U32 R161, RZ, RZ, UR6 ;  /* 0x00000006ffa17e24 */ /* 0x001fe2000f8e00ff */
[----:B-1----:R-:W-:-:S04]  /*1a800*/  @!P2 LEA R156, P1, R165, R4, 0x7 ;  /* 0x00000004a59ca211 */ /* 0x002fc800078238ff */
[----:B------:R-:W-:Y:S02]  /*1a810*/  @!P2 LEA.HI.X R157, R161, R3, R160, 0x7, P1 ;  /* 0x00000003a19da211 */ /* 0x000fe400008f3ca0 */
[----:B------:R-:W0:Y:S01]  /*1a820*/  @!P6 LDC.64 R160, c[0x0][0x5c8] ;  /* 0x00017200ffa0eb82 */ /* 0x000e220000000a00 */
[----:B------:R-:W-:Y:S01]  /*1a830*/  ISETP.LT.OR P2, PT, R0, 0x1a, !P0 ;  /* 0x0000001a0000780c */ /* 0x000fe20004741670 */
[----:B------:R-:W-:Y:S01]  /*1a840*/  IMAD.U32 R164, RZ, RZ, UR7 ;  /* 0x00000007ffa47e24 */ /* 0x000fe2000f8e00ff */
[----:B------:R-:W-:Y:S02]  /*1a850*/  LOP3.LUT P4, RZ, R7, 0x8, RZ, 0xc0, !PT ;  /* 0x0000000807ff7812 */ /* 0x000fe4000788c0ff */
[----:B0-----:R-:W-:-:S05]  /*1a860*/  @!P6 IADD3 R182, P1, R182, R160, RZ ;  /* 0x000000a0b6b6e210 */ /* 0x001fca0007f3e0ff */
[----:B------:R-:W-:Y:S02]  /*1a870*/  @!P6 IMAD.X R183, R234, 0x1, R161, P1 ;  /* 0x00000001eab7e824 */ /* 0x000fe400008e06a1 */
[----:B------:R-:W-:-:S05]  /*1a880*/  IMAD.U32 R161, RZ, RZ, UR6 ;  /* 0x00000006ffa17e24 */ /* 0x000fca000f8e00ff */
[----:B------:R-:W-:-:S04]  /*1a890*/  @!P2 LEA R160, P1, R161, R4, 0x7 ;  /* 0x00000004a1a0a211 */ /* 0x000fc800078238ff */
[----:B------:R-:W-:Y:S02]  /*1a8a0*/  @!P2 LEA.HI.X R161, R165, R3, R164, 0x7, P1 ;  /* 0x00000003a5a1a211 */ /* 0x000fe400008f3ca4 */
[----:B------:R-:W-:Y:S01]  /*1a8b0*/  ISETP.LT.OR P2, PT, R0, 0x21, !P0 ;  /* 0x000000210000780c */ /* 0x000fe20004741670 */
[----:B------:R-:W-:Y:S02]  /*1a8c0*/  IMAD.U32 R167, RZ, RZ, UR6 ;  /* 0x00000006ffa77e24 */ /* 0x000fe4000f8e00ff */
[----:B------:R-:W-:-:S10]  /*1a8d0*/  IMAD.U32 R166, RZ, RZ, UR7 ;  /* 0x00000007ffa67e24 */ /* 0x000fd4000f8e00ff */
[----:B------:R-:W-:-:S04]  /*1a8e0*/  @!P2 LEA R164, P1, R165, R4, 0x7 ;  /* 0x00000004a5a4a211 */ /* 0x000fc800078238ff */
[----:B------:R-:W-:Y:S02]  /*1a8f0*/  @!P2 LEA.HI.X R165, R167, R3, R166, 0x7, P1 ;  /* 0x00000003a7a5a211 */ /* 0x000fe400008f3ca6 */
[----:B------:R-:W0:Y:S01]  /*1a900*/  @!P4 LDC.64 R166, c[0x0][0x5c8] ;  /* 0x00017200ffa6cb82 */ /* 0x000e220000000a00 */
[----:B------:R-:W-:Y:S01]  /*1a910*/  FMUL R202, R202, UR13 ;  /* 0x0000000dcaca7c20 */ /* 0x000fe20008400000 */
[----:B------:R-:W-:-:S04]  /*1a920*/  ISETP.LT.OR P2, PT, R0, 0x22, !P0 ;  /* 0x000000220000780c */ /* 0x000fc80004741670 */
[----:B------:R-:W-:-:S05]  /*1a930*/  F2FP.SATFINITE.E4M3.F32.PACK_AB_MERGE_C R169, RZ, R202, RZ ;  /* 0x000000caffa9723e */ /* 0x000fca00048070ff */
[----:B------:R1:W-:Y:S01]  /*1a940*/  @!P6 STG.E.U8 desc[UR14][R182.64+0x60], R169 ;  /* 0x000060a9b600e986 */ /* 0x0003e2000c10110e */
[----:B------:R-:W-:Y:S02]  /*1a950*/  IMAD.U32 R171, RZ, RZ, UR6 ;  /* 0x00000006ffab7e24 */ /* 0x000fe4000f8e00ff */
[----:B------:R-:W-:Y:S02]  /*1a960*/  IMAD.U32 R170, RZ, RZ, UR7 ;  /* 0x00000007ffaa7e24 */ /* 0x000fe4000f8e00ff */
[----:B-1----:R-:W-:Y:S01]  /*1a970*/  IMAD.U32 R169, RZ, RZ, UR6 ;  /* 0x00000006ffa97e24 */ /* 0x002fe2000f8e00ff */
[----:B0-----:R-:W-:-:S05]  /*1a980*/  @!P4 IADD3 R166, P1, R235, R166, RZ ;  /* 0x000000a6eba6c210 */ /* 0x001fca0007f3e0ff */
[----:B------:R-:W-:Y:S01]  /*1a990*/  @!P4 IMAD.X R167, R187, 0x1, R167, P1 ;  /* 0x00000001bba7c824 */ /* 0x000fe200008e06a7 */
[----:B------:R-:W-:Y:S01]  /*1a9a0*/  @!P2 LEA R168, P1, R169, R4, 0x7 ;  /* 0x00000004a9a8a211 */ /* 0x000fe200078238ff */
[----:B------:R-:W-:-:S03]  /*1a9b0*/  FMUL R203, R203, UR13 ;  /* 0x0000000dcbcb7c20 */ /* 0x000fc60008400000 */
[----:B------:R-:W-:Y:S02]  /*1a9c0*/  @!P2 LEA.HI.X R169, R171, R3, R170, 0x7, P1 ;  /* 0x00000003aba9a211 */ /* 0x000fe400008f3caa */
[----:B------:R-:W-:Y:S02]  /*1a9d0*/  ISETP.LT.OR P2, PT, R0, 0x29, !P0 ;  /* 0x000000290000780c */ /* 0x000fe40004741670 */
[----:B------:R-:W-:Y:S01]  /*1a9e0*/  F2FP.SATFINITE.E4M3.F32.PACK_AB_MERGE_C R203, RZ, R203, RZ ;  /* 0x000000cbffcb723e */ /* 0x000fe200048070ff */
[----:B------:R-:W-:-:S04]  /*1a9f0*/  IMAD.U32 R181, RZ, RZ, UR6 ;  /* 0x00000006ffb57e24 */ /* 0x000fc8000f8e00ff */
[----:B------:R0:W-:Y:S06]  /*1aa00*/  @!P4 STG.E.U8 desc[UR14][R166.64+0x61], R203 ;  /* 0x000061cba600c986 */ /* 0x0001ec000c10110e */
[----:B0-----:R-:W-:-:S04]  /*1aa10*/  @!P2 LEA R166, P1, R171, R4, 0x7 ;  /* 0x00000004aba6a211 */ /* 0x001fc800078238ff */
[----:B------:R-:W-:Y:S02]  /*1aa20*/  @!P2 LEA.HI.X R167, R181, R3, R170, 0x7, P1 ;  /* 0x00000003b5a7a211 */ /* 0x000fe400008f3caa */
[----:B------:R-:W-:Y:S01]  /*1aa30*/  ISETP.LT.OR P2, PT, R0, 0x2a, !P0 ;  /* 0x0000002a0000780c */ /* 0x000fe20004741670 */
[----:B------:R-:W-:Y:S02]  /*1aa40*/  IMAD.U32 R183, RZ, RZ, UR6 ;  /* 0x00000006ffb77e24 */ /* 0x000fe4000f8e00ff */
[----:B------:R-:W-:Y:S01]  /*1aa50*/  IMAD.U32 R180, RZ, RZ, UR7 ;  /* 0x00000007ffb47e24 */ /* 0x000fe2000f8e00ff */
[C---:B------:R-:W-:Y:S01]  /*1aa60*/  LOP3.LUT P5, RZ, R7.reuse, 0x2000000, RZ, 0xc0, !PT ;  /* 0x0200000007ff7812 */ /* 0x040fe200078ac0ff */
[----:B------:R-:W-:Y:S01]  /*1aa70*/  FMUL R204, R204, UR13 ;  /* 0x0000000dcccc7c20 */ /* 0x000fe20008400000 */
[----:B------:R-:W-:-:S07]  /*1aa80*/  LOP3.LUT P4, RZ, R7, 0x200000, RZ, 0xc0, !PT ;  /* 0x0020000007ff7812 */ /* 0x000fce000788c0ff */
[----:B------:R-:W-:-:S04]  /*1aa90*/  @!P2 LEA R170, P1, R171, R4, 0x7 ;  /* 0x00000004abaaa211 */ /* 0x000fc800078238ff */
[----:B------:R-:W-:Y:S02]  /*1aaa0*/  @!P2 LEA.HI.X R171, R183, R3, R180, 0x7, P1 ;  /* 0x00000003b7aba211 */ /* 0x000fe400008f3cb4 */
[----:B------:R-:W-:Y:S02]  /*1aab0*/  ISETP.LT.OR P2, PT, R0, 0x31, !P0 ;  /* 0x000000310000780c */ /* 0x000fe40004741670 */
[----:B------:R-:W-:-:S05]  /*1aac0*/  F2FP.SATFINITE.E4M3.F32.PACK_AB_MERGE_C R181, RZ, R204, RZ ;  /* 0x000000ccffb5723e */ /* 0x000fca00048070ff */
[----:B------:R0:W-:Y:S06]  /*1aad0*/  @!P5 STG.E.U8 desc[UR14][R172.64+0x68], R181 ;  /* 0x000068b5ac00d986 */ /* 0x0001ec000c10110e */
[----:B0-----:R-:W-:Y:S02]  /*1aae0*/  @!P2 LEA R172, P1, R183, R4, 0x7 ;  /* 0x00000004b7aca211 */ /* 0x001fe400078238ff */
[----:B------:R-:W0:Y:S01]  /*1aaf0*/  @!P4 LDC.64 R182, c[0x0][0x5c8] ;  /* 0x00017200ffb6cb82 */ /* 0x000e220000000a00 */
[----:B------:R-:W-:-:S05]  /*1ab00*/  IMAD.U32 R173, RZ, RZ, UR6 ;  /* 0x00000006ffad7e24 */ /* 0x000fca000f8e00ff */
[----:B------:R-:W-:Y:S02]  /*1ab10*/  @!P2 LEA.HI.X R173, R173, R3, R180, 0x7, P1 ;  /* 0x00000003adada211 */ /* 0x000fe400008f3cb4 */
[----:B------:R-:W-:Y:S01]  /*1ab20*/  ISETP.LT.OR P2, PT, R0, 0x32, !P0 ;  /* 0x000000320000780c */ /* 0x000fe20004741670 */
[----:B------:R-:W-:Y:S01]  /*1ab30*/  IMAD.U32 R181, RZ, RZ, UR6 ;  /* 0x00000006ffb57e24 */ /* 0x000fe2000f8e00ff */
[----:B------:R-:W-:Y:S02]  /*1ab40*/  LOP3.LUT P6, RZ, R7, 0x1000000, RZ, 0xc0, !PT ;  /* 0x0100000007ff7812 */ /* 0x000fe400078cc0ff */
[----:B0-----:R-:W-:Y:S01]  /*1ab50*/  @!P4 IADD3 R182, P1, R163, R182, RZ ;  /* 0x000000b6a3b6c210 */ /* 0x001fe20007f3e0ff */
[----:B------:R-:W-:-:S04]  /*1ab60*/  IMAD.U32 R163, RZ, RZ, UR6 ;  /* 0x00000006ffa37e24 */ /* 0x000fc8000f8e00ff */
[----:B------:R-:W-:-:S04]  /*1ab70*/  @!P4 IMAD.X R183, R236, 0x1, R183, P1 ;  /* 0x00000001ecb7c824 */ /* 0x000fc800008e06b7 */
[----:B------:R-:W-:-:S04]  /*1ab80*/  @!P2 LEA R163, P1, R163, R4, 0x7 ;  /* 0x00000004a3a3a211 */ /* 0x000fc800078238ff */
[----:B------:R-:W-:Y:S02]  /*1ab90*/  @!P2 LEA.HI.X R180, R181, R3, R180, 0x7, P1 ;  /* 0x00000003b5b4a211 */ /* 0x000fe400008f3cb4 */
[----:B------:R-:W-:Y:S01]  /*1aba0*/  ISETP.LT.OR P2, PT, R0, 0x39, !P0 ;  /* 0x000000390000780c */ /* 0x000fe20004741670 */
[----:B------:R-:W-:Y:S01]  /*1abb0*/  FMUL R205, R205, UR13 ;  /* 0x0000000dcdcd7c20 */ /* 0x000fe20008400000 */
[----:B------:R-:W-:Y:S01]  /*1abc0*/  LOP3.LUT P5, RZ, R7, 0x100000, RZ, 0xc0, !PT ;  /* 0x0010000007ff7812 */ /* 0x000fe200078ac0ff */
[----:B------:R-:W-:Y:S01]  /*1abd0*/  FMUL R206, R206, UR13 ;  /* 0x0000000dcece7c20 */ /* 0x000fe20008400000 */
[----:B------:R-:W-:Y:S02]  /*1abe0*/  IMAD.U32 R185, RZ, RZ, UR6 ;  /* 0x00000006ffb97e24 */ /* 0x000fe4000f8e00ff */
[----:B------:R-:W-:Y:S01]  /*1abf0*/  F2FP.SATFINITE.E4M3.F32.PACK_AB_MERGE_C R205, RZ, R205, RZ ;  /* 0x000000cdffcd723e */ /* 0x000fe200048070ff */
[----:B------:R-:W-:Y:S01]  /*1ac00*/  IMAD.U32 R184, RZ, RZ, UR7 ;  /* 0x00000007ffb87e24 */ /* 0x000fe2000f8e00ff */
[----:B------:R-:W-:-:S03]  /*1ac10*/  F2FP.SATFINITE.E4M3.F32.PACK_AB_MERGE_C R187, RZ, R206, RZ ;  /* 0x000000ceffbb723e */ /* 0x000fc600048070ff */
[----:B------:R-:W-:Y:S02]  /*1ac20*/  @!P6 STG.E.U8 desc[UR14][R238.64+0x69], R205 ;  /* 0x000069cdee00e986 */ /* 0x000fe4000c10110e */
[----:B------:R-:W-:Y:S02]  /*1ac30*/  @!P2 LEA R181, P1, R181, R4, 0x7 ;  /* 0x00000004b5b5a211 */ /* 0x000fe400078238ff */
[----:B------:R0:W-:Y:S02]  /*1ac40*/  @!P4 STG.E.U8 desc[UR14][R182.64+0x68], R187 ;  /* 0x000068bbb600c986 */ /* 0x0001e4000c10110e */
[----:B0-----:R-:W-:Y:S02]  /*1ac50*/  @!P2 LEA.HI.X R182, R185, R3, R184, 0x7, P1 ;  /* 0x00000003b9b6a211 */ /* 0x001fe400008f3cb8 */
[----:B------:R-:W0:Y:S01]  /*1ac60*/  @!P5 LDC.64 R184, c[0x0][0x5c8] ;  /* 0x00017200ffb8db82 */ /* 0x000e220000000a00 */
[----:B------:R-:W-:Y:S01]  /*1ac70*/  ISETP.LT.OR P2, PT, R0, 0x3a, !P0 ;  /* 0x0000003a0000780c */ /* 0x000fe20004741670 */
[----:B------:R-:W-:Y:S01]  /*1ac80*/  FMUL R207, R207, UR13 ;  /* 0x0000000dcfcf7c20 */ /* 0x000fe20008400000 */
[----:B------:R-:W-:-:S04]  /*1ac90*/  IMAD.U32 R183, RZ, RZ, UR6 ;  /* 0x00000006ffb77e24 */ /* 0x000fc8000f8e00ff */
[----:B------:R-:W-:Y:S01]  /*1aca0*/  F2FP.SATFINITE.E4M3.F32.PACK_AB_MERGE_C R207, RZ, R207, RZ ;  /* 0x000000cfffcf723e */ /* 0x000fe200048070ff */
[----:B------:R-:W-:Y:S01]  /*1acb0*/  IMAD.U32 R187, RZ, RZ, UR6 ;  /* 0x00000006ffbb7e24 */ /* 0x000fe2000f8e00ff */
[----:B0-----:R-:W-:-:S05]  /*1acc0*/  @!P5 IADD3 R184, P1, R188, R184, RZ ;  /* 0x000000b8bcb8d210 */ /* 0x001fca0007f3e0ff */
[----:B------:R-:W-:Y:S02]  /*1acd0*/  @!P5 IMAD.X R185, R162, 0x1, R185, P1 ;  /* 0x00000001a2b9d824 */ /* 0x000fe400008e06b9 */
[----:B------:R-:W-:-:S03]  /*1ace0*/  IMAD.U32 R162, RZ, RZ, UR7 ;  /* 0x00000007ffa27e24 */ /* 0x000fc6000f8e00ff */
[----:B------:R0:W-:Y:S02]  /*1acf0*/  @!P5 STG.E.U8 desc[UR14][R184.64+0x69], R207 ;  /* 0x000069cfb800d986 */ /* 0x0001e4000c10110e */
[----:B0-----:R-:W-:-:S04]  /*1ad00*/  @!P2 LEA R184, P1, R183, R4, 0x7 ;  /* 0x00000004b7b8a211 */ /* 0x001fc800078238ff */
[----:B------:R-:W-:Y:S02]  /*1ad10*/  @!P2 LEA.HI.X R185, R187, R3, R162, 0x7, P1 ;  /* 0x00000003bbb9a211 */ /* 0x000fe400008f3ca2 */
[----:B------:R-:W-:Y:S01]  /*1ad20*/  ISETP.LT.OR P2, PT, R0, 0x41, !P0 ;  /* 0x000000410000780c */ /* 0x000fe20004741670 */
[----:B------:R-:W-:Y:S01]  /*1ad30*/  IMAD.U32 R186, RZ, RZ, UR7 ;  /* 0x00000007ffba7e24 */ /* 0x000fe2000f8e00ff */
[C---:B------:R-:W-:Y:S02]  /*1ad40*/  LOP3.LUT P6, RZ, R7.reuse, 0x20000000, RZ, 0xc0, !PT ;  /* 0x2000000007ff7812 */ /* 0x040fe400078cc0ff */
[C---:B------:R-:W-:Y:S01]  /*1ad50*/  LOP3.LUT P4, RZ, R7.reuse, 0x8000000, RZ, 0xc0, !PT ;  /* 0x0800000007ff7812 */ /* 0x040fe2000788c0ff */
[----:B------:R-:W-:Y:S01]  /*1ad60*/  FMUL R208, R208, UR13 ;  /* 0x0000000dd0d07c20 */ /* 0x000fe20008400000 */
[----:B------:R-:W-:Y:S01]  /*1ad70*/  LOP3.LUT P5, RZ, R7, 0x800000, RZ, 0xc0, !PT ;  /* 0x0080000007ff7812 */ /* 0x000fe200078ac0ff */
[----:B------:R-:W-:-:S06]  /*1ad80*/  FMUL R209, R209, UR13 ;  /* 0x0000000dd1d17c20 */ /* 0x000fcc0008400000 */
[----:B------:R-:W-:-:S04]  /*1ad90*/  @!P2 LEA R162, P1, R183, R4, 0x7 ;  /* 0x00000004b7a2a211 */ /* 0x000fc800078238ff */
[----:B------:R-:W-:Y:S02]  /*1ada0*/  @!P2 LEA.HI.X R183, R187, R3, R186, 0x7, P1 ;  /* 0x00000003bbb7a211 */ /* 0x000fe400008f3cba */
[----:B------:R-:W-:Y:S02]  /*1adb0*/  ISETP.LT.OR P2, PT, R0, 0x42, !P0 ;  /* 0x000000420000780c */ /* 0x000fe40004741670 */
[----:B------:R-:W-:Y:S02]  /*1adc0*/  F2FP.SATFINITE.E4M3.F32.PACK_AB_MERGE_C R187, RZ, R208, RZ ;  /* 0x000000d0ffbb723e */ /* 0x000fe400048070ff */
[----:B------:R-:W-:Y:S01]  /*1add0*/  F2FP.SATFINITE.E4M3.F32.PACK_AB_MERGE_C R209, RZ, R209, RZ ;  /* 0x000000d1ffd1723e */ /* 0x000fe200048070ff */
[----:B------:R-:W-:Y:S02]  /*1ade0*/  IMAD.U32 R191, RZ, RZ, UR6 ;  /* 0x00000006ffbf7e24 */ /* 0x000fe4000f8e00ff */
[----:B------:R0:W-:Y:S01]  /*1adf0*/  @!P6 STG.E.U8 desc[UR14][R174.64+0x70], R187 ;  /* 0x000070bbae00e986 */ /* 0x0001e2000c10110e */
[----:B------:R-:W-:-:S03]  /*1ae00*/  IMAD.U32 R193, RZ, RZ, UR6 ;  /* 0x00000006ffc17e24 */ /* 0x000fc6000f8e00ff */
[----:B------:R1:W-:Y:S02]  /*1ae10*/  @!P4 STG.E.U8 desc[UR14][R158.64+0x71], R209 ;  /* 0x000071d19e00c986 */ /* 0x0003e4000c10110e */
[----:B0-----:R-:W-:Y:S01]  /*1ae20*/  @!P2 LEA R174, P1, R191, R4, 0x7 ;  /* 0x00000004bfaea211 */ /* 0x001fe200078238ff */
[----:B-1----:R-:W0:Y:S03]  /*1ae30*/  @!P5 LDC.64 R158, c[0x0][0x5c8] ;  /* 0x00017200ff9edb82 */ /* 0x002e260000000a00 */
[----:B------:R-:W-:Y:S02]  /*1ae40*/  @!P2 LEA.HI.X R175, R193, R3, R186, 0x7, P1 ;  /* 0x00000003c1afa211 */ /* 0x000fe400008f3cba */
[----:B------:R-:W-:Y:S01]  /*1ae50*/  ISETP.LT.OR P1, PT, R0, 0x49, !P0 ;  /* 0x000000490000780c */ /* 0x000fe20004721670 */
[----:B------:R-:W-:Y:S02]  /*1ae60*/  IMAD.U32 R187, RZ, RZ, UR6 ;  /* 0x00000006ffbb7e24 */ /* 0x000fe4000f8e00ff */
[----:B------:R-:W-:-:S10]  /*1ae70*/  IMAD.U32 R188, RZ, RZ, UR7 ;  /* 0x00000007ffbc7e24 */ /* 0x000fd4000f8e00ff */
[----:B------:R-:W-:-:S04]  /*1ae80*/  @!P1 LEA R186, P2, R191, R4, 0x7 ;  /* 0x00000004bfba9211 */ /* 0x000fc800078438ff */
[----:B------:R-:W-:Y:S02]  /*1ae90*/  @!P1 LEA.HI.X R187, R187, R3, R188, 0x7, P2 ;  /* 0x00000003bbbb9211 */ /* 0x000fe400010f3cbc */
[----:B0-----:R-:W-:Y:S02]  /*1aea0*/  @!P5 IADD3 R158, P2, R13, R158, RZ ;  /* 0x0000009e0d9ed210 */ /* 0x001fe40007f5e0ff */
[----:B------:R-:W-:Y:S01]  /*1aeb0*/  LOP3.LUT P6, RZ, R7, 0x80000, RZ, 0xc0, !PT ;  /* 0x0008000007ff7812 */ /* 0x000fe200078cc0ff */
[----:B------:R-:W-:Y:S02]  /*1aec0*/  FMUL R210, R210, UR13 ;  /* 0x0000000dd2d27c20 */ /* 0x000fe40008400000 */
[----:B------:R-:W-:Y:S01]  /*1aed0*/  @!P5 IMAD.X R159, R189, 0x1, R159, P2 ;  /* 0x00000001bd9fd824 */ /* 0x000fe200010e069f */
[----:B------:R-:W-:Y:S02]  /*1aee0*/  ISETP.LT.OR P2, PT, R0, 0x4a, !P0 ;  /* 0x0000004a0000780c */ /* 0x000fe40004741670 */
[----:B------:R-:W-:Y:S01]  /*1aef0*/  F2FP.SATFINITE.E4M3.F32.PACK_AB_MERGE_C R193, RZ, R210, RZ ;  /* 0x000000d2ffc1723e */ /* 0x000fe200048070ff */
[----:B------:R-:W-:-:S02]  /*1af00*/  IMAD.U32 R13, RZ, RZ, UR6 ;  /* 0x00000006ff0d7e24 */ /* 0x000fc4000f8e00ff */
[----:B------:R-:W-:Y:S02]  /*1af10*/  IMAD.U32 R189, RZ, RZ, UR6 ;  /* 0x00000006ffbd7e24 */ /* 0x000fe4000f8e00ff */
[----:B------:R0:W-:Y:S01]  /*1af20*/  @!P5 STG.E.U8 desc[UR14][R158.64+0x70], R193 ;  /* 0x000070c19e00d986 */ /* 0x0001e2000c10110e */
[----:B------:R-:W-:-:S05]  /*1af30*/  IMAD.U32 R190, RZ, RZ, UR7 ;  /* 0x00000007ffbe7e24 */ /* 0x000fca000f8e00ff */
[----:B------:R-:W-:Y:S01]  /*1af40*/  @!P2 LEA R13, P3, R13, R4, 0x7 ;  /* 0x000000040d0da211 */ /* 0x000fe200078638ff */
[----:B0-----:R-:W0:Y:S03]  /*1af50*/  @!P6 LDC.64 R158, c[0x0][0x5c8] ;  /* 0x00017200ff9eeb82 */ /* 0x001e260000000a00 */
[----:B------:R-:W-:Y:S02]  /*1af60*/  @!P2 LEA.HI.X R189, R189, R3, R190, 0x7, P3 ;  /* 0x00000003bdbda211 */ /* 0x000fe400018f3cbe */
[----:B------:R-:W-:Y:S01]  /*1af70*/  ISETP.LT.OR P3, PT, R0, 0x51, !P0 ;  /* 0x000000510000780c */ /* 0x000fe20004761670 */
[----:B------:R-:W-:Y:S02]  /*1af80*/  IMAD.U32 R195, RZ, RZ, UR6 ;  /* 0x00000006ffc37e24 */ /* 0x000fe4000f8e00ff */
[----:B------:R-:W-:-:S10]  /*1af90*/  IMAD.U32 R192, RZ, RZ, UR7 ;  /* 0x00000007ffc07e24 */ /* 0x000fd4000f8e00ff */
[----:B------:R-:W-:-:S04]  /*1afa0*/  @!P3 LEA R191, P4, R191, R4, 0x7 ;  /* 0x00000004bfbfb211 */ /* 0x000fc800078838ff */
[----:B------:R-:W-:Y:S02]  /*1afb0*/  @!P3 LEA.HI.X R192, R195, R3, R192, 0x7, P4 ;  /* 0x00000003c3c0b211 */ /* 0x000fe400020f3cc0 */
[----:B0-----:R-:W-:-:S05]  /*1afc0*/  @!P6 IADD3 R158, P4, R244, R158, RZ ;  /* 0x0000009ef49ee210 */ /* 0x001fca0007f9e0ff */
[----:B------:R-:W-:Y:S01]  /*1afd0*/  @!P6 IMAD.X R159, R245, 0x1, R159, P4 ;  /* 0x00000001f59fe824 */ /* 0x000fe200020e069f */
[----:B------:R-:W-:Y:S01]  /*1afe0*/  ISETP.LT.OR P4, PT, R0, 0x52, !P0 ;  /* 0x000000520000780c */ /* 0x000fe20004781670 */
[----:B------:R-:W-:Y:S02]  /*1aff0*/  IMAD.U32 R197, RZ, RZ, UR6 ;  /* 0x00000006ffc57e24 */ /* 0x000fe4000f8e00ff */
[----:B------:R-:W-:Y:S02]  /*1b000*/  IMAD.U32 R194, RZ, RZ, UR7 ;  /* 0x00000007ffc27e24 */ /* 0x000fe4000f8e00ff */
[----:B------:R-:W-:-:S08]  /*1b010*/  FMUL R211, R211, UR13 ;  /* 0x0000000dd3d37c20 */ /* 0x000fd00008400000 */
[----:B------:R-:W-:-:S04]  /*1b020*/  @!P4 LEA R196, P5, R195, R4, 0x7 ;  /* 0x00000004c3c4c211 */ /* 0x000fc800078a38ff */
[----:B------:R-:W-:Y:S02]  /*1b030*/  @!P4 LEA.HI.X R197, R197, R3, R194, 0x7, P5 ;  /* 0x00000003c5c5c211 */ /* 0x000fe400028f3cc2 */
[----:B------:R-:W-:Y:S02]  /*1b040*/  ISETP.LT.OR P5, PT, R0, 0x59, !P0 ;  /* 0x000000590000780c */ /* 0x000fe400047a1670 */
[----:B------:R-:W-:Y:S01]  /*1b050*/  F2FP.SATFINITE.E4M3.F32.PACK_AB_MERGE_C R211, RZ, R211, RZ ;  /* 0x000000d3ffd3723e */ /* 0x000fe200048070ff */
[----:B------:R-:W-:Y:S02]  /*1b060*/  IMAD.U32 R199, RZ, RZ, UR6 ;  /* 0x00000006ffc77e24 */ /* 0x000fe4000f8e00ff */
[----:B------:R-:W-:Y:S02]  /*1b070*/  IMAD.U32 R201, RZ, RZ, UR7 ;  /* 0x00000007ffc97e24 */ /* 0x000fe4000f8e00ff */
[----:B------:R0:W-:Y:S01]  /*1b080*/  @!P6 STG.E.U8 desc[UR14][R158.64+0x71], R211 ;  /* 0x000071d39e00e986 */ /* 0x0001e2000c10110e */
[----:B------:R-:W-:-:S05]  /*1b090*/  P2R R188, PR, RZ, 0x2 ;  /* 0x00000002ffbc7803 */ /* 0x000fca0000000000 */
[----:B------:R-:W-:Y:S02]  /*1b0a0*/  @!P5 LEA R194, P6, R195, R4, 0x7 ;  /* 0x00000004c3c2d211 */ /* 0x000fe400078c38ff */
[----:B------:R-:W-:Y:S02]  /*1b0b0*/  LOP3.LUT P1, RZ, R7, 0x40000000, RZ, 0xc0, !PT ;  /* 0x4000000007ff7812 */ /* 0x000fe4000782c0ff */
[----:B------:R-:W-:Y:S02]  /*1b0c0*/  @!P5 LEA.HI.X R195, R199, R3, R201, 0x7, P6 ;  /* 0x00000003c7c3d211 */ /* 0x000fe400030f3cc9 */
[----:B------:R-:W-:Y:S01]  /*1b0d0*/  ISETP.LT.OR P6, PT, R0, 0x5a, !P0 ;  /* 0x0000005a0000780c */ /* 0x000fe200047c1670 */
[----:B------:R-:W-:Y:S01]  /*1b0e0*/  FMUL R212, R212, UR13 ;  /* 0x0000000dd4d47c20 */ /* 0x000fe20008400000 */
[----:B------:R-:W-:Y:S02]  /*1b0f0*/  P2R R198, PR, RZ, 0x10 ;  /* 0x00000010ffc67803 */ /* 0x000fe40000000000 */
[----:B------:R-:W-:Y:S01]  /*1b100*/  LOP3.LUT P4, RZ, R7, 0x40000, RZ, 0xc0, !PT ;  /* 0x0004000007ff7812 */ /* 0x000fe2000788c0ff */
[----:B0-----:R-:W-:Y:S01]  /*1b110*/  IMAD.U32 R159, RZ, RZ, UR6 ;  /* 0x00000006ff9f7e24 */ /* 0x001fe2000f8e00ff */
[----:B------:R-:W-:Y:S01]  /*1b120*/  F2FP.SATFINITE.E4M3.F32.PACK_AB_MERGE_C R201, RZ, R212, RZ ;  /* 0x000000d4ffc9723e */ /* 0x000fe200048070ff */
[----:B------:R-:W-:-:S02]  /*1b130*/  IMAD.U32 R203, RZ, RZ, UR6 ;  /* 0x00000006ffcb7e24 */ /* 0x000fc4000f8e00ff */
[----:B------:R-:W-:Y:S02]  /*1b140*/  IMAD.U32 R158, RZ, RZ, UR7 ;  /* 0x00000007ff9e7e24 */ /* 0x000fe4000f8e00ff */
[----:B------:R0:W-:Y:S02]  /*1b150*/  @!P1 STG.E.U8 desc[UR14][R176.64+0x78], R201 ;  /* 0x000078c9b0009986 */ /* 0x0001e4000c10110e */
[----:B0-----:R-:W-:-:S04]  /*1b160*/  @!P6 LEA R176, P1, R159, R4, 0x7 ;  /* 0x000000049fb0e211 */ /* 0x001fc800078238ff */
[----:B------:R-:W-:Y:S02]  /*1b170*/  @!P6 LEA.HI.X R177, R203, R3, R158, 0x7, P1 ;  /* 0x00000003cbb1e211 */ /* 0x000fe400008f3c9e */
[----:B------:R-:W0:Y:S01]  /*1b180*/  @!P4 LDC.64 R158, c[0x0][0x5c8] ;  /* 0x00017200ff9ecb82 */ /* 0x000e220000000a00 */
[----:B------:R-:W-:Y:S02]  /*1b190*/  P2R R199, PR, RZ, 0x20 ;  /* 0x00000020ffc77803 */ /* 0x000fe40000000000 */
[----:B------:R-:W-:Y:S01]  /*1b1a0*/  LOP3.LUT P5, RZ, R7, 0x10000000, RZ, 0xc0, !PT ;  /* 0x1000000007ff7812 */ /* 0x000fe200078ac0ff */
[----:B------:R-:W-:Y:S01]  /*1b1b0*/  FMUL R213, R213, UR13 ;  /* 0x0000000dd5d57c20 */ /* 0x000fe20008400000 */
[----:B------:R-:W-:-:S04]  /*1b1c0*/  P2R R193, PR, RZ, 0x8 ;  /* 0x00000008ffc17803 */ /* 0x000fc80000000000 */
[----:B------:R-:W-:Y:S02]  /*1b1d0*/  F2FP.SATFINITE.E4M3.F32.PACK_AB_MERGE_C R213, RZ, R213, RZ ;  /* 0x000000d5ffd5723e */ /* 0x000fe400048070ff */
[----:B------:R-:W-:Y:S01]  /*1b1e0*/  LOP3.LUT P3, RZ, R7, 0x20000, RZ, 0xc0, !PT ;  /* 0x0002000007ff7812 */ /* 0x000fe2000786c0ff */
[----:B------:R-:W-:-:S04]  /*1b1f0*/  FMUL R214, R214, UR13 ;  /* 0x0000000dd6d67c20 */ /* 0x000fc80008400000 */
[----:B------:R-:W-:Y:S01]  /*1b200*/  @!P5 STG.E.U8 desc[UR14][R242.64+0x79], R213 ;  /* 0x000079d5f200d986 */ /* 0x000fe2000c10110e */
[----:B------:R-:W-:Y:S02]  /*1b210*/  F2FP.SATFINITE.E4M3.F32.PACK_AB_MERGE_C R201, RZ, R214, RZ ;  /* 0x000000d6ffc9723e */ /* 0x000fe400048070ff */
[----:B0-----:R-:W-:-:S05]  /*1b220*/  @!P4 IADD3 R158, P5, R252, R158, RZ ;  /* 0x0000009efc9ec210 */ /* 0x001fca0007fbe0ff */
[----:B------:R-:W-:Y:S02]  /*1b230*/  @!P4 IMAD.X R159, R46, 0x1, R159, P5 ;  /* 0x000000012e9fc824 */ /* 0x000fe400028e069f */
[----:B------:R-:W-:Y:S01]  /*1b240*/  FMUL R215, R215, UR13 ;  /* 0x0000000dd7d77c20 */ /* 0x000fe20008400000 */
[----:B------:R-:W-:Y:S01]  /*1b250*/  P2R R190, PR, RZ, 0x4 ;  /* 0x00000004ffbe7803 */ /* 0x000fe20000000000 */
[----:B------:R-:W-:Y:S01]  /*1b260*/  FMUL R88, R88, UR13 ;  /* 0x0000000d58587c20 */ /* 0x000fe20008400000 */
[----:B------:R-:W-:Y:S01]  /*1b270*/  LOP3.LUT P1, RZ, R6, 0x800000, RZ, 0xc0, !PT ;  /* 0x0080000006ff7812 */ /* 0x000fe2000782c0ff */
[----:B------:R0:W-:Y:S01]  /*1b280*/  @!P4 STG.E.U8 desc[UR14][R158.64+0x78], R201 ;  /* 0x000078c99e00c986 */ /* 0x0001e2000c10110e */
[----:B------:R-:W-:Y:S01]  /*1b290*/  FMUL R89, R89, UR13 ;  /* 0x0000000d59597c20 */ /* 0x000fe20008400000 */
        /* <DEDUP_REMOVED lines=10> */
[----:B0-----:R-:W0:Y:S01]  /*1b340*/  @!P3 LDC.64 R158, c[0x0][0x5c8] ;  /* 0x00017200ff9ebb82 */ /* 0x001e220000000a00 */
[----:B------:R-:W-:Y:S01]  /*1b350*/  ISETP.LT.OR P5, PT, R0, 0x2, !P0 ;  /* 0x000000020000780c */ /* 0x000fe200047a1670 */
[----:B------:R-:W-:Y:S01]  /*1b360*/  FMUL R100, R100, UR13 ;  /* 0x0000000d64647c20 */ /* 0x000fe20008400000 */
[----:B------:R-:W-:Y:S01]  /*1b370*/  F2FP.SATFINITE.E4M3.F32.PACK_AB_MERGE_C R215, RZ, R215, RZ ;  /* 0x000000d7ffd7723e */ /* 0x000fe200048070ff */
        /* <DEDUP_REMOVED lines=20> */
[----:B0-----:R-:W-:Y:S01]  /*1b4c0*/  @!P3 IADD3 R158, P4, R45, R158, RZ ;  /* 0x0000009e2d9eb210 */ /* 0x001fe20007f9e0ff */
[----:B------:R-:W-:Y:S01]  /*1b4d0*/  FMUL R121, R121, UR13 ;  /* 0x0000000d79797c20 */ /* 0x000fe20008400000 */
[----:B------:R-:W-:Y:S01]  /*1b4e0*/  FMUL R122, R122, UR13 ;  /* 0x0000000d7a7a7c20 */ /* 0x000fe20008400000 */
[----:B------:R-:W-:Y:S01]  /*1b4f0*/  FMUL R123, R123, UR13 ;  /* 0x0000000d7b7b7c20 */ /* 0x000fe20008400000 */
[----:B------:R-:W-:Y:S01]  /*1b500*/  FMUL R124, R124, UR13 ;  /* 0x0000000d7c7c7c20 */ /* 0x000fe20008400000 */
[----:B------:R-:W-:-:S02]  /*1b510*/  @!P3 IMAD.X R159, R44, 0x1, R159, P4 ;  /* 0x000000012c9fb824 */ /* 0x000fc400020e069f */
[----:B------:R-:W-:Y:S01]  /*1b520*/  FMUL R125, R125, UR13 ;  /* 0x0000000d7d7d7c20 */ /* 0x000fe20008400000 */
[----:B------:R-:W-:Y:S01]  /*1b530*/  FMUL R126, R126, UR13 ;  /* 0x0000000d7e7e7c20 */ /* 0x000fe20008400000 */
[----:B------:R-:W-:Y:S01]  /*1b540*/  FMUL R127, R127, UR13 ;  /* 0x0000000d7f7f7c20 */ /* 0x000fe20008400000 */
[----:B------:R-:W-:Y:S01]  /*1b550*/  FMUL R128, R128, UR13 ;  /* 0x0000000d80807c20 */ /* 0x000fe20008400000 */
[----:B------:R0:W-:Y:S01]  /*1b560*/  @!P3 STG.E.U8 desc[UR14][R158.64+0x79], R215 ;  /* 0x000079d79e00b986 */ /* 0x0001e2000c10110e */
[----:B------:R-:W-:Y:S01]  /*1b570*/  FMUL R129, R129, UR13 ;  /* 0x0000000d81817c20 */ /* 0x000fe20008400000 */
[----:B------:R-:W-:Y:S01]  /*1b580*/  FMUL R130, R130, UR13 ;  /* 0x0000000d82827c20 */ /* 0x000fe20008400000 */
[----:B------:R-:W-:Y:S01]  /*1b590*/  FMUL R131, R131, UR13 ;  /* 0x0000000d83837c20 */ /* 0x000fe20008400000 */
[----:B------:R1:W5:Y:S01]  /*1b5a0*/  LDL.LU R46, [R1+0x148] ;  /* 0x00014800012e7983 */ /* 0x0003620000300800 */
[----:B0-----:R-:W0:Y:S01]  /*1b5b0*/  @!P5 LDC.64 R158, c[0x0][0x5c8] ;  /* 0x00017200ff9edb82 */ /* 0x001e220000000a00 */
[----:B------:R-:W-:-:S02]  /*1b5c0*/  ISETP.LT.OR P4, PT, R0, 0x1, !P0 ;  /* 0x000000010000780c */ /* 0x000fc40004781670 */
[----:B------:R1:W5:Y:S01]  /*1b5d0*/  LDL.LU R45, [R1+0x144] ;  /* 0x00014400012d7983 */ /* 0x0003620000300800 */
[----:B------:R-:W-:Y:S02]  /*1b5e0*/  LOP3.LUT P2, RZ, R7, 0x80000000, RZ, 0xc0, !PT ;  /* 0x8000000007ff7812 */ /* 0x000fe4000784c0ff */
[----:B------:R-:W-:Y:S01]  /*1b5f0*/  P2R R7, PR, RZ, 0x40 ;  /* 0x00000040ff077803 */ /* 0x000fe20000000000 */
[----:B------:R1:W5:Y:S01]  /*1b600*/  LDL.LU R44, [R1+0x140] ;  /* 0x00014000012c7983 */ /* 0x0003620000300800 */
[----:B------:R-:W-:Y:S02]  /*1b610*/  F2FP.SATFINITE.E4M3.F32.PACK_AB_MERGE_C R203, RZ, R88, RZ ;  /* 0x00000058ffcb723e */ /* 0x000fe400048070ff */
[----:B------:R-:W-:Y:S02]  /*1b620*/  F2FP.SATFINITE.E4M3.F32.PACK_AB_MERGE_C R89, RZ, R89, RZ ;  /* 0x00000059ff59723e */ /* 0x000fe400048070ff */
[----:B------:R-:W-:Y:S02]  /*1b630*/  F2FP.SATFINITE.E4M3.F32.PACK_AB_MERGE_C R90, RZ, R90, RZ ;  /* 0x0000005aff5a723e */ /* 0x000fe400048070ff */
[----:B------:R-:W-:Y:S01]  /*1b640*/  @!P4 STG.E.U8 desc[UR14][R178.64], R203 ;  /* 0x000000cbb200c986 */ /* 0x000fe2000c10110e */
[----:B0-----:R-:W-:-:S05]  /*1b650*/  @!P5 IADD3 R10, P6, R10, R158, RZ ;  /* 0x0000009e0a0ad210 */ /* 0x001fca0007fde0ff */
[----:B------:R-:W-:-:S05]  /*1b660*/  @!P5 IMAD.X R11, R11, 0x1, R159, P6 ;  /* 0x000000010b0bd824 */ /* 0x000fca00030e069f */
[----:B------:R0:W-:Y:S04]  /*1b670*/  @!P5 STG.E.U8 desc[UR14][R10.64+0x1], R89 ;  /* 0x000001590a00d986 */ /* 0x0001e8000c10110e */
[----:B------:R2:W-:Y:S01]  /*1b680*/  @!P1 STG.E.U8 desc[UR14][R42.64], R90 ;  /* 0x0000005a2a009986 */ /* 0x0005e2000c10110e */
[C---:B------:R-:W-:Y:S02]  /*1b690*/  ISETP.LT.OR P1, PT, R0.reuse, 0x9, !P0 ;  /* 0x000000090000780c */ /* 0x040fe40004721670 */
[----:B------:R-:W-:Y:S02]  /*1b6a0*/  F2FP.SATFINITE.E4M3.F32.PACK_AB_MERGE_C R91, RZ, R91, RZ ;  /* 0x0000005bff5b723e */ /* 0x000fe400048070ff */
[----:B------:R-:W-:Y:S02]  /*1b6b0*/  ISETP.LT.OR P5, PT, R0, 0xa, !P0 ;  /* 0x0000000a0000780c */ /* 0x000fe400047a1670 */
[----:B0-----:R-:W-:-:S02]  /*1b6c0*/  F2FP.SATFINITE.E4M3.F32.PACK_AB_MERGE_C R89, RZ, R92, RZ ;  /* 0x0000005cff59723e */ /* 0x001fc400048070ff */
[C---:B------:R-:W-:Y:S02]  /*1b6d0*/  LOP3.LUT P3, RZ, R6.reuse, 0x1000000, RZ, 0xc0, !PT ;  /* 0x0100000006ff7812 */ /* 0x040fe4000786c0ff */
[----:B------:R-:W-:Y:S01]  /*1b6e0*/  F2FP.SATFINITE.E4M3.F32.PACK_AB_MERGE_C R93, RZ, R93, RZ ;  /* 0x0000005dff5d723e */ /* 0x000fe200048070ff */
[----:B--2---:R1:W5:Y:S02]  /*1b6f0*/  LDL.LU.64 R42, [R1+0x138] ;  /* 0x00013800012a7983 */ /* 0x0043640000300a00 */
[----:B------:R-:W0:Y:S02]  /*1b700*/  @!P1 LDC.64 R10, c[0x0][0x5c8] ;  /* 0x00017200ff0a9b82 */ /* 0x000e240000000a00 */
[----:B------:R2:W-:Y:S01]  /*1b710*/  @!P2 STG.E.U8 desc[UR14][R40.64+0x1], R91 ;  /* 0x0000015b2800a986 */ /* 0x0005e2000c10110e */
[----:B------:R-:W-:Y:S02]  /*1b720*/  F2FP.SATFINITE.E4M3.F32.PACK_AB_MERGE_C R94, RZ, R94, RZ ;  /* 0x0000005eff5e723e */ /* 0x000fe400048070ff */
[----:B------:R-:W-:-:S02]  /*1b730*/  LOP3.LUT P4, RZ, R6, 0x400000, RZ, 0xc0, !PT ;  /* 0x0040000006ff7812 */ /* 0x000fc4000788c0ff */
[----:B------:R-:W-:Y:S02]  /*1b740*/  F2FP.SATFINITE.E4M3.F32.PACK_AB_MERGE_C R95, RZ, R95, RZ ;  /* 0x0000005fff5f723e */ /* 0x000fe400048070ff */
[----:B------:R-:W-:Y:S02]  /*1b750*/  F2FP.SATFINITE.E4M3.F32.PACK_AB_MERGE_C R97, RZ, R97, RZ ;  /* 0x00000061ff61723e */ /* 0x000fe400048070ff */
[----:B------:R-:W-:Y:S02]  /*1b760*/  F2FP.SATFINITE.E4M3.F32.PACK_AB_MERGE_C R98, RZ, R98, RZ ;  /* 0x00000062ff62723e */ /* 0x000fe400048070ff */
[----:B------:R-:W-:Y:S01]  /*1b770*/  F2FP.SATFINITE.E4M3.F32.PACK_AB_MERGE_C R99, RZ, R99, RZ ;  /* 0x00000063ff63723e */ /* 0x000fe200048070ff */
[----:B--2---:R1:W5:Y:S01]  /*1b780*/  LDL.LU.64 R40, [R1+0x130] ;  /* 0x0001300001287983 */ /* 0x0043620000300a00 */
[----:B0-----:R-:W-:-:S05]  /*1b790*/  @!P1 IADD3 R10, P2, R152, R10, RZ ;  /* 0x0000000a980a9210 */ /* 0x001fca0007f5e0ff */
[----:B------:R-:W-:-:S05]  /*1b7a0*/  @!P1 IMAD.X R11, R153, 0x1, R11, P2 ;  /* 0x00000001990b9824 */ /* 0x000fca00010e060b */
[----:B------:R0:W-:Y:S02]  /*1b7b0*/  @!P1 STG.E.U8 desc[UR14][R10.64+0x8], R89 ;  /* 0x000008590a009986 */ /* 0x0001e4000c10110e */
[----:B0-----:R-:W0:Y:S02]  /*1b7c0*/  @!P5 LDC.64 R10, c[0x0][0x5c8] ;  /* 0x00017200ff0adb82 */ /* 0x001e240000000a00 */
[----:B0-----:R-:W-:-:S05]  /*1b7d0*/  @!P5 IADD3 R10, P6, R154, R10, RZ ;  /* 0x0000000a9a0ad210 */ /* 0x001fca0007fde0ff */
[----:B------:R-:W-:-:S05]  /*1b7e0*/  @!P5 IMAD.X R11, R155, 0x1, R11, P6 ;  /* 0x000000019b0bd824 */ /* 0x000fca00030e060b */
[----:B------:R-:W-:Y:S04]  /*1b7f0*/  @!P5 STG.E.U8 desc[UR14][R10.64+0x9], R93 ;  /* 0x0000095d0a00d986 */ /* 0x000fe8000c10110e */
[----:B------:R0:W-:Y:S01]  /*1b800*/  @!P3 STG.E.U8 desc[UR14][R38.64+0x8], R94 ;  /* 0x0000085e2600b986 */ /* 0x0001e2000c10110e */
[C---:B------:R-:W-:Y:S02]  /*1b810*/  ISETP.LT.OR P3, PT, R0.reuse, 0x11, !P0 ;  /* 0x000000110000780c */ /* 0x040fe40004761670 */
[----:B------:R-:W-:Y:S02]  /*1b820*/  ISETP.LT.OR P5, PT, R0, 0x12, !P0 ;  /* 0x000000120000780c */ /* 0x000fe400047a1670 */
[----:B------:R-:W-:Y:S02]  /*1b830*/  F2FP.SATFINITE.E4M3.F32.PACK_AB_MERGE_C R89, RZ, R96, RZ ;  /* 0x00000060ff59723e */ /* 0x000fe400048070ff */
[----:B------:R-:W-:-:S02]  /*1b840*/  LOP3.LUT P2, RZ, R6, 0x200000, RZ, 0xc0, !PT ;  /* 0x0020000006ff7812 */ /* 0x000fc4000784c0ff */
[----:B------:R-:W-:Y:S02]  /*1b850*/  LOP3.LUT P1, RZ, R6, 0x100000, RZ, 0xc0, !PT ;  /* 0x0010000006ff7812 */ /* 0x000fe4000782c0ff */
[----:B------:R-:W-:Y:S01]  /*1b860*/  F2FP.SATFINITE.E4M3.F32.PACK_AB_MERGE_C R101, RZ, R101, RZ ;  /* 0x00000065ff65723e */ /* 0x000fe200048070ff */
[----:B0-----:R1:W5:Y:S02]  /*1b870*/  LDL.LU.64 R38, [R1+0x128] ;  /* 0x0001280001267983 */ /* 0x0013640000300a00 */
[----:B------:R-:W0:Y:S02]  /*1b880*/  @!P3 LDC.64 R10, c[0x0][0x5c8] ;  /* 0x00017200ff0abb82 */ /* 0x000e240000000a00 */
[----:B------:R2:W-:Y:S01]  /*1b890*/  @!P4 STG.E.U8 desc[UR14][R36.64+0x9], R95 ;  /* 0x0000095f2400c986 */ /* 0x0005e2000c10110e */
[----:B------:R-:W-:Y:S02]  /*1b8a0*/  F2FP.SATFINITE.E4M3.F32.PACK_AB_MERGE_C R102, RZ, R102, RZ ;  /* 0x00000066ff66723e */ /* 0x000fe400048070ff */
[----:B------:R-:W-:-:S02]  /*1b8b0*/  F2FP.SATFINITE.E4M3.F32.PACK_AB_MERGE_C R103, RZ, R103, RZ ;  /* 0x00000067ff67723e */ /* 0x000fc400048070ff */
        /* <DEDUP_REMOVED lines=11> */
[----:B------:R-:W-:Y:S01]  /*1b970*/  @!P5 STG.E.U8 desc[UR14][R10.64+0x11], R97 ;  /* 0x000011610a00d986 */ /* 0x000fe2000c10110e */
[----:B------:R-:W-:-:S03]  /*1b980*/  ISETP.LT.OR P5, PT, R0, 0x1a, !P0 ;  /* 0x0000001a0000780c */ /* 0x000fc600047a1670 */
[----:B------:R0:W-:Y:S01]  /*1b990*/  @!P2 STG.E.U8 desc[UR14][R34.64+0x10], R98 ;  /* 0x000010622200a986 */ /* 0x0001e2000c10110e */
[----:B------:R-:W-:-:S09]  /*1b9a0*/  ISETP.LT.OR P2, PT, R0, 0x19, !P0 ;  /* 0x000000190000780c */ /* 0x000fd20004741670 */
[----:B------:R-:W2:Y:S01]  /*1b9b0*/  @!P5 LDC.64 R90, c[0x0][0x5c8] ;  /* 0x00017200ff5adb82 */ /* 0x000ea20000000a00 */
[----:B------:R-:W-:Y:S01]  /*1b9c0*/  LOP3.LUT P4, RZ, R6, 0x80000, RZ, 0xc0, !PT ;  /* 0x0008000006ff7812 */ /* 0x000fe2000788c0ff */
[----:B0-----:R1:W5:Y:S06]  /*1b9d0*/  LDL.LU.64 R34, [R1+0x118] ;  /* 0x0001180001227983 */ /* 0x00136c0000300a00 */
[----:B------:R-:W0:Y:S01]  /*1b9e0*/  @!P2 LDC.64 R10, c[0x0][0x5c8] ;  /* 0x00017200ff0aab82 */ /* 0x000e220000000a00 */
[----:B------:R3:W-:Y:S01]  /*1b9f0*/  @!P1 STG.E.U8 desc[UR14][R32.64+0x11], R99 ;  /* 0x0000116320009986 */ /* 0x0007e2000c10110e */
[----:B------:R-:W-:-:S02]  /*1ba00*/  F2FP.SATFINITE.E4M3.F32.PACK_AB_MERGE_C R89, RZ, R100, RZ ;  /* 0x00000064ff59723e */ /* 0x000fc400048070ff */
[----:B------:R-:W-:Y:S02]  /*1ba10*/  LOP3.LUT P3, RZ, R6, 0x40000, RZ, 0xc0, !PT ;  /* 0x0004000006ff7812 */ /* 0x000fe4000786c0ff */
[----:B------:R-:W-:Y:S02]  /*1ba20*/  F2FP.SATFINITE.E4M3.F32.PACK_AB_MERGE_C R113, RZ, R113, RZ ;  /* 0x00000071ff71723e */ /* 0x000fe400048070ff */
[----:B------:R-:W-:Y:S02]  /*1ba30*/  F2FP.SATFINITE.E4M3.F32.PACK_AB_MERGE_C R115, RZ, R115, RZ ;  /* 0x00000073ff73723e */ /* 0x000fe400048070ff */
[----:B------:R-:W-:Y:S02]  /*1ba40*/  F2FP.SATFINITE.E4M3.F32.PACK_AB_MERGE_C R117, RZ, R117, RZ ;  /* 0x00000075ff75723e */ /* 0x000fe400048070ff */
[----:B------:R-:W-:Y:S01]  /*1ba50*/  F2FP.SATFINITE.E4M3.F32.PACK_AB_MERGE_C R119, RZ, R119, RZ ;  /* 0x00000077ff77723e */ /* 0x000fe200048070ff */
[----:B---3--:R1:W5:Y:S01]  /*1ba60*/  LDL.LU.64 R32, [R1+0x110] ;  /* 0x0001100001207983 */ /* 0x0083620000300a00 */
[----:B--2---:R-:W-:-:S02]  /*1ba70*/  @!P5 IADD3 R160, P6, R160, R90, RZ ;  /* 0x0000005aa0a0d210 */ /* 0x004fc40007fde0ff */
[----:B0-----:R-:W-:-:S03]  /*1ba80*/  @!P2 IADD3 R10, P1, R156, R10, RZ ;  /* 0x0000000a9c0aa210 */ /* 0x001fc60007f3e0ff */
[----:B------:R-:W-:Y:S02]  /*1ba90*/  @!P5 IMAD.X R161, R161, 0x1, R91, P6 ;  /* 0x00000001a1a1d824 */ /* 0x000fe400030e065b */
[----:B------:R-:W-:-:S05]  /*1baa0*/  @!P2 IMAD.X R11, R157, 0x1, R11, P1 ;  /* 0x000000019d0ba824 */ /* 0x000fca00008e060b */
[----:B------:R0:W-:Y:S04]  /*1bab0*/  @!P2 STG.E.U8 desc[UR14][R10.64+0x18], R89 ;  /* 0x000018590a00a986 */ /* 0x0001e8000c10110e */
[----:B------:R-:W-:Y:S01]  /*1bac0*/  @!P5 STG.E.U8 desc[UR14][R160.64+0x19], R101 ;  /* 0x00001965a000d986 */ /* 0x000fe2000c10110e */
[----:B------:R-:W-:-:S03]  /*1bad0*/  ISETP.LT.OR P5, PT, R0, 0x22, !P0 ;  /* 0x000000220000780c */ /* 0x000fc600047a1670 */
[----:B------:R2:W-:Y:S01]  /*1bae0*/  @!P4 STG.E.U8 desc[UR14][R30.64+0x18], R102 ;  /* 0x000018661e00c986 */ /* 0x0005e2000c10110e */
[----:B------:R-:W-:-:S09]  /*1baf0*/  ISETP.LT.OR P4, PT, R0, 0x21, !P0 ;  /* 0x000000210000780c */ /* 0x000fd20004781670 */
[----:B0-----:R-:W0:Y:S01]  /*1bb00*/  @!P5 LDC.64 R88, c[0x0][0x5c8] ;  /* 0x00017200ff58db82 */ /* 0x001e220000000a00 */
[C---:B------:R-:W-:Y:S01]  /*1bb10*/  LOP3.LUT P1, RZ, R6.reuse, 0x20000, RZ, 0xc0, !PT ;  /* 0x0002000006ff7812 */ /* 0x040fe2000782c0ff */
[----:B--2---:R1:W5:Y:S06]  /*1bb20*/  LDL.LU.64 R30, [R1+0x108] ;  /* 0x00010800011e7983 */ /* 0x00436c0000300a00 */
[----:B------:R-:W2:Y:S01]  /*1bb30*/  @!P4 LDC.64 R10, c[0x0][0x5c8] ;  /* 0x00017200ff0acb82 */ /* 0x000ea20000000a00 */
[----:B------:R3:W-:Y:S01]  /*1bb40*/  @!P3 STG.E.U8 desc[UR14][R28.64+0x19], R103 ;  /* 0x000019671c00b986 */ /* 0x0007e2000c10110e */
[----:B------:R-:W-:-:S02]  /*1bb50*/  LOP3.LUT P2, RZ, R6, 0x10000, RZ, 0xc0, !PT ;  /* 0x0001000006ff7812 */ /* 0x000fc4000784c0ff */
[----:B------:R-:W-:Y:S02]  /*1bb60*/  F2FP.SATFINITE.E4M3.F32.PACK_AB_MERGE_C R121, RZ, R121, RZ ;  /* 0x00000079ff79723e */ /* 0x000fe400048070ff */
[----:B------:R-:W-:Y:S02]  /*1bb70*/  F2FP.SATFINITE.E4M3.F32.PACK_AB_MERGE_C R123, RZ, R123, RZ ;  /* 0x0000007bff7b723e */ /* 0x000fe400048070ff */
[----:B------:R-:W-:Y:S02]  /*1bb80*/  F2FP.SATFINITE.E4M3.F32.PACK_AB_MERGE_C R125, RZ, R125, RZ ;  /* 0x0000007dff7d723e */ /* 0x000fe400048070ff */
[----:B------:R-:W-:Y:S02]  /*1bb90*/  F2FP.SATFINITE.E4M3.F32.PACK_AB_MERGE_C R127, RZ, R127, RZ ;  /* 0x0000007fff7f723e */ /* 0x000fe400048070ff */
[----:B------:R-:W-:Y:S01]  /*1bba0*/  F2FP.SATFINITE.E4M3.F32.PACK_AB_MERGE_C R129, RZ, R129, RZ ;  /* 0x00000081ff81723e */ /* 0x000fe200048070ff */
[----:B---3--:R1:W5:Y:S01]  /*1bbb0*/  LDL.LU.64 R28, [R1+0x100] ;  /* 0x00010000011c7983 */ /* 0x0083620000300a00 */
[----:B0-----:R-:W-:-:S02]  /*1bbc0*/  @!P5 IADD3 R168, P6, R168, R88, RZ ;  /* 0x00000058a8a8d210 */ /* 0x001fc40007fde0ff */
[----:B--2---:R-:W-:-:S03]  /*1bbd0*/  @!P4 IADD3 R164, P3, R164, R10, RZ ;  /* 0x0000000aa4a4c210 */ /* 0x004fc60007f7e0ff */
[----:B------:R-:W-:Y:S01]  /*1bbe0*/  @!P5 IMAD.X R169, R169, 0x1, R89, P6 ;  /* 0x00000001a9a9d824 */ /* 0x000fe200030e0659 */
[----:B------:R-:W-:Y:S01]  /*1bbf0*/  F2FP.SATFINITE.E4M3.F32.PACK_AB_MERGE_C R89, RZ, R106, RZ ;  /* 0x0000006aff59723e */ /* 0x000fe200048070ff */
[----:B------:R-:W-:Y:S01]  /*1bc00*/  @!P4 IMAD.X R165, R165, 0x1, R11, P3 ;  /* 0x00000001a5a5c824 */ /* 0x000fe200018e060b */
[----:B------:R-:W-:-:S05]  /*1bc10*/  F2FP.SATFINITE.E4M3.F32.PACK_AB_MERGE_C R11, RZ, R104, RZ ;  /* 0x00000068ff0b723e */ /* 0x000fca00048070ff */
[----:B------:R0:W-:Y:S04]  /*1bc20*/  @!P4 STG.E.U8 desc[UR14][R164.64+0x20], R11 ;  /* 0x0000200ba400c986 */ /* 0x0001e8000c10110e */
[----:B------:R-:W-:Y:S01]  /*1bc30*/  @!P5 STG.E.U8 desc[UR14][R168.64+0x21], R105 ;  /* 0x00002169a800d986 */ /* 0x000fe2000c10110e */
[----:B------:R-:W-:-:S03]  /*1bc40*/  ISETP.LT.OR P5, PT, R0, 0x2a, !P0 ;  /* 0x0000002a0000780c */ /* 0x000fc600047a1670 */
[----:B------:R2:W-:Y:S01]  /*1bc50*/  @!P1 STG.E.U8 desc[UR14][R250.64+0x20], R89 ;  /* 0x00002059fa009986 */ /* 0x0005e2000c10110e */
[----:B------:R-:W-:-:S09]  /*1bc60*/  ISETP.LT.OR P1, PT, R0, 0x29, !P0 ;  /* 0x000000290000780c */ /* 0x000fd20004721670 */
[----:B------:R-:W3:Y:S08]  /*1bc70*/  @!P5 LDC.64 R90, c[0x0][0x5c8] ;  /* 0x00017200ff5adb82 */ /* 0x000ef00000000a00 */
[----:B0-----:R-:W0:Y:S01]  /*1bc80*/  @!P1 LDC.64 R10, c[0x0][0x5c8] ;  /* 0x00017200ff0a9b82 */ /* 0x001e220000000a00 */
[----:B------:R-:W-:Y:S01]  /*1bc90*/  @!P2 STG.E.U8 desc[UR14][R248.64+0x21], R107 ;  /* 0x0000216bf800a986 */ /* 0x000fe2000c10110e */
[----:B------:R-:W-:-:S02]  /*1bca0*/  LOP3.LUT P3, RZ, R6, 0x8000, RZ, 0xc0, !PT ;  /* 0x0000800006ff7812 */ /* 0x000fc4000786c0ff */
[----:B--2---:R-:W-:Y:S02]  /*1bcb0*/  F2FP.SATFINITE.E4M3.F32.PACK_AB_MERGE_C R89, RZ, R110, RZ ;  /* 0x0000006eff59723e */ /* 0x004fe400048070ff */
[----:B---3--:R-:W-:Y:S02]  /*1bcc0*/  @!P5 IADD3 R170, P6, R170, R90, RZ ;  /* 0x0000005aaaaad210 */ /* 0x008fe40007fde0ff */
[----:B0-----:R-:W-:-:S03]  /*1bcd0*/  @!P1 IADD3 R166, P2, R166, R10, RZ ;  /* 0x0000000aa6a69210 */ /* 0x001fc60007f5e0ff */
[----:B------:R-:W-:Y:S02]  /*1bce0*/  @!P5 IMAD.X R171, R171, 0x1, R91, P6 ;  /* 0x00000001ababd824 */ /* 0x000fe400030e065b */
[----:B------:R-:W-:Y:S01]  /*1bcf0*/  @!P1 IMAD.X R167, R167, 0x1, R11, P2 ;  /* 0x00000001a7a79824 */ /* 0x000fe200010e060b */
[----:B------:R-:W-:-:S05]  /*1bd00*/  F2FP.SATFINITE.E4M3.F32.PACK_AB_MERGE_C R11, RZ, R108, RZ ;  /* 0x0000006cff0b723e */ /* 0x000fca00048070ff */
[----:B------:R0:W-:Y:S04]  /*1bd10*/  @!P1 STG.E.U8 desc[UR14][R166.64+0x28], R11 ;  /* 0x0000280ba6009986 */ /* 0x0001e8000c10110e */
[----:B------:R-:W-:Y:S04]  /*1bd20*/  @!P5 STG.E.U8 desc[UR14][R170.64+0x29], R109 ;  /* 0x0000296daa00d986 */ /* 0x000fe8000c10110e */
[----:B------:R-:W-:Y:S01]  /*1bd30*/  @!P3 STG.E.U8 desc[UR14][R246.64+0x28], R89 ;  /* 0x00002859f600b986 */ /* 0x000fe2000c10110e */
[----:B------:R-:W-:Y:S02]  /*1bd40*/  ISETP.LT.OR P3, PT, R0, 0x31, !P0 ;  /* 0x000000310000780c */ /* 0x000fe40004761670 */
[----:B------:R-:W-:-:S11]  /*1bd50*/  LOP3.LUT P4, RZ, R6, 0x4000, RZ, 0xc0, !PT ;  /* 0x0000400006ff7812 */ /* 0x000fd6000788c0ff */
[----:B0-----:R-:W0:Y:S01]  /*1bd60*/  @!P3 LDC.64 R10, c[0x0][0x5c8] ;  /* 0x00017200ff0abb82 */ /* 0x001e220000000a00 */
[----:B------:R-:W-:Y:S01]  /*1bd70*/  ISETP.LT.OR P5, PT, R0, 0x32, !P0 ;  /* 0x000000320000780c */ /* 0x000fe200047a1670 */
[----:B------:R2:W-:Y:S01]  /*1bd80*/  @!P4 STG.E.U8 desc[UR14][R8.64+0x29], R111 ;  /* 0x0000296f0800c986 */ /* 0x0005e2000c10110e */
[----:B0-----:R-:W-:-:S05]  /*1bd90*/  @!P3 IADD3 R172, P4, R172, R10, RZ ;  /* 0x0000000aacacb210 */ /* 0x001fca0007f9e0ff */
[----:B------:R-:W-:-:S06]  /*1bda0*/  @!P3 IMAD.X R173, R173, 0x1, R11, P4 ;  /* 0x00000001adadb824 */ /* 0x000fcc00020e060b */
[----:B------:R-:W0:Y:S01]  /*1bdb0*/  @!P5 LDC.64 R10, c[0x0][0x5c8] ;  /* 0x00017200ff0adb82 */ /* 0x000e220000000a00 */
[----:B------:R-:W-:-:S05]  /*1bdc0*/  F2FP.SATFINITE.E4M3.F32.PACK_AB_MERGE_C R91, RZ, R112, RZ ;  /* 0x00000070ff5b723e */ /* 0x000fca00048070ff */
[----:B------:R3:W-:Y:S01]  /*1bdd0*/  @!P3 STG.E.U8 desc[UR14][R172.64+0x30], R91 ;  /* 0x0000305bac00b986 */ /* 0x0007e2000c10110e */
[----:B0-----:R-:W-:-:S05]  /*1bde0*/  @!P5 IADD3 R10, P6, R163, R10, RZ ;  /* 0x0000000aa30ad210 */ /* 0x001fca0007fde0ff */
[----:B------:R-:W-:Y:S01]  /*1bdf0*/  @!P5 IMAD.X R11, R180, 0x1, R11, P6 ;  /* 0x00000001b40bd824 */ /* 0x000fe200030e060b */
[----:B------:R-:W-:-:S04]  /*1be00*/  ISETP.LT.OR P6, PT, R0, 0x39, !P0 ;  /* 0x000000390000780c */ /* 0x000fc800047c1670 */
[----:B------:R0:W-:Y:S01]  /*1be10*/  @!P5 STG.E.U8 desc[UR14][R10.64+0x31], R113 ;  /* 0x000031710a00d986 */ /* 0x0001e2000c10110e */
[----:B------:R-:W-:-:S08]  /*1be20*/  ISETP.LT.OR P5, PT, R0, 0x3a, !P0 ;  /* 0x0000003a0000780c */ /* 0x000fd000047a1670 */
[----:B--2---:R-:W2:Y:S01]  /*1be30*/  @!P6 LDC.64 R8, c[0x0][0x5c8] ;  /* 0x00017200ff08eb82 */ /* 0x004ea20000000a00 */
[C---:B------:R-:W-:Y:S02]  /*1be40*/  LOP3.LUT P2, RZ, R6.reuse, 0x2000, RZ, 0xc0, !PT ;  /* 0x0000200006ff7812 */ /* 0x040fe4000784c0ff */
[----:B------:R-:W-:-:S05]  /*1be50*/  LOP3.LUT P1, RZ, R6, 0x1000, RZ, 0xc0, !PT ;  /* 0x0000100006ff7812 */ /* 0x000fca000782c0ff */
[----:B---3--:R-:W3:Y:S01]  /*1be60*/  @!P5 LDC.64 R90, c[0x0][0x5c8] ;  /* 0x00017200ff5adb82 */ /* 0x008ee20000000a00 */
[----:B------:R-:W-:-:S05]  /*1be70*/  F2FP.SATFINITE.E4M3.F32.PACK_AB_MERGE_C R89, RZ, R114, RZ ;  /* 0x00000072ff59723e */ /* 0x000fca00048070ff */
[----:B------:R-:W-:Y:S04]  /*1be80*/  @!P2 STG.E.U8 desc[UR14][R14.64+0x30], R89 ;  /* 0x000030590e00a986 */ /* 0x000fe8000c10110e */
[----:B------:R-:W-:Y:S01]  /*1be90*/  @!P1 STG.E.U8 desc[UR14][R16.64+0x31], R115 ;  /* 0x0000317310009986 */ /* 0x000fe2000c10110e */
[----:B0-----:R-:W-:Y:S02]  /*1bea0*/  F2FP.SATFINITE.E4M3.F32.PACK_AB_MERGE_C R11, RZ, R116, RZ ;  /* 0x00000074ff0b723e */ /* 0x001fe400048070ff */
[----:B--2---:R-:W-:-:S05]  /*1beb0*/  @!P6 IADD3 R8, P1, R181, R8, RZ ;  /* 0x00000008b508e210 */ /* 0x004fca0007f3e0ff */
[----:B------:R-:W-:Y:S01]  /*1bec0*/  @!P6 IMAD.X R9, R182, 0x1, R9, P1 ;  /* 0x00000001b609e824 */ /* 0x000fe200008e0609 */
[----:B------:R-:W-:-:S04]  /*1bed0*/  LOP3.LUT P4, RZ, R6, 0x800, RZ, 0xc0, !PT ;  /* 0x0000080006ff7812 */ /* 0x000fc8000788c0ff */
[----:B------:R0:W-:Y:S01]  /*1bee0*/  @!P6 STG.E.U8 desc[UR14][R8.64+0x38], R11 ;  /* 0x0000380b0800e986 */ /* 0x0001e2000c10110e */
[----:B---3--:R-:W-:-:S05]  /*1bef0*/  @!P5 IADD3 R184, P6, R184, R90, RZ ;  /* 0x0000005ab8b8d210 */ /* 0x008fca0007fde0ff */
[----:B------:R-:W-:Y:S01]  /*1bf00*/  @!P5 IMAD.X R185, R185, 0x1, R91, P6 ;  /* 0x00000001b9b9d824 */ /* 0x000fe200030e065b */
[----:B------:R-:W-:Y:S02]  /*1bf10*/  ISETP.NE.AND P6, PT, R7, RZ, PT ;  /* 0x000000ff0700720c */ /* 0x000fe40003fc5270 */
[----:B------:R-:W-:Y:S02]  /*1bf20*/  F2FP.SATFINITE.E4M3.F32.PACK_AB_MERGE_C R7, RZ, R118, RZ ;  /* 0x00000076ff07723e */ /* 0x000fe400048070ff */
[----:B------:R-:W-:Y:S04]  /*1bf30*/  @!P5 STG.E.U8 desc[UR14][R184.64+0x39], R117 ;  /* 0x00003975b800d986 */ /* 0x000fe8000c10110e */
[----:B------:R2:W-:Y:S01]  /*1bf40*/  @!P4 STG.E.U8 desc[UR14][R18.64+0x38], R7 ;  /* 0x000038071200c986 */ /* 0x0005e2000c10110e */
[----:B------:R-:W-:-:S02]  /*1bf50*/  ISETP.LT.OR P4, PT, R0, 0x41, !P0 ;  /* 0x000000410000780c */ /* 0x000fc40004781670 */
[----:B------:R-:W-:-:S11]  /*1bf60*/  LOP3.LUT P3, RZ, R6, 0x400, RZ, 0xc0, !PT ;  /* 0x0000040006ff7812 */ /* 0x000fd6000786c0ff */
[----:B0-----:R-:W0:Y:S02]  /*1bf70*/  @!P4 LDC.64 R8, c[0x0][0x5c8] ;  /* 0x00017200ff08cb82 */ /* 0x001e240000000a00 */
[----:B------:R-:W-:Y:S01]  /*1bf80*/  @!P3 STG.E.U8 desc[UR14][R20.64+0x39], R119 ;  /* 0x000039771400b986 */ /* 0x000fe2000c10110e */
[----:B0-----:R-:W-:-:S05]  /*1bf90*/  @!P4 IADD3 R162, P3, R162, R8, RZ ;  /* 0x00000008a2a2c210 */ /* 0x001fca0007f7e0ff */
[----:B------:R-:W-:Y:S01]  /*1bfa0*/  @!P4 IMAD.X R163, R183, 0x1, R9, P3 ;  /* 0x00000001b7a3c824 */ /* 0x000fe200018e0609 */
[----:B------:R-:W-:-:S13]  /*1bfb0*/  ISETP.LT.OR P3, PT, R0, 0x42, !P0 ;  /* 0x000000420000780c */ /* 0x000fda0004761670 */
[----:B------:R-:W0:Y:S01]  /*1bfc0*/  @!P3 LDC.64 R10, c[0x0][0x5c8] ;  /* 0x00017200ff0abb82 */ /* 0x000e220000000a00 */
[----:B------:R-:W-:Y:S02]  /*1bfd0*/  F2FP.SATFINITE.E4M3.F32.PACK_AB_MERGE_C R9, RZ, R120, RZ ;  /* 0x00000078ff09723e */ /* 0x000fe400048070ff */
[----:B------:R-:W-:-:S03]  /*1bfe0*/  LOP3.LUT P1, RZ, R6, 0x200, RZ, 0xc0, !PT ;  /* 0x0000020006ff7812 */ /* 0x000fc6000782c0ff */
[----:B------:R3:W-:Y:S01]  /*1bff0*/  @!P4 STG.E.U8 desc[UR14][R162.64+0x40], R9 ;  /* 0x00004009a200c986 */ /* 0x0007e2000c10110e */
[----:B--2---:R-:W-:Y:S02]  /*1c000*/  F2FP.SATFINITE.E4M3.F32.PACK_AB_MERGE_C R7, RZ, R122, RZ ;  /* 0x0000007aff07723e */ /* 0x004fe400048070ff */
[----:B0-----:R-:W-:-:S05]  /*1c010*/  @!P3 IADD3 R174, P4, R174, R10, RZ ;  /* 0x0000000aaeaeb210 */ /* 0x001fca0007f9e0ff */
[----:B------:R-:W-:-:S05]  /*1c020*/  @!P3 IMAD.X R175, R175, 0x1, R11, P4 ;  /* 0x00000001afafb824 */ /* 0x000fca00020e060b */
[----:B------:R-:W-:Y:S04]  /*1c030*/  @!P3 STG.E.U8 desc[UR14][R174.64+0x41], R121 ;  /* 0x00004179ae00b986 */ /* 0x000fe8000c10110e */
[----:B------:R0:W-:Y:S01]  /*1c040*/  @!P1 STG.E.U8 desc[UR14][R22.64+0x40], R7 ;  /* 0x0000400716009986 */ /* 0x0001e2000c10110e */
[----:B------:R-:W-:Y:S02]  /*1c050*/  ISETP.NE.AND P1, PT, R188, RZ, PT ;  /* 0x000000ffbc00720c */ /* 0x000fe40003f25270 */
[----:B------:R-:W-:-:S11]  /*1c060*/  LOP3.LUT P2, RZ, R6, 0x100, RZ, 0xc0, !PT ;  /* 0x0000010006ff7812 */ /* 0x000fd6000784c0ff */
[----:B---3--:R-:W2:Y:S02]  /*1c070*/  @!P1 LDC.64 R8, c[0x0][0x5c8] ;  /* 0x00017200ff089b82 */ /* 0x008ea40000000a00 */
[----:B------:R-:W-:Y:S01]  /*1c080*/  @!P2 STG.E.U8 desc[UR14][R216.64+0x41], R123 ;  /* 0x0000417bd800a986 */ /* 0x000fe2000c10110e */
[----:B--2---:R-:W-:-:S05]  /*1c090*/  @!P1 IADD3 R186, P2, R186, R8, RZ ;  /* 0x00000008baba9210 */ /* 0x004fca0007f5e0ff */
[----:B------:R-:W-:Y:S01]  /*1c0a0*/  @!P1 IMAD.X R187, R187, 0x1, R9, P2 ;  /* 0x00000001bbbb9824 */ /* 0x000fe200010e0609 */
[----:B------:R-:W-:-:S13]  /*1c0b0*/  ISETP.NE.AND P2, PT, R190, RZ, PT ;  /* 0x000000ffbe00720c */ /* 0x000fda0003f45270 */
[----:B------:R-:W2:Y:S01]  /*1c0c0*/  @!P2 LDC.64 R8, c[0x0][0x5c8] ;  /* 0x00017200ff08ab82 */ /* 0x000ea20000000a00 */
[----:B------:R-:W-:Y:S02]  /*1c0d0*/  ISETP.NE.AND P3, PT, R193, RZ, PT ;  /* 0x000000ffc100720c */ /* 0x000fe40003f65270 */
[----:B------:R-:W-:Y:S02]  /*1c0e0*/  F2FP.SATFINITE.E4M3.F32.PACK_AB_MERGE_C R11, RZ, R124, RZ ;  /* 0x0000007cff0b723e */ /* 0x000fe400048070ff */
[----:B------:R-:W-:-:S03]  /*1c0f0*/  ISETP.NE.AND P4, PT, R198, RZ, PT ;  /* 0x000000ffc600720c */ /* 0x000fc60003f85270 */
[----:B------:R3:W-:Y:S01]  /*1c100*/  @!P1 STG.E.U8 desc[UR14][R186.64+0x48], R11 ;  /* 0x0000480bba009986 */ /* 0x0007e2000c10110e */
[----:B0-----:R-:W-:-:S09]  /*1c110*/  F2FP.SATFINITE.E4M3.F32.PACK_AB_MERGE_C R7, RZ, R126, RZ ;  /* 0x0000007eff07723e */ /* 0x001fd200048070ff */
[----:B------:R-:W0:Y:S01]  /*1c120*/  @!P4 LDC.64 R14, c[0x0][0x5c8] ;  /* 0x00017200ff0ecb82 */ /* 0x000e220000000a00 */
[----:B--2---:R-:W-:-:S07]  /*1c130*/  @!P2 IADD3 R8, P1, R13, R8, RZ ;  /* 0x000000080d08a210 */ /* 0x004fce0007f3e0ff */
[----:B---3--:R-:W2:Y:S01]  /*1c140*/  @!P3 LDC.64 R10, c[0x0][0x5c8] ;  /* 0x00017200ff0abb82 */ /* 0x008ea20000000a00 */
[----:B------:R-:W-:Y:S01]  /*1c150*/  @!P2 IMAD.X R9, R189, 0x1, R9, P1 ;  /* 0x00000001bd09a824 */ /* 0x000fe200008e0609 */
[----:B------:R-:W-:-:S04]  /*1c160*/  LOP3.LUT P1, RZ, R6, 0x40, RZ, 0xc0, !PT ;  /* 0x0000004006ff7812 */ /* 0x000fc8000782c0ff */
[----:B------:R3:W-:Y:S01]  /*1c170*/  @!P2 STG.E.U8 desc[UR14][R8.64+0x49], R125 ;  /* 0x0000497d0800a986 */ /* 0x0007e2000c10110e */
[----:B------:R-:W-:Y:S02]  /*1c180*/  LOP3.LUT P2, RZ, R6, 0x80, RZ, 0xc0, !PT ;  /* 0x0000008006ff7812 */ /* 0x000fe4000784c0ff */
[----:B------:R-:W-:-:S11]  /*1c190*/  ISETP.NE.AND P5, PT, R199, RZ, PT ;  /* 0x000000ffc700720c */ /* 0x000fd60003fa5270 */
[----:B------:R-:W-:Y:S04]  /*1c1a0*/  @!P2 STG.E.U8 desc[UR14][R218.64+0x48], R7 ;  /* 0x00004807da00a986 */ /* 0x000fe8000c10110e */
[----:B------:R-:W-:Y:S01]  /*1c1b0*/  @!P1 STG.E.U8 desc[UR14][R220.64+0x49], R127 ;  /* 0x0000497fdc009986 */ /* 0x000fe2000c10110e */
[----:B--2---:R-:W-:Y:S02]  /*1c1c0*/  @!P3 IADD3 R10, P1, R191, R10, RZ ;  /* 0x0000000abf0ab210 */ /* 0x004fe40007f3e0ff */
[----:B---3--:R-:W-:-:S03]  /*1c1d0*/  F2FP.SATFINITE.E4M3.F32.PACK_AB_MERGE_C R9, RZ, R128, RZ ;  /* 0x00000080ff09723e */ /* 0x008fc600048070ff */
[----:B------:R-:W-:Y:S01]  /*1c1e0*/  @!P3 IMAD.X R11, R192, 0x1, R11, P1 ;  /* 0x00000001c00bb824 */ /* 0x000fe200008e060b */
[----:B0-----:R-:W-:-:S04]  /*1c1f0*/  @!P4 IADD3 R196, P1, R196, R14, RZ ;  /* 0x0000000ec4c4c210 */ /* 0x001fc80007f3e0ff */
[----:B------:R0:W-:Y:S01]  /*1c200*/  @!P3 STG.E.U8 desc[UR14][R10.64+0x50], R9 ;  /* 0x000050090a00b986 */ /* 0x0001e2000c10110e */
[----:B------:R-:W-:Y:S01]  /*1c210*/  @!P4 IMAD.X R197, R197, 0x1, R15, P1 ;  /* 0x00000001c5c5c824 */ /* 0x000fe200008e060f */
[C---:B------:R-:W-:Y:S01]  /*1c220*/  LOP3.LUT P1, RZ, R6.reuse, 0x10, RZ, 0xc0, !PT ;  /* 0x0000001006ff7812 */ /* 0x040fe2000782c0ff */
[----:B0-----:R-:W0:Y:S03]  /*1c230*/  @!P5 LDC.64 R8, c[0x0][0x5c8] ;  /* 0x00017200ff08db82 */ /* 0x001e260000000a00 */
[----:B------:R-:W-:Y:S01]  /*1c240*/  @!P4 STG.E.U8 desc[UR14][R196.64+0x51], R129 ;  /* 0x00005181c400c986 */ /* 0x000fe2000c10110e */
[----:B------:R-:W-:-:S04]  /*1c250*/  LOP3.LUT P4, RZ, R6, 0x20, RZ, 0xc0, !PT ;  /* 0x0000002006ff7812 */ /* 0x000fc8000788c0ff */
[----:B------:R-:W2:Y:S01]  /*1c260*/  @!P6 LDC.64 R10, c[0x0][0x5c8] ;  /* 0x00017200ff0aeb82 */ /* 0x000ea20000000a00 */
[----:B------:R-:W-:Y:S02]  /*1c270*/  F2FP.SATFINITE.E4M3.F32.PACK_AB_MERGE_C R7, RZ, R130, RZ ;  /* 0x00000082ff07723e */ /* 0x000fe400048070ff */
[----:B------:R-:W-:-:S06]  /*1c280*/  F2FP.SATFINITE.E4M3.F32.PACK_AB_MERGE_C R131, RZ, R131, RZ ;  /* 0x00000083ff83723e */ /* 0x000fcc00048070ff */
[----:B------:R3:W-:Y:S04]  /*1c290*/  @!P4 STG.E.U8 desc[UR14][R222.64+0x50], R7 ;  /* 0x00005007de00c986 */ /* 0x0007e8000c10110e */
[----:B------:R-:W-:Y:S01]  /*1c2a0*/  @!P1 STG.E.U8 desc[UR14][R224.64+0x51], R131 ;  /* 0x00005183e0009986 */ /* 0x000fe2000c10110e */
[----:B0-----:R-:W-:-:S05]  /*1c2b0*/  @!P5 IADD3 R194, P1, R194, R8, RZ ;  /* 0x00000008c2c2d210 */ /* 0x001fca0007f3e0ff */
[----:B------:R-:W-:Y:S01]  /*1c2c0*/  @!P5 IMAD.X R195, R195, 0x1, R9, P1 ;  /* 0x00000001c3c3d824 */ /* 0x000fe200008e0609 */
[----:B--2---:R-:W-:-:S05]  /*1c2d0*/  @!P6 IADD3 R176, P1, R176, R10, RZ ;  /* 0x0000000ab0b0e210 */ /* 0x004fca0007f3e0ff */
[----:B------:R-:W-:Y:S01]  /*1c2e0*/  @!P6 IMAD.X R177, R177, 0x1, R11, P1 ;  /* 0x00000001b1b1e824 */ /* 0x000fe200008e060b */
[----:B------:R-:W-:Y:S01]  /*1c2f0*/  ISETP.LT.OR P1, PT, R0, 0x61, !P0 ;  /* 0x000000610000780c */ /* 0x000fe20004721670 */
[----:B------:R-:W-:Y:S01]  /*1c300*/  FMUL R132, R132, UR13 ;  /* 0x0000000d84847c20 */ /* 0x000fe20008400000 */
[----:B------:R-:W-:Y:S01]  /*1c310*/  LOP3.LUT P2, RZ, R6, 0x8, RZ, 0xc0, !PT ;  /* 0x0000000806ff7812 */ /* 0x000fe2000784c0ff */
[----:B------:R-:W-:Y:S01]  /*1c320*/  FMUL R133, R133, UR13 ;  /* 0x0000000d85857c20 */ /* 0x000fe20008400000 */
[----:B------:R-:W-:Y:S02]  /*1c330*/  FMUL R134, R134, UR13 ;  /* 0x0000000d86867c20 */ /* 0x000fe40008400000 */
[----:B------:R-:W-:Y:S02]  /*1c340*/  F2FP.SATFINITE.E4M3.F32.PACK_AB_MERGE_C R9, RZ, R132, RZ ;  /* 0x00000084ff09723e */ /* 0x000fe400048070ff */
[----:B------:R-:W-:Y:S02]  /*1c350*/  F2FP.SATFINITE.E4M3.F32.PACK_AB_MERGE_C R133, RZ, R133, RZ ;  /* 0x00000085ff85723e */ /* 0x000fe400048070ff */
[----:B---3--:R-:W-:Y:S01]  /*1c360*/  F2FP.SATFINITE.E4M3.F32.PACK_AB_MERGE_C R7, RZ, R134, RZ ;  /* 0x00000086ff07723e */ /* 0x008fe200048070ff */
[----:B------:R0:W-:Y:S02]  /*1c370*/  @!P5 STG.E.U8 desc[UR14][R194.64+0x58], R9 ;  /* 0x00005809c200d986 */ /* 0x0001e4000c10110e */
[----:B------:R-:W2:Y:S02]  /*1c380*/  @!P1 LDC.64 R10, c[0x0][0x5c8] ;  /* 0x00017200ff0a9b82 */ /* 0x000ea40000000a00 */
[----:B------:R-:W-:Y:S01]  /*1c390*/  @!P6 STG.E.U8 desc[UR14][R176.64+0x59], R133 ;  /* 0x00005985b000e986 */ /* 0x000fe2000c10110e */
[----:B------:R-:W-:-:S03]  /*1c3a0*/  LOP3.LUT P3, RZ, R6, 0x4, RZ, 0xc0, !PT ;  /* 0x0000000406ff7812 */ /* 0x000fc6000786c0ff */
[----:B------:R3:W-:Y:S01]  /*1c3b0*/  @!P2 STG.E.U8 desc[UR14][R226.64+0x58], R7 ;  /* 0x00005807e200a986 */ /* 0x0007e2000c10110e */
[----:B------:R-:W-:Y:S01]  /*1c3c0*/  ISETP.LT.OR P2, PT, R0, 0x62, !P0 ;  /* 0x000000620000780c */ /* 0x000fe20004741670 */
[----:B------:R-:W-:Y:S01]  /*1c3d0*/  FMUL R135, R135, UR13 ;  /* 0x0000000d87877c20 */ /* 0x000fe20008400000 */
[----:B0-----:R-:W-:-:S04]  /*1c3e0*/  IMAD.U32 R9, RZ, RZ, UR6 ;  /* 0x00000006ff097e24 */ /* 0x001fc8000f8e00ff */
[----:B------:R-:W-:Y:S01]  /*1c3f0*/  F2FP.SATFINITE.E4M3.F32.PACK_AB_MERGE_C R135, RZ, R135, RZ ;  /* 0x00000087ff87723e */ /* 0x000fe200048070ff */
[----:B------:R-:W-:Y:S02]  /*1c400*/  IMAD.U32 R13, RZ, RZ, UR6 ;  /* 0x00000006ff0d7e24 */ /* 0x000fe4000f8e00ff */
[----:B------:R-:W-:Y:S02]  /*1c410*/  IMAD.U32 R8, RZ, RZ, UR7 ;  /* 0x00000007ff087e24 */ /* 0x000fe4000f8e00ff */
[----:B------:R-:W-:Y:S02]  /*1c420*/  @!P3 STG.E.U8 desc[UR14][R228.64+0x59], R135 ;  /* 0x00005987e400b986 */ /* 0x000fe4000c10110e */
[----:B------:R-:W0:Y:S01]  /*1c430*/  @!P2 LDC.64 R14, c[0x0][0x5c8] ;  /* 0x00017200ff0eab82 */ /* 0x000e220000000a00 */
[----:B------:R-:W-:Y:S02]  /*1c440*/  @!P1 LEA R9, P3, R9, R4, 0x7 ;  /* 0x0000000409099211 */ /* 0x000fe400078638ff */
[----:B------:R-:W-:-:S02]  /*1c450*/  LOP3.LUT P5, RZ, R6, 0x2, RZ, 0xc0, !PT ;  /* 0x0000000206ff7812 */ /* 0x000fc400078ac0ff */
[----:B------:R-:W-:Y:S02]  /*1c460*/  LOP3.LUT P4, RZ, R6, 0x1, RZ, 0xc0, !PT ;  /* 0x0000000106ff7812 */ /* 0x000fe4000788c0ff */
[----:B------:R-:W-:Y:S01]  /*1c470*/  @!P1 LEA.HI.X R8, R13, R3, R8, 0x7, P3 ;  /* 0x000000030d089211 */ /* 0x000fe200018f3c08 */
[----:B------:R-:W-:Y:S01]  /*1c480*/  FMUL R136, R136, UR13 ;  /* 0x0000000d88887c20 */ /* 0x000fe20008400000 */
[----:B--2---:R-:W-:Y:S01]  /*1c490*/  @!P1 IADD3 R6, P3, R9, R10, RZ ;  /* 0x0000000a09069210 */ /* 0x004fe20007f7e0ff */
[----:B------:R-:W-:-:S04]  /*1c4a0*/  IMAD.U32 R9, RZ, RZ, UR6 ;  /* 0x00000006ff097e24 */ /* 0x000fc8000f8e00ff */
[----:B---3--:R-:W-:Y:S01]  /*1c4b0*/  @!P1 IMAD.X R7, R8, 0x1, R11, P3 ;  /* 0x0000000108079824 */ /* 0x008fe200018e060b */
[----:B------:R-:W-:Y:S01]  /*1c4c0*/  F2FP.SATFINITE.E4M3.F32.PACK_AB_MERGE_C R11, RZ, R136, RZ ;  /* 0x00000088ff0b723e */ /* 0x000fe200048070ff */
[----:B------:R-:W-:Y:S01]  /*1c4d0*/  IMAD.U32 R10, RZ, RZ, UR7 ;  /* 0x00000007ff0a7e24 */ /* 0x000fe2000f8e00ff */
[----:B------:R-:W-:-:S03]  /*1c4e0*/  ISETP.LT.OR P3, PT, R0, 0x69, !P0 ;  /* 0x000000690000780c */ /* 0x000fc60004761670 */
[----:B------:R2:W-:Y:S01]  /*1c4f0*/  @!P1 STG.E.U8 desc[UR14][R6.64+0x60], R11 ;  /* 0x0000600b06009986 */ /* 0x0005e2000c10110e */
[----:B------:R-:W-:-:S04]  /*1c500*/  @!P2 LEA R9, P1, R9, R4, 0x7 ;  /* 0x000000040909a211 */ /* 0x000fc800078238ff */
[----:B------:R-:W-:Y:S02]  /*1c510*/  @!P2 LEA.HI.X R10, R13, R3, R10, 0x7, P1 ;  /* 0x000000030d0aa211 */ /* 0x000fe400008f3c0a */
[----:B0-----:R-:W-:Y:S01]  /*1c520*/  @!P2 IADD3 R8, P1, R9, R14, RZ ;  /* 0x0000000e0908a210 */ /* 0x001fe20007f3e0ff */
[----:B------:R-:W-:Y:S02]  /*1c530*/  FMUL R137, R137, UR13 ;  /* 0x0000000d89897c20 */ /* 0x000fe40008400000 */
[----:B------:R-:W0:Y:S02]  /*1c540*/  @!P3 LDC.64 R16, c[0x0][0x5c8] ;  /* 0x00017200ff10bb82 */ /* 0x000e240000000a00 */
[----:B------:R-:W-:Y:S01]  /*1c550*/  @!P2 IMAD.X R9, R10, 0x1, R15, P1 ;  /* 0x000000010a09a824 */ /* 0x000fe200008e060f */
[----:B------:R-:W-:Y:S01]  /*1c560*/  ISETP.LT.OR P1, PT, R0, 0x6a, !P0 ;  /* 0x0000006a0000780c */ /* 0x000fe20004721670 */
[----:B--2---:R-:W-:Y:S01]  /*1c570*/  IMAD.U32 R7, RZ, RZ, UR6 ;  /* 0x00000006ff077e24 */ /* 0x004fe2000f8e00ff */
[----:B------:R-:W-:Y:S01]  /*1c580*/  F2FP.SATFINITE.E4M3.F32.PACK_AB_MERGE_C R137, RZ, R137, RZ ;  /* 0x00000089ff89723e */ /* 0x000fe200048070ff */
[----:B------:R-:W-:Y:S01]  /*1c590*/  FMUL R138, R138, UR13 ;  /* 0x0000000d8a8a7c20 */ /* 0x000fe20008400000 */
[----:B------:R-:W-:-:S02]  /*1c5a0*/  IMAD.U32 R10, RZ, RZ, UR7 ;  /* 0x00000007ff0a7e24 */ /* 0x000fc4000f8e00ff */
[----:B------:R-:W-:Y:S01]  /*1c5b0*/  FMUL R139, R139, UR13 ;  /* 0x0000000d8b8b7c20 */ /* 0x000fe20008400000 */
[----:B------:R2:W-:Y:S01]  /*1c5c0*/  @!P2 STG.E.U8 desc[UR14][R8.64+0x61], R137 ;  /* 0x000061890800a986 */ /* 0x0005e2000c10110e */
[----:B------:R-:W-:Y:S02]  /*1c5d0*/  @!P3 LEA R7, P2, R7, R4, 0x7 ;  /* 0x000000040707b211 */ /* 0x000fe400078438ff */
[----:B------:R-:W-:-:S03]  /*1c5e0*/  ISETP.GE.AND P6, PT, R12, 0x89, PT ;  /* 0x000000890c00780c */ /* 0x000fc60003fc6270 */
[----:B------:R-:W3:Y:S01]  /*1c5f0*/  @!P1 LDC.64 R14, c[0x0][0x5c8] ;  /* 0x00017200ff0e9b82 */ /* 0x000ee20000000a00 */
[----:B------:R-:W-:Y:S02]  /*1c600*/  F2FP.SATFINITE.E4M3.F32.PACK_AB_MERGE_C R11, RZ, R138, RZ ;  /* 0x0000008aff0b723e */ /* 0x000fe400048070ff */
[----:B------:R-:W-:Y:S02]  /*1c610*/  @!P3 LEA.HI.X R10, R13, R3, R10, 0x7, P2 ;  /* 0x000000030d0ab211 */ /* 0x000fe400010f3c0a */
[----:B------:R-:W-:Y:S02]  /*1c620*/  F2FP.SATFINITE.E4M3.F32.PACK_AB_MERGE_C R139, RZ, R139, RZ ;  /* 0x0000008bff8b723e */ /* 0x000fe400048070ff */
[----:B------:R-:W-:Y:S01]  /*1c630*/  ISETP.LT.OR P2, PT, R0, 0x69, !P6 ;  /* 0x000000690000780c */ /* 0x000fe20007741670 */
[----:B------:R4:W-:Y:S01]  /*1c640*/  @!P5 STG.E.U8 desc[UR14][R230.64+0x60], R11 ;  /* 0x0000600be600d986 */ /* 0x0009e2000c10110e */
[----:B------:R-:W-:-:S03]  /*1c650*/  FMUL R140, R140, UR13 ;  /* 0x0000000d8c8c7c20 */ /* 0x000fc60008400000 */
[----:B------:R-:W-:Y:S01]  /*1c660*/  @!P4 STG.E.U8 desc[UR14][R232.64+0x61], R139 ;  /* 0x0000618be800c986 */ /* 0x000fe2000c10110e */
[----:B0-----:R-:W-:Y:S01]  /*1c670*/  @!P3 IADD3 R6, P4, R7, R16, RZ ;  /* 0x000000100706b210 */ /* 0x001fe20007f9e0ff */
[----:B--2---:R-:W-:Y:S01]  /*1c680*/  IMAD.U32 R9, RZ, RZ, UR6 ;  /* 0x00000006ff097e24 */ /* 0x004fe2000f8e00ff */
[----:B------:R-:W-:Y:S01]  /*1c690*/  F2FP.SATFINITE.E4M3.F32.PACK_AB_MERGE_C R13, RZ, R140, RZ ;  /* 0x0000008cff0d723e */ /* 0x000fe200048070ff */
[----:B------:R-:W-:Y:S02]  /*1c6a0*/  IMAD.U32 R19, RZ, RZ, UR6 ;  /* 0x00000006ff137e24 */ /* 0x000fe4000f8e00ff */
[----:B------:R-:W-:Y:S01]  /*1c6b0*/  @!P3 IMAD.X R7, R10, 0x1, R17, P4 ;  /* 0x000000010a07b824 */ /* 0x000fe200020e0611 */
[----:B------:R-:W-:Y:S01]  /*1c6c0*/  ISETP.LT.OR P4, PT, R0, 0x6a, !P6 ;  /* 0x0000006a0000780c */ /* 0x000fe20007781670 */
[----:B------:R-:W-:Y:S01]  /*1c6d0*/  IMAD.U32 R10, RZ, RZ, UR7 ;  /* 0x00000007ff0a7e24 */ /* 0x000fe2000f8e00ff */
[----:B------:R-:W0:Y:S01]  /*1c6e0*/  @!P2 LDC.64 R16, c[0x0][0x5c8] ;  /* 0x00017200ff10ab82 */ /* 0x000e220000000a00 */
[----:B------:R-:W-:Y:S01]  /*1c6f0*/  @!P1 LEA R9, P5, R9, R4, 0x7 ;  /* 0x0000000409099211 */ /* 0x000fe200078a38ff */
[----:B------:R0:W-:Y:S03]  /*1c700*/  @!P3 STG.E.U8 desc[UR14][R6.64+0x68], R13 ;  /* 0x0000680d0600b986 */ /* 0x0001e6000c10110e */
[----:B------:R-:W-:-:S02]  /*1c710*/  @!P1 LEA.HI.X R10, R19, R3, R10, 0x7, P5 ;  /* 0x00000003130a9211 */ /* 0x000fc400028f3c0a */
[----:B---3--:R-:W-:Y:S01]  /*1c720*/  @!P1 IADD3 R8, P3, R9, R14, RZ ;  /* 0x0000000e09089210 */ /* 0x008fe20007f7e0ff */
[----:B------:R-:W-:-:S04]  /*1c730*/  FMUL R141, R141, UR13 ;  /* 0x0000000d8d8d7c20 */ /* 0x000fc80008400000 */
[----:B------:R-:W-:Y:S01]  /*1c740*/  @!P1 IMAD.X R9, R10, 0x1, R15, P3 ;  /* 0x000000010a099824 */ /* 0x000fe200018e060f */
[----:B------:R-:W-:Y:S01]  /*1c750*/  ISETP.LT.OR P3, PT, R0, 0x71, !P0 ;  /* 0x000000710000780c */ /* 0x000fe20004761670 */
[----:B------:R-:W2:Y:S01]  /*1c760*/  @!P4 LDC.64 R14, c[0x0][0x5c8] ;  /* 0x00017200ff0ecb82 */ /* 0x000ea20000000a00 */
[----:B----4-:R-:W-:Y:S01]  /*1c770*/  IMAD.U32 R11, RZ, RZ, UR6 ;  /* 0x00000006ff0b7e24 */ /* 0x010fe2000f8e00ff */
[----:B------:R-:W-:Y:S01]  /*1c780*/  F2FP.SATFINITE.E4M3.F32.PACK_AB_MERGE_C R141, RZ, R141, RZ ;  /* 0x0000008dff8d723e */ /* 0x000fe200048070ff */
[----:B------:R-:W-:-:S03]  /*1c790*/  IMAD.U32 R10, RZ, RZ, UR7 ;  /* 0x00000007ff0a7e24 */ /* 0x000fc6000f8e00ff */
[----:B------:R-:W-:Y:S01]  /*1c7a0*/  @!P2 LEA R11, P5, R11, R4, 0x7 ;  /* 0x000000040b0ba211 */ /* 0x000fe200078a38ff */
[----:B------:R2:W-:Y:S01]  /*1c7b0*/  @!P1 STG.E.U8 desc[UR14][R8.64+0x69], R141 ;  /* 0x0000698d08009986 */ /* 0x0005e2000c10110e */
[----:B------:R-:W-:Y:S02]  /*1c7c0*/  FMUL R142, R142, UR13 ;  /* 0x0000000d8e8e7c20 */ /* 0x000fe40008400000 */
[----:B------:R-:W-:Y:S02]  /*1c7d0*/  @!P2 LEA.HI.X R10, R19, R3, R10, 0x7, P5 ;  /* 0x00000003130aa211 */ /* 0x000fe400028f3c0a */
[----:B0-----:R-:W-:Y:S01]  /*1c7e0*/  @!P2 IADD3 R6, P1, P5, R11, UR8, R16 ;  /* 0x000000080b06ac10 */ /* 0x001fe2000fd3e010 */
[----:B------:R-:W0:Y:S01]  /*1c7f0*/  @!P3 LDC.64 R18, c[0x0][0x5c8] ;  /* 0x00017200ff12bb82 */ /* 0x000e220000000a00 */
[----:B------:R-:W-:Y:S02]  /*1c800*/  IMAD.U32 R11, RZ, RZ, UR6 ;  /* 0x00000006ff0b7e24 */ /* 0x000fe4000f8e00ff */
[----:B------:R-:W-:Y:S01]  /*1c810*/  @!P2 IADD3.X R7, R10, UR5, R17, P1, P5 ;  /* 0x000000050a07ac10 */ /* 0x000fe20008fea411 */
[----:B------:R-:W-:Y:S01]  /*1c820*/  IMAD.U32 R17, RZ, RZ, UR6 ;  /* 0x00000006ff117e24 */ /* 0x000fe2000f8e00ff */
[----:B------:R-:W-:Y:S01]  /*1c830*/  ISETP.LT.OR P1, PT, R0, 0x71, !P6 ;  /* 0x000000710000780c */ /* 0x000fe20007721670 */
[----:B------:R-:W-:Y:S01]  /*1c840*/  IMAD.U32 R10, RZ, RZ, UR7 ;  /* 0x00000007ff0a7e24 */ /* 0x000fe2000f8e00ff */
[----:B------:R-:W-:-:S02]  /*1c850*/  F2FP.SATFINITE.E4M3.F32.PACK_AB_MERGE_C R13, RZ, R142, RZ ;  /* 0x0000008eff0d723e */ /* 0x000fc400048070ff */
[----:B------:R-:W-:-:S03]  /*1c860*/  @!P4 LEA R11, P5, R11, R4, 0x7 ;  /* 0x000000040b0bc211 */ /* 0x000fc600078a38ff */
[----:B------:R3:W-:Y:S01]  /*1c870*/  @!P2 STG.E.U8 desc[UR14][R6.64+0x68], R13 ;  /* 0x0000680d0600a986 */ /* 0x0007e2000c10110e */
[----:B------:R-:W-:Y:S02]  /*1c880*/  @!P4 LEA.HI.X R10, R17, R3, R10, 0x7, P5 ;  /* 0x00000003110ac211 */ /* 0x000fe400028f3c0a */
[----:B--2---:R-:W-:Y:S01]  /*1c890*/  @!P4 IADD3 R8, P2, P5, R11, UR8, R14 ;  /* 0x000000080b08cc10 */ /* 0x004fe2000fd5e00e */
[----:B------:R-:W-:Y:S02]  /*1c8a0*/  IMAD.U32 R11, RZ, RZ, UR6 ;  /* 0x00000006ff0b7e24 */ /* 0x000fe4000f8e00ff */
[----:B------:R-:W2:Y:S01]  /*1c8b0*/  @!P1 LDC.64 R16, c[0x0][0x5c8] ;  /* 0x00017200ff109b82 */ /* 0x000ea20000000a00 */
[----:B------:R-:W-:Y:S01]  /*1c8c0*/  @!P4 IADD3.X R9, R10, UR5, R15, P2, P5 ;  /* 0x000000050a09cc10 */ /* 0x000fe200097ea40f */
[----:B------:R-:W-:Y:S01]  /*1c8d0*/  IMAD.U32 R15, RZ, RZ, UR6 ;  /* 0x00000006ff0f7e24 */ /* 0x000fe2000f8e00ff */
[----:B------:R-:W-:Y:S01]  /*1c8e0*/  ISETP.LT.OR P2, PT, R0, 0x72, !P0 ;  /* 0x000000720000780c */ /* 0x000fe20004741670 */
[----:B------:R-:W-:Y:S01]  /*1c8f0*/  IMAD.U32 R14, RZ, RZ, UR7 ;  /* 0x00000007ff0e7e24 */ /* 0x000fe2000f8e00ff */
[----:B------:R-:W-:-:S04]  /*1c900*/  @!P3 LEA R11, P5, R11, R4, 0x7 ;  /* 0x000000040b0bb211 */ /* 0x000fc800078a38ff */
[----:B------:R-:W-:Y:S02]  /*1c910*/  @!P3 LEA.HI.X R14, R15, R3, R14, 0x7, P5 ;  /* 0x000000030f0eb211 */ /* 0x000fe400028f3c0e */
[----:B0-----:R-:W-:Y:S01]  /*1c920*/  @!P3 IADD3 R10, P5, R11, R18, RZ ;  /* 0x000000120b0ab210 */ /* 0x001fe20007fbe0ff */
[----:B------:R-:W-:Y:S01]  /*1c930*/  FMUL R143, R143, UR13 ;  /* 0x0000000d8f8f7c20 */ /* 0x000fe20008400000 */
[----:B------:R-:W-:-:S03]  /*1c940*/  FMUL R144, R144, UR13 ;  /* 0x0000000d90907c20 */ /* 0x000fc60008400000 */
[----:B------:R-:W-:Y:S02]  /*1c950*/  @!P3 IMAD.X R11, R14, 0x1, R19, P5 ;  /* 0x000000010e0bb824 */ /* 0x000fe400028e0613 */
[----:B------:R-:W0:Y:S01]  /*1c960*/  @!P2 LDC.64 R18, c[0x0][0x5c8] ;  /* 0x00017200ff12ab82 */ /* 0x000e220000000a00 */
[----:B------:R-:W-:Y:S01]  /*1c970*/  F2FP.SATFINITE.E4M3.F32.PACK_AB_MERGE_C R143, RZ, R143, RZ ;  /* 0x0000008fff8f723e */ /* 0x000fe200048070ff */
[----:B---3--:R-:W-:Y:S01]  /*1c980*/  IMAD.U32 R7, RZ, RZ, UR6 ;  /* 0x00000006ff077e24 */ /* 0x008fe2000f8e00ff */
[----:B------:R-:W-:Y:S01]  /*1c990*/  F2FP.SATFINITE.E4M3.F32.PACK_AB_MERGE_C R13, RZ, R144, RZ ;  /* 0x00000090ff0d723e */ /* 0x000fe200048070ff */
[----:B------:R-:W-:Y:S01]  /*1c9a0*/  IMAD.U32 R6, RZ, RZ, UR7 ;  /* 0x00000007ff067e24 */ /* 0x000fe2000f8e00ff */
[----:B------:R-:W-:Y:S01]  /*1c9b0*/  @!P1 LEA R15, P5, R15, R4, 0x7 ;  /* 0x000000040f0f9211 */ /* 0x000fe200078a38ff */
[----:B------:R3:W-:Y:S01]  /*1c9c0*/  @!P4 STG.E.U8 desc[UR14][R8.64+0x69], R143 ;  /* 0x0000698f0800c986 */ /* 0x0007e2000c10110e */
[----:B------:R-:W-:Y:S02]  /*1c9d0*/  ISETP.LT.OR P4, PT, R0, 0x72, !P6 ;  /* 0x000000720000780c */ /* 0x000fe40007781670 */
[----:B------:R-:W-:Y:S01]  /*1c9e0*/  @!P1 LEA.HI.X R6, R7, R3, R6, 0x7, P5 ;  /* 0x0000000307069211 */ /* 0x000fe200028f3c06 */
[----:B------:R4:W-:Y:S01]  /*1c9f0*/  @!P3 STG.E.U8 desc[UR14][R10.64+0x70], R13 ;  /* 0x0000700d0a00b986 */ /* 0x0009e2000c10110e */
[----:B--2---:R-:W-:Y:S01]  /*1ca00*/  @!P1 IADD3 R14, P3, P5, R15, UR8, R16 ;  /* 0x000000080f0e9c10 */ /* 0x004fe2000fd7e010 */
[----:B------:R-:W-:-:S03]  /*1ca10*/  IMAD.U32 R16, RZ, RZ, UR7 ;  /* 0x00000007ff107e24 */ /* 0x000fc6000f8e00ff */
[----:B------:R-:W-:Y:S01]  /*1ca20*/  @!P1 IADD3.X R15, R6, UR5, R17, P3, P5 ;  /* 0x00000005060f9c10 */ /* 0x000fe20009fea411 */
[----:B------:R-:W-:Y:S01]  /*1ca30*/  IMAD.U32 R17, RZ, RZ, UR6 ;  /* 0x00000006ff117e24 */ /* 0x000fe2000f8e00ff */
[----:B------:R-:W-:Y:S02]  /*1ca40*/  ISETP.LT.OR P3, PT, R0, 0x79, !P0 ;  /* 0x000000790000780c */ /* 0x000fe40004761670 */
[----:B------:R-:W-:Y:S01]  /*1ca50*/  @!P2 LEA R7, P5, R7, R4, 0x7 ;  /* 0x000000040707a211 */ /* 0x000fe200078a38ff */
[----:B------:R-:W2:Y:S03]  /*1ca60*/  @!P4 LDC.64 R20, c[0x0][0x5c8] ;  /* 0x00017200ff14cb82 */ /* 0x000ea60000000a00 */
[----:B------:R-:W-:Y:S02]  /*1ca70*/  @!P2 LEA.HI.X R16, R17, R3, R16, 0x7, P5 ;  /* 0x000000031110a211 */ /* 0x000fe400028f3c10 */
[----:B0-----:R-:W-:-:S02]  /*1ca80*/  @!P2 IADD3 R6, P5, R7, R18, RZ ;  /* 0x000000120706a210 */ /* 0x001fc40007fbe0ff */
[----:B------:R-:W-:-:S03]  /*1ca90*/  ISETP.LT.OR P0, PT, R0, 0x7a, !P0 ;  /* 0x0000007a0000780c */ /* 0x000fc60004701670 */
[----:B------:R-:W-:Y:S02]  /*1caa0*/  @!P2 IMAD.X R7, R16, 0x1, R19, P5 ;  /* 0x000000011007a824 */ /* 0x000fe400028e0613 */
[----:B------:R-:W0:Y:S01]  /*1cab0*/  @!P3 LDC.64 R18, c[0x0][0x5c8] ;  /* 0x00017200ff12bb82 */ /* 0x000e220000000a00 */
[----:B------:R-:W-:Y:S01]  /*1cac0*/  FMUL R145, R145, UR13 ;  /* 0x0000000d91917c20 */ /* 0x000fe20008400000 */
[----:B------:R-:W-:Y:S01]  /*1cad0*/  FMUL R146, R146, UR13 ;  /* 0x0000000d92927c20 */ /* 0x000fe20008400000 */
[----:B---3--:R-:W-:-:S05]  /*1cae0*/  IMAD.U32 R9, RZ, RZ, UR6 ;  /* 0x00000006ff097e24 */ /* 0x008fca000f8e00ff */
[----:B------:R-:W3:Y:S01]  /*1caf0*/  @!P0 LDC.64 R22, c[0x0][0x5c8] ;  /* 0x00017200ff168b82 */ /* 0x000ee20000000a00 */
[----:B------:R-:W-:Y:S01]  /*1cb00*/  F2FP.SATFINITE.E4M3.F32.PACK_AB_MERGE_C R145, RZ, R145, RZ ;  /* 0x00000091ff91723e */ /* 0x000fe200048070ff */
[----:B----4-:R-:W-:Y:S01]  /*1cb10*/  IMAD.U32 R11, RZ, RZ, UR6 ;  /* 0x00000006ff0b7e24 */ /* 0x010fe2000f8e00ff */
[----:B------:R-:W-:Y:S01]  /*1cb20*/  F2FP.SATFINITE.E4M3.F32.PACK_AB_MERGE_C R13, RZ, R146, RZ ;  /* 0x00000092ff0d723e */ /* 0x000fe200048070ff */
[----:B------:R-:W-:Y:S01]  /*1cb30*/  IMAD.U32 R10, RZ, RZ, UR7 ;  /* 0x00000007ff0a7e24 */ /* 0x000fe2000f8e00ff */
[----:B------:R-:W-:Y:S01]  /*1cb40*/  @!P4 LEA R9, P5, R9, R4, 0x7 ;  /* 0x000000040909c211 */ /* 0x000fe200078a38ff */
[----:B------:R4:W-:Y:S01]  /*1cb50*/  @!P2 STG.E.U8 desc[UR14][R6.64+0x71], R145 ;  /* 0x000071910600a986 */ /* 0x0009e2000c10110e */
[----:B------:R-:W-:Y:S02]  /*1cb60*/  IMAD.U32 R16, RZ, RZ, UR7 ;  /* 0x00000007ff107e24 */ /* 0x000fe4000f8e00ff */
[----:B------:R-:W-:Y:S01]  /*1cb70*/  @!P4 LEA.HI.X R10, R11, R3, R10, 0x7, P5 ;  /* 0x000000030b0ac211 */ /* 0x000fe200028f3c0a */
[----:B------:R1:W-:Y:S01]  /*1cb80*/  @!P1 STG.E.U8 desc[UR14][R14.64+0x70], R13 ;  /* 0x0000700d0e009986 */ /* 0x0003e2000c10110e */
[----:B--2---:R-:W-:-:S02]  /*1cb90*/  @!P4 IADD3 R8, P1, P2, R9, UR8, R20 ;  /* 0x000000080908cc10 */ /* 0x004fc4000fa3e014 */
[----:B------:R-:W-:Y:S01]  /*1cba0*/  @!P3 LEA R11, P5, R11, R4, 0x7 ;  /* 0x000000040b0bb211 */ /* 0x000fe200078a38ff */
[----:B------:R-:W-:Y:S01]  /*1cbb0*/  FMUL R147, R147, UR13 ;  /* 0x0000000d93937c20 */ /* 0x000fe20008400000 */
[----:B------:R-:W-:Y:S01]  /*1cbc0*/  @!P4 IADD3.X R9, R10, UR5, R21, P1, P2 ;  /* 0x000000050a09cc10 */ /* 0x000fe20008fe4415 */
[----:B----4-:R-:W-:Y:S01]  /*1cbd0*/  IMAD.U32 R7, RZ, RZ, UR6 ;  /* 0x00000006ff077e24 */ /* 0x010fe2000f8e00ff */
[----:B0-----:R-:W-:Y:S01]  /*1cbe0*/  @!P3 IADD3 R10, P2, R11, R18, RZ ;  /* 0x000000120b0ab210 */ /* 0x001fe20007f5e0ff */
[----:B------:R-:W-:Y:S01]  /*1cbf0*/  IMAD.U32 R11, RZ, RZ, UR6 ;  /* 0x00000006ff0b7e24 */ /* 0x000fe2000f8e00ff */
[----:B------:R-:W-:Y:S01]  /*1cc00*/  @!P3 LEA.HI.X R16, R17, R3, R16, 0x7, P5 ;  /* 0x000000031110b211 */ /* 0x000fe200028f3c10 */
[----:B-1----:R-:W-:Y:S01]  /*1cc10*/  IMAD.U32 R14, RZ, RZ, UR7 ;  /* 0x00000007ff0e7e24 */ /* 0x002fe2000f8e00ff */
[----:B------:R-:W-:Y:S01]  /*1cc20*/  ISETP.LT.OR P1, PT, R0, 0x79, !P6 ;  /* 0x000000790000780c */ /* 0x000fe20007721670 */
[----:B------:R-:W-:Y:S01]  /*1cc30*/  FMUL R148, R148, UR13 ;  /* 0x0000000d94947c20 */ /* 0x000fe20008400000 */
[----:B------:R-:W-:-:S02]  /*1cc40*/  @!P0 LEA R7, P5, R7, R4, 0x7 ;  /* 0x0000000407078211 */ /* 0x000fc400078a38ff */
[----:B------:R-:W-:Y:S02]  /*1cc50*/  F2FP.SATFINITE.E4M3.F32.PACK_AB_MERGE_C R147, RZ, R147, RZ ;  /* 0x00000093ff93723e */ /* 0x000fe400048070ff */
[----:B------:R-:W-:Y:S01]  /*1cc60*/  @!P0 LEA.HI.X R14, R11, R3, R14, 0x7, P5 ;  /* 0x000000030b0e8211 */ /* 0x000fe200028f3c0e */
[----:B------:R-:W-:Y:S01]  /*1cc70*/  @!P3 IMAD.X R11, R16, 0x1, R19, P2 ;  /* 0x00000001100bb824 */ /* 0x000fe200010e0613 */
[----:B------:R-:W-:Y:S01]  /*1cc80*/  F2FP.SATFINITE.E4M3.F32.PACK_AB_MERGE_C R13, RZ, R148, RZ ;  /* 0x00000094ff0d723e */ /* 0x000fe200048070ff */
[----:B------:R0:W-:Y:S01]  /*1cc90*/  @!P4 STG.E.U8 desc[UR14][R8.64+0x71], R147 ;  /* 0x000071930800c986 */ /* 0x0001e2000c10110e */
[----:B---3--:R-:W-:Y:S01]  /*1cca0*/  @!P0 IADD3 R6, P4, R7, R22, RZ ;  /* 0x0000001607068210 */ /* 0x008fe20007f9e0ff */
[----:B------:R-:W-:Y:S01]  /*1ccb0*/  IMAD.U32 R15, RZ, RZ, UR6 ;  /* 0x00000006ff0f7e24 */ /* 0x000fe2000f8e00ff */
[----:B------:R-:W-:Y:S02]  /*1ccc0*/  ISETP.GE.AND P2, PT, R12, 0xc1, PT ;  /* 0x000000c10c00780c */ /* 0x000fe40003f46270 */
[C---:B------:R-:W-:Y:S01]  /*1ccd0*/  ISETP.LT.OR P6, PT, R0.reuse, 0x7a, !P6 ;  /* 0x0000007a0000780c */ /* 0x040fe200077c1670 */
[----:B------:R1:W-:Y:S01]  /*1cce0*/  @!P3 STG.E.U8 desc[UR14][R10.64+0x78], R13 ;  /* 0x0000780d0a00b986 */ /* 0x0003e2000c10110e */
[----:B------:R-:W-:Y:S01]  /*1ccf0*/  ISETP.LT.OR P3, PT, R0, 0x1, !P2 ;  /* 0x000000010000780c */ /* 0x000fe20005761670 */
[----:B------:R-:W-:Y:S01]  /*1cd00*/  @!P0 IMAD.X R7, R14, 0x1, R23, P4 ;  /* 0x000000010e078824 */ /* 0x000fe200020e0617 */
[----:B------:R-:W2:Y:S01]  /*1cd10*/  @!P1 LDC.64 R16, c[0x0][0x5c8] ;  /* 0x00017200ff109b82 */ /* 0x000ea20000000a00 */
[----:B------:R-:W-:-:S02]  /*1cd20*/  IMAD.U32 R19, RZ, RZ, UR6 ;  /* 0x00000006ff137e24 */ /* 0x000fc4000f8e00ff */
[----:B0-----:R-:W-:Y:S01]  /*1cd30*/  IMAD.U32 R8, RZ, RZ, UR7 ;  /* 0x00000007ff087e24 */ /* 0x001fe2000f8e00ff */
[----:B------:R-:W-:Y:S01]  /*1cd40*/  @!P1 LEA R9, P4, R15, R4, 0x7 ;  /* 0x000000040f099211 */ /* 0x000fe200078838ff */
[----:B------:R-:W-:-:S03]  /*1cd50*/  IMAD.U32 R23, RZ, RZ, UR6 ;  /* 0x00000006ff177e24 */ /* 0x000fc6000f8e00ff */
[----:B-1----:R-:W-:Y:S01]  /*1cd60*/  @!P1 LEA.HI.X R10, R19, R3, R8, 0x7, P4 ;  /* 0x00000003130a9211 */ /* 0x002fe200020f3c08 */
[----:B------:R-:W0:Y:S01]  /*1cd70*/  @!P6 LDC.64 R20, c[0x0][0x5c8] ;  /* 0x00017200ff14eb82 */ /* 0x000e220000000a00 */
[----:B------:R-:W-:Y:S02]  /*1cd80*/  ISETP.LT.OR P4, PT, R0, 0x2, !P2 ;  /* 0x000000020000780c */ /* 0x000fe40005781670 */
[----:B------:R-:W-:Y:S01]  /*1cd90*/  @!P6 LEA R11, P5, R23, R4, 0x7 ;  /* 0x00000004170be211 */ /* 0x000fe200078a38ff */
[----:B------:R-:W-:-:S04]  /*1cda0*/  FMUL R149, R149, UR13 ;  /* 0x0000000d95957c20 */ /* 0x000fc80008400000 */
[----:B------:R-:W1:Y:S01]  /*1cdb0*/  @!P3 LDC.64 R22, c[0x0][0x5c8] ;  /* 0x00017200ff16bb82 */ /* 0x000e620000000a00 */
[----:B------:R-:W-:Y:S01]  /*1cdc0*/  IMAD.U32 R13, RZ, RZ, UR6 ;  /* 0x00000006ff0d7e24 */ /* 0x000fe2000f8e00ff */
[----:B------:R-:W-:Y:S01]  /*1cdd0*/  F2FP.SATFINITE.E4M3.F32.PACK_AB_MERGE_C R149, RZ, R149, RZ ;  /* 0x00000095ff95723e */ /* 0x000fe200048070ff */
[----:B------:R-:W-:-:S05]  /*1cde0*/  IMAD.U32 R18, RZ, RZ, UR7 ;  /* 0x00000007ff127e24 */ /* 0x000fca000f8e00ff */
[----:B------:R-:W3:Y:S01]  /*1cdf0*/  @!P4 LDC.64 R88, c[0x0][0x5c8] ;  /* 0x00017200ff58cb82 */ /* 0x000ee20000000a00 */
[----:B------:R-:W-:Y:S01]  /*1ce00*/  @!P6 LEA.HI.X R18, R13, R3, R18, 0x7, P5 ;  /* 0x000000030d12e211 */ /* 0x000fe200028f3c12 */
[----:B------:R4:W-:Y:S01]  /*1ce10*/  @!P0 STG.E.U8 desc[UR14][R6.64+0x79], R149 ;  /* 0x0000799506008986 */ /* 0x0009e2000c10110e */
[----:B------:R-:W-:Y:S01]  /*1ce20*/  FMUL R150, R150, UR13 ;  /* 0x0000000d96967c20 */ /* 0x000fe20008400000 */
[----:B--2---:R-:W-:Y:S01]  /*1ce30*/  @!P1 IADD3 R8, P0, P5, R9, UR8, R16 ;  /* 0x0000000809089c10 */ /* 0x004fe2000fd1e010 */
[----:B------:R-:W-:Y:S01]  /*1ce40*/  VOTEU.ALL UP0, P3 ;  /* 0x00000000003f7886 */ /* 0x000fe20001800000 */
[----:B------:R-:W-:Y:S02]  /*1ce50*/  FMUL R151, R151, UR13 ;  /* 0x0000000d97977c20 */ /* 0x000fe40008400000 */
[----:B------:R-:W-:Y:S01]  /*1ce60*/  @!P1 IADD3.X R9, R10, UR5, R17, P0, P5 ;  /* 0x000000050a099c10 */ /* 0x000fe200087ea411 */
[----:B------:R-:W-:Y:S01]  /*1ce70*/  IMAD.U32 R17, RZ, RZ, UR6 ;  /* 0x00000006ff117e24 */ /* 0x000fe2000f8e00ff */
[----:B------:R-:W-:Y:S01]  /*1ce80*/  F2FP.SATFINITE.E4M3.F32.PACK_AB_MERGE_C R13, RZ, R150, RZ ;  /* 0x00000096ff0d723e */ /* 0x000fe200048070ff */
[----:B----4-:R-:W-:-:S02]  /*1ce90*/  @!P3 IMAD.MOV.U32 R6, RZ, RZ, R4 ;  /* 0x000000ffff06b224 */ /* 0x010fc400078e0004 */
[----:B------:R-:W-:Y:S01]  /*1cea0*/  @!P3 IMAD.MOV.U32 R7, RZ, RZ, R3 ;  /* 0x000000ffff07b224 */ /* 0x000fe200078e0003 */
[----:B0-----:R-:W-:Y:S01]  /*1ceb0*/  @!P6 IADD3 R10, P0, P5, R11, UR8, R20 ;  /* 0x000000080b0aec10 */ /* 0x001fe2000fd1e014 */
[----:B------:R-:W-:Y:S01]  /*1cec0*/  @!P3 IMAD.WIDE.U32 R14, R15, 0xc0, R6 ;  /* 0x000000c00f0eb825 */ /* 0x000fe200078e0006 */
[----:B------:R-:W-:-:S03]  /*1ced0*/  @!UP0 UIMAD UR4, UR7, 0xc0, URZ ;  /* 0x000000c0070488a4 */ /* 0x000fc6000f8e023f */
[----:B------:R-:W-:Y:S02]  /*1cee0*/  @!P4 IMAD.MOV.U32 R6, RZ, RZ, R4 ;  /* 0x000000ffff06c224 */ /* 0x000fe400078e0004 */
[----:B------:R-:W-:Y:S01]  /*1cef0*/  @!P4 IMAD.MOV.U32 R7, RZ, RZ, R3 ;  /* 0x000000ffff07c224 */ /* 0x000fe200078e0003 */
[----:B------:R3:W-:Y:S01]  /*1cf00*/  @!P1 STG.E.U8 desc[UR14][R8.64+0x78], R13 ;  /* 0x0000780d08009986 */ /* 0x0007e2000c10110e */
[----:B------:R-:W-:Y:S01]  /*1cf10*/  VOTEU.ALL UP0, P4 ;  /* 0x00000000003f7886 */ /* 0x000fe20002000000 */
[----:B------:R-:W-:Y:S01]  /*1cf20*/  @!P4 IMAD.WIDE.U32 R16, R17, 0xc0, R6 ;  /* 0x000000c01110c825 */ /* 0x000fe200078e0006 */
[----:B-1----:R-:W-:Y:S02]  /*1cf30*/  @!P3 IADD3 R6, P1, R14, R22, RZ ;  /* 0x000000160e06b210 */ /* 0x002fe40007f3e0ff */
[----:B------:R-:W-:Y:S02]  /*1cf40*/  @!P6 IADD3.X R11, R18, UR5, R21, P0, P5 ;  /* 0x00000005120bec10 */ /* 0x000fe400087ea415 */
[----:B------:R-:W-:-:S02]  /*1cf50*/  F2FP.SATFINITE.E4M3.F32.PACK_AB_MERGE_C R151, RZ, R151, RZ ;  /* 0x00000097ff97723e */ /* 0x000fc400048070ff */
[C---:B------:R-:W-:Y:S02]  /*1cf60*/  ISETP.LT.OR P5, PT, R0.reuse, 0x9, !P2 ;  /* 0x000000090000780c */ /* 0x040fe400057a1670 */
[----:B------:R-:W-:Y:S01]  /*1cf70*/  ISETP.LT.OR P0, PT, R0, 0xa, !P2 ;  /* 0x0000000a0000780c */ /* 0x000fe20005701670 */
[----:B------:R-:W-:Y:S01]  /*1cf80*/  FMUL R24, R24, UR13 ;  /* 0x0000000d18187c20 */ /* 0x000fe20008400000 */
[----:B------:R-:W-:Y:S01]  /*1cf90*/  @!P3 IADD3.X R7, R23, UR4, R15, P1, !PT ;  /* 0x000000041707bc10 */ /* 0x000fe20008ffe40f */
[----:B------:R-:W-:Y:S01]  /*1cfa0*/  @!UP0 UIMAD UR4, UR7, 0xc0, URZ ;  /* 0x000000c0070488a4 */ /* 0x000fe2000f8e023f */
[----:B------:R0:W-:Y:S01]  /*1cfb0*/  @!P6 STG.E.U8 desc[UR14][R10.64+0x79], R151 ;  /* 0x000079970a00e986 */ /* 0x0001e2000c10110e */
[----:B------:R-:W-:Y:S01]  /*1cfc0*/  FMUL R25, R25, UR13 ;  /* 0x0000000d19197c20 */ /* 0x000fe20008400000 */
[----:B---3--:R-:W-:Y:S02]  /*1cfd0*/  @!P4 IADD3 R8, P6, R16, R88, RZ ;  /* 0x000000581008c210 */ /* 0x008fe40007fde0ff */
[----:B------:R-:W-:-:S02]  /*1cfe0*/  F2FP.SATFINITE.E4M3.F32.PACK_AB_MERGE_C R15, RZ, R24, RZ ;  /* 0x00000018ff0f723e */ /* 0x000fc400048070ff */
[----:B------:R-:W-:Y:S01]  /*1cff0*/  @!P4 IADD3.X R9, R89, UR4, R17, P6, !PT ;  /* 0x000000045909cc10 */ /* 0x000fe2000b7fe411 */
[----:B------:R-:W1:Y:S01]  /*1d000*/  @!P5 LDC.64 R18, c[0x0][0x5c8] ;  /* 0x00017200ff12db82 */ /* 0x000e620000000a00 */
[----:B------:R-:W-:Y:S01]  /*1d010*/  F2FP.SATFINITE.E4M3.F32.PACK_AB_MERGE_C R25, RZ, R25, RZ ;  /* 0x00000019ff19723e */ /* 0x000fe200048070ff */
[----:B------:R2:W-:Y:S01]  /*1d020*/  @!P3 STG.E.U8 desc[UR14][R6.64], R15 ;  /* 0x0000000f0600b986 */ /* 0x0005e2000c10110e */
[----:B------:R-:W-:-:S03]  /*1d030*/  ISETP.GE.AND P1, PT, R12, 0xc9, PT ;  /* 0x000000c90c00780c */ /* 0x000fc60003f26270 */
[----:B------:R2:W-:Y:S02]  /*1d040*/  @!P4 STG.E.U8 desc[UR14][R8.64+0x1], R25 ;  /* 0x000001190800c986 */ /* 0x0005e4000c10110e */
[----:B------:R-:W3:Y:S01]  /*1d050*/  @!P0 LDC.64 R20, c[0x0][0x5c8] ;  /* 0x00017200ff148b82 */ /* 0x000ee20000000a00 */
[----:B------:R-:W-:Y:S01]  /*1d060*/  ISETP.LT.OR P6, PT, R0, 0x1, !P1 ;  /* 0x000000010000780c */ /* 0x000fe20004fc1670 */
[----:B------:R-:W-:Y:S01]  /*1d070*/  FMUL R26, R26, UR13 ;  /* 0x0000000d1a1a7c20 */ /* 0x000fe20008400000 */
[----:B------:R-:W-:Y:S01]  /*1d080*/  BSSY B0, `(.L_x_31) ;  /* 0x0000011000007945 */ /* 0x000fe20003800000 */
[----:B------:R-:W-:Y:S01]  /*1d090*/  ISETP.LT.OR P3, PT, R0, 0x2, !P1 ;  /* 0x000000020000780c */ /* 0x000fe20004f61670 */
[----:B------:R-:W-:Y:S02]  /*1d0a0*/  FMUL R27, R27, UR13 ;  /* 0x0000000d1b1b7c20 */ /* 0x000fe40008400000 */
[----:B0-----:R-:W-:-:S07]  /*1d0b0*/  F2FP.SATFINITE.E4M3.F32.PACK_AB_MERGE_C R11, RZ, R26, RZ ;  /* 0x0000001aff0b723e */ /* 0x001fce00048070ff */
[----:B--2---:R-:W-:Y:S05]  /*1d0c0*/  @P6 BRA `(.L_x_32) ;  /* 0x0000000000306947 */ /* 0x004fea0003800000 */
[----:B------:R-:W-:Y:S01]  /*1d0d0*/  IMAD.U32 R9, RZ, RZ, UR6 ;  /* 0x00000006ff097e24 */ /* 0x000fe2000f8e00ff */
[----:B------:R-:W-:Y:S01]  /*1d0e0*/  UIMAD UR4, UR7, 0xc0, URZ ;  /* 0x000000c0070478a4 */ /* 0x000fe2000f8e023f */
[----:B------:R-:W-:Y:S01]  /*1d0f0*/  IMAD.MOV.U32 R6, RZ, RZ, R4 ;  /* 0x000000ffff067224 */ /* 0x000fe200078e0004 */
[----:B------:R-:W-:Y:S01]  /*1d100*/  ULDC.64 UR10, c[0x0][0x5c8] ;  /* 0x00017200000a7ab9 */ /* 0x000fe20000000a00 */
[----:B------:R-:W-:Y:S02]  /*1d110*/  IMAD.MOV.U32 R7, RZ, RZ, R3 ;  /* 0x000000ffff077224 */ /* 0x000fe400078e0003 */
[----:B------:R-:W-:Y:S02]  /*1d120*/  IMAD.U32 R8, RZ, RZ, UR11 ;  /* 0x0000000bff087e24 */ /* 0x000fe4000f8e00ff */
[----:B------:R-:W-:-:S04]  /*1d130*/  IMAD.WIDE.U32 R6, R9, 0xc0, R6 ;  /* 0x000000c009067825 */ /* 0x000fc800078e0006 */
[----:B------:R-:W-:Y:S02]  /*1d140*/  IMAD.U32 R9, RZ, RZ, UR10 ;  /* 0x0000000aff097e24 */ /* 0x000fe4000f8e00ff */
[----:B------:R-:W-:-:S03]  /*1d150*/  VIADD R7, R7, UR4 ;  /* 0x0000000407077c36 */ /* 0x000fc60008000000 */
[----:B------:R-:W-:-:S04]  /*1d160*/  IADD3 R6, P4, P6, R6, UR8, R9 ;  /* 0x0000000806067c10 */ /* 0x000fc8000fe9e009 */
[----:B------:R-:W-:-:S05]  /*1d170*/  IADD3.X R7, R7, UR5, R8, P4, P6 ;  /* 0x0000000507077c10 */ /* 0x000fca000a7ec408 */
[----:B------:R0:W-:Y:S04]  /*1d180*/  STG.E.U8 desc[UR14][R6.64], R11 ;  /* 0x0000000b06007986 */ /* 0x0001e8000c10110e */
.L_x_32:
[----:B------:R-:W-:Y:S05]  /*1d190*/  BSYNC B0 ;  /* 0x0000000000007941 */ /* 0x000fea0003800000 */
.L_x_31:
[----:B------:R-:W-:Y:S01]  /*1d1a0*/  BSSY B0, `(.L_x_33) ;  /* 0x000000f000007945 */ /* 0x000fe20003800000 */
[----:B------:R-:W-:-:S03]  /*1d1b0*/  F2FP.SATFINITE.E4M3.F32.PACK_AB_MERGE_C R27, RZ, R27, RZ ;  /* 0x0000001bff1b723e */ /* 0x000fc600048070ff */
[----:B------:R-:W-:Y:S05]  /*1d1c0*/  @P3 BRA `(.L_x_34) ;  /* 0x0000000000303947 */ /* 0x000fea0003800000 */
[----:B------:R-:W-:Y:S01]  /*1d1d0*/  IMAD.U32 R9, RZ, RZ, UR6 ;  /* 0x00000006ff097e24 */ /* 0x000fe2000f8e00ff */
[----:B------:R-:W-:Y:S01]  /*1d1e0*/  UIMAD UR4, UR7, 0xc0, URZ ;  /* 0x000000c0070478a4 */ /* 0x000fe2000f8e023f */
[----:B0-----:R-:W-:Y:S01]  /*1d1f0*/  IMAD.MOV.U32 R6, RZ, RZ, R4 ;  /* 0x000000ffff067224 */ /* 0x001fe200078e0004 */
        /* <DEDUP_REMOVED lines=9> */
.L_x_34:
[----:B------:R-:W-:Y:S05]  /*1d290*/  BSYNC B0 ;  /* 0x0000000000007941 */ /* 0x000fea0003800000 */
.L_x_33:
[----:B------:R-:W-:Y:S01]  /*1d2a0*/  IMAD.U32 R9, RZ, RZ, UR6 ;  /* 0x00000006ff097e24 */ /* 0x000fe2000f8e00ff */
[----:B------:R-:W-:Y:S01]  /*1d2b0*/  VOTEU.ALL UP0, P5 ;  /* 0x00000000003f7886 */ /* 0x000fe20002800000 */
[----:B0-2---:R-:W-:Y:S01]  /*1d2c0*/  @!P5 IMAD.MOV.U32 R6, RZ, RZ, R4 ;  /* 0x000000ffff06d224 */ /* 0x005fe200078e0004 */
[C---:B------:R-:W-:Y:S01]  /*1d2d0*/  ISETP.LT.OR P4, PT, R0.reuse, 0x11, !P2 ;  /* 0x000000110000780c */ /* 0x040fe20005781670 */
[----:B------:R-:W-:Y:S01]  /*1d2e0*/  @!P5 IMAD.MOV.U32 R7, RZ, RZ, R3 ;  /* 0x000000ffff07d224 */ /* 0x000fe200078e0003 */
[----:B------:R-:W-:Y:S01]  /*1d2f0*/  ISETP.LT.OR P3, PT, R0, 0x12, !P2 ;  /* 0x000000120000780c */ /* 0x000fe20005761670 */
[----:B------:R-:W-:Y:S01]  /*1d300*/  IMAD.U32 R11, RZ, RZ, UR6 ;  /* 0x00000006ff0b7e24 */ /* 0x000fe2000f8e00ff */
[----:B------:R-:W-:Y:S01]  /*1d310*/  @!UP0 UIMAD UR4, UR7, 0xc0, URZ ;  /* 0x000000c0070488a4 */ /* 0x000fe2000f8e023f */
[----:B------:R-:W-:Y:S01]  /*1d320*/  @!P5 IMAD.WIDE.U32 R6, R9, 0xc0, R6 ;  /* 0x000000c00906d825 */ /* 0x000fe200078e0006 */
[----:B------:R-:W-:-:S03]  /*1d330*/  VOTEU.ALL UP0, P0 ;  /* 0x00000000003f7886 */ /* 0x000fc60000000000 */
[----:B-----5:R-:W-:Y:S01]  /*1d340*/  FMUL R28, R28, UR13 ;  /* 0x0000000d1c1c7c20 */ /* 0x020fe20008400000 */
[----:B------:R-:W-:Y:S01]  /*1d350*/  FMUL R29, R29, UR13 ;  /* 0x0000000d1d1d7c20 */ /* 0x000fe20008400000 */
[----:B------:R-:W-:Y:S01]  /*1d360*/  @!P0 IMAD.MOV.U32 R8, RZ, RZ, R4 ;  /* 0x000000ffff088224 */ /* 0x000fe200078e0004 */
[----:B-1----:R-:W-:Y:S01]  /*1d370*/  @!P5 IADD3 R6, P6, R6, R18, RZ ;  /* 0x000000120606d210 */ /* 0x002fe20007fde0ff */
[----:B------:R-:W-:Y:S02]  /*1d380*/  @!P0 IMAD.MOV.U32 R9, RZ, RZ, R3 ;  /* 0x000000ffff098224 */ /* 0x000fe400078e0003 */
[----:B------:R-:W-:Y:S01]  /*1d390*/  FMUL R30, R30, UR13 ;  /* 0x0000000d1e1e7c20 */ /* 0x000fe20008400000 */
[----:B------:R-:W-:Y:S01]  /*1d3a0*/  F2FP.SATFINITE.E4M3.F32.PACK_AB_MERGE_C R29, RZ, R29, RZ ;  /* 0x0000001dff1d723e */ /* 0x000fe200048070ff */
[----:B------:R-:W0:Y:S01]  /*1d3b0*/  @!P4 LDC.64 R14, c[0x0][0x5c8] ;  /* 0x00017200ff0ecb82 */ /* 0x000e220000000a00 */
[----:B------:R-:W-:Y:S01]  /*1d3c0*/  @!P0 IMAD.WIDE.U32 R8, R11, 0xc0, R8 ;  /* 0x000000c00b088825 */ /* 0x000fe200078e0008 */
[----:B------:R-:W-:Y:S01]  /*1d3d0*/  @!P5 IADD3.X R7, R19, UR4, R7, P6, !PT ;  /* 0x000000041307dc10 */ /* 0x000fe2000b7fe407 */
[----:B------:R-:W-:Y:S01]  /*1d3e0*/  @!UP0 UIMAD UR4, UR7, 0xc0, URZ ;  /* 0x000000c0070488a4 */ /* 0x000fe2000f8e023f */
[----:B------:R-:W-:Y:S01]  /*1d3f0*/  F2FP.SATFINITE.E4M3.F32.PACK_AB_MERGE_C R11, RZ, R28, RZ ;  /* 0x0000001cff0b723e */ /* 0x000fe200048070ff */
[----:B------:R-:W-:Y:S01]  /*1d400*/  BSSY B0, `(.L_x_35) ;  /* 0x0000017000007945 */ /* 0x000fe20003800000 */
[----:B---3--:R-:W-:Y:S01]  /*1d410*/  @!P0 IADD3 R8, P6, R8, R20, RZ ;  /* 0x0000001408088210 */ /* 0x008fe20007fde0ff */
[----:B------:R-:W-:Y:S01]  /*1d420*/  FMUL R31, R31, UR13 ;  /* 0x0000000d1f1f7c20 */ /* 0x000fe20008400000 */
[----:B------:R-:W1:Y:S01]  /*1d430*/  @!P3 LDC.64 R16, c[0x0][0x5c8] ;  /* 0x00017200ff10bb82 */ /* 0x000e620000000a00 */
[----:B------:R2:W-:Y:S01]  /*1d440*/  @!P5 STG.E.U8 desc[UR14][R6.64+0x8], R11 ;  /* 0x0000080b0600d986 */ /* 0x0005e2000c10110e */
[----:B------:R-:W-:-:S02]  /*1d450*/  @!P0 IADD3.X R9, R21, UR4, R9, P6, !PT ;  /* 0x0000000415098c10 */ /* 0x000fc4000b7fe409 */
[C---:B------:R-:W-:Y:S02]  /*1d460*/  ISETP.LT.OR P6, PT, R0.reuse, 0x9, !P1 ;  /* 0x000000090000780c */ /* 0x040fe40004fc1670 */
[----:B------:R-:W-:Y:S01]  /*1d470*/  ISETP.LT.OR P5, PT, R0, 0xa, !P1 ;  /* 0x0000000a0000780c */ /* 0x000fe20004fa1670 */
[----:B------:R2:W-:Y:S01]  /*1d480*/  @!P0 STG.E.U8 desc[UR14][R8.64+0x9], R29 ;  /* 0x0000091d08008986 */ /* 0x0005e2000c10110e */
[----:B------:R-:W-:-:S09]  /*1d490*/  F2FP.SATFINITE.E4M3.F32.PACK_AB_MERGE_C R13, RZ, R30, RZ ;  /* 0x0000001eff0d723e */ /* 0x000fd200048070ff */
[----:B------:R-:W-:Y:S05]  /*1d4a0*/  @P6 BRA `(.L_x_36) ;  /* 0x0000000000306947 */ /* 0x000fea0003800000 */
[----:B--2---:R-:W-:Y:S01]  /*1d4b0*/  IMAD.U32 R9, RZ, RZ, UR6 ;  /* 0x00000006ff097e24 */ /* 0x004fe2000f8e00ff */
        /* <DEDUP_REMOVED lines=11> */
.L_x_36:
[----:B------:R-:W-:Y:S05]  /*1d570*/  BSYNC B0 ;  /* 0x0000000000007941 */ /* 0x000fea0003800000 */
.L_x_35:
[----:B------:R-:W-:Y:S01]  /*1d580*/  BSSY B0, `(.L_x_37) ;  /* 0x000000f000007945 */ /* 0x000fe20003800000 */
[----:B------:R-:W-:-:S03]  /*1d590*/  F2FP.SATFINITE.E4M3.F32.PACK_AB_MERGE_C R31, RZ, R31, RZ ;  /* 0x0000001fff1f723e */ /* 0x000fc600048070ff */
[----:B------:R-:W-:Y:S05]  /*1d5a0*/  @P5 BRA `(.L_x_38) ;  /* 0x0000000000305947 */ /* 0x000fea0003800000 */
[----:B--2---:R-:W-:Y:S01]  /*1d5b0*/  IMAD.U32 R9, RZ, RZ, UR6 ;  /* 0x00000006ff097e24 */ /* 0x004fe2000f8e00ff */
[----:B------:R-:W-:Y:S01]  /*1d5c0*/  UIMAD UR4, UR7, 0xc0, URZ ;  /* 0x000000c0070478a4 */ /* 0x000fe2000f8e023f */
[----:B---3--:R-:W-:Y:S01]  /*1d5d0*/  IMAD.MOV.U32 R6, RZ, RZ, R4 ;  /* 0x000000ffff067224 */ /* 0x008fe200078e0004 */
        /* <DEDUP_REMOVED lines=9> */
.L_x_38:
[----:B------:R-:W-:Y:S05]  /*1d670*/  BSYNC B0 ;  /* 0x0000000000007941 */ /* 0x000fea0003800000 */
.L_x_37:
[----:B--2---:R-:W-:Y:S01]  /*1d680*/  IMAD.U32 R9, RZ, RZ, UR6 ;  /* 0x00000006ff097e24 */ /* 0x004fe2000f8e00ff */
[----:B------:R-:W-:Y:S01]  /*1d690*/  VOTEU.ALL UP0, P4 ;  /* 0x00000000003f7886 */ /* 0x000fe20002000000 */
[----:B---34-:R-:W-:Y:S01]  /*1d6a0*/  @!P4 IMAD.MOV.U32 R6, RZ, RZ, R4 ;  /* 0x000000ffff06c224 */ /* 0x018fe200078e0004 */
[C---:B------:R-:W-:Y:S01]  /*1d6b0*/  ISETP.LT.OR P5, PT, R0.reuse, 0x19, !P2 ;  /* 0x000000190000780c */ /* 0x040fe200057a1670 */
[----:B------:R-:W-:Y:S01]  /*1d6c0*/  @!P4 IMAD.MOV.U32 R7, RZ, RZ, R3 ;  /* 0x000000ffff07c224 */ /* 0x000fe200078e0003 */
[----:B------:R-:W-:Y:S01]  /*1d6d0*/  ISETP.LT.OR P0, PT, R0, 0x1a, !P2 ;  /* 0x0000001a0000780c */ /* 0x000fe20005701670 */
[----:B------:R-:W-:Y:S01]  /*1d6e0*/  IMAD.U32 R11, RZ, RZ, UR6 ;  /* 0x00000006ff0b7e24 */ /* 0x000fe2000f8e00ff */
[----:B------:R-:W-:Y:S01]  /*1d6f0*/  @!UP0 UIMAD UR4, UR7, 0xc0, URZ ;  /* 0x000000c0070488a4 */ /* 0x000fe2000f8e023f */
[----:B------:R-:W-:Y:S01]  /*1d700*/  @!P4 IMAD.WIDE.U32 R6, R9, 0xc0, R6 ;  /* 0x000000c00906c825 */ /* 0x000fe200078e0006 */
[----:B------:R-:W-:-:S03]  /*1d710*/  VOTEU.ALL UP0, P3 ;  /* 0x00000000003f7886 */ /* 0x000fc60001800000 */
[----:B------:R-:W-:Y:S01]  /*1d720*/  FMUL R32, R32, UR13 ;  /* 0x0000000d20207c20 */ /* 0x000fe20008400000 */
[----:B------:R-:W-:Y:S01]  /*1d730*/  FMUL R33, R33, UR13 ;  /* 0x0000000d21217c20 */ /* 0x000fe20008400000 */
[----:B------:R-:W-:Y:S01]  /*1d740*/  @!P3 IMAD.MOV.U32 R8, RZ, RZ, R4 ;  /* 0x000000ffff08b224 */ /* 0x000fe200078e0004 */
[----:B0-----:R-:W-:Y:S01]  /*1d750*/  @!P4 IADD3 R6, P6, R6, R14, RZ ;  /* 0x0000000e0606c210 */ /* 0x001fe20007fde0ff */
[----:B------:R-:W-:Y:S02]  /*1d760*/  @!P3 IMAD.MOV.U32 R9, RZ, RZ, R3 ;  /* 0x000000ffff09b224 */ /* 0x000fe400078e0003 */
[----:B------:R-:W-:Y:S01]  /*1d770*/  FMUL R34, R34, UR13 ;  /* 0x0000000d22227c20 */ /* 0x000fe20008400000 */
[----:B------:R-:W-:Y:S01]  /*1d780*/  F2FP.SATFINITE.E4M3.F32.PACK_AB_MERGE_C R33, RZ, R33, RZ ;  /* 0x00000021ff21723e */ /* 0x000fe200048070ff */
[----:B------:R-:W-:Y:S01]  /*1d790*/  BSSY B0, `(.L_x_39) ;  /* 0x000001c000007945 */ /* 0x000fe20003800000 */
[----:B------:R-:W-:Y:S01]  /*1d7a0*/  @!P3 IMAD.WIDE.U32 R8, R11, 0xc0, R8 ;  /* 0x000000c00b08b825 */ /* 0x000fe200078e0008 */
[----:B------:R-:W-:Y:S01]  /*1d7b0*/  @!P4 IADD3.X R7, R15, UR4, R7, P6, !PT ;  /* 0x000000040f07cc10 */ /* 0x000fe2000b7fe407 */
[----:B------:R-:W-:Y:S01]  /*1d7c0*/  @!UP0 UIMAD UR4, UR7, 0xc0, URZ ;  /* 0x000000c0070488a4 */ /* 0x000fe2000f8e023f */
[----:B------:R-:W-:Y:S01]  /*1d7d0*/  F2FP.SATFINITE.E4M3.F32.PACK_AB_MERGE_C R11, RZ, R32, RZ ;  /* 0x00000020ff0b723e */ /* 0x000fe200048070ff */
[----:B------:R-:W0:Y:S01]  /*1d7e0*/  @!P5 LDC.64 R14, c[0x0][0x5c8] ;  /* 0x00017200ff0edb82 */ /* 0x000e220000000a00 */
[----:B-1----:R-:W-:Y:S01]  /*1d7f0*/  @!P3 IADD3 R8, P6, R8, R16, RZ ;  /* 0x000000100808b210 */ /* 0x002fe20007fde0ff */
[----:B------:R-:W-:Y:S01]  /*1d800*/  FMUL R35, R35, UR13 ;  /* 0x0000000d23237c20 */ /* 0x000fe20008400000 */
[----:B------:R-:W-:Y:S01]  /*1d810*/  F2FP.SATFINITE.E4M3.F32.PACK_AB_MERGE_C R13, RZ, R34, RZ ;  /* 0x00000022ff0d723e */ /* 0x000fe200048070ff */
[----:B------:R1:W-:Y:S01]  /*1d820*/  @!P4 STG.E.U8 desc[UR14][R6.64+0x10], R11 ;  /* 0x0000100b0600c986 */ /* 0x0003e2000c10110e */
[----:B------:R-:W-:-:S02]  /*1d830*/  @!P3 IADD3.X R9, R17, UR4, R9, P6, !PT ;  /* 0x000000041109bc10 */ /* 0x000fc4000b7fe409 */
[C---:B------:R-:W-:Y:S01]  /*1d840*/  ISETP.LT.OR P6, PT, R0.reuse, 0x11, !P1 ;  /* 0x000000110000780c */ /* 0x040fe20004fc1670 */
[----:B------:R-:W2:Y:S01]  /*1d850*/  @!P0 LDC.64 R18, c[0x0][0x5c8] ;  /* 0x00017200ff128b82 */ /* 0x000ea20000000a00 */
[----:B------:R-:W-:Y:S01]  /*1d860*/  ISETP.LT.OR P4, PT, R0, 0x12, !P1 ;  /* 0x000000120000780c */ /* 0x000fe20004f81670 */
[----:B------:R1:W-:Y:S10]  /*1d870*/  @!P3 STG.E.U8 desc[UR14][R8.64+0x11], R33 ;  /* 0x000011210800b986 */ /* 0x0003f4000c10110e */
[----:B------:R-:W-:Y:S05]  /*1d880*/  @P6 BRA `(.L_x_40) ;  /* 0x0000000000306947 */ /* 0x000fea0003800000 */
[----:B-1----:R-:W-:Y:S01]  /*1d890*/  IMAD.U32 R9, RZ, RZ, UR6 ;  /* 0x00000006ff097e24 */ /* 0x002fe2000f8e00ff */
        /* <DEDUP_REMOVED lines=11> */
.L_x_40:
[----:B------:R-:W-:Y:S05]  /*1d950*/  BSYNC B0 ;  /* 0x0000000000007941 */ /* 0x000fea0003800000 */
.L_x_39:
[----:B------:R-:W-:Y:S01]  /*1d960*/  BSSY B0, `(.L_x_41) ;  /* 0x000000f000007945 */ /* 0x000fe20003800000 */
[----:B------:R-:W-:-:S03]  /*1d970*/  F2FP.SATFINITE.E4M3.F32.PACK_AB_MERGE_C R35, RZ, R35, RZ ;  /* 0x00000023ff23723e */ /* 0x000fc600048070ff */
[----:B------:R-:W-:Y:S05]  /*1d980*/  @P4 BRA `(.L_x_42) ;  /* 0x0000000000304947 */ /* 0x000fea0003800000 */
[----:B-1----:R-:W-:Y:S01]  /*1d990*/  IMAD.U32 R9, RZ, RZ, UR6 ;  /* 0x00000006ff097e24 */ /* 0x002fe2000f8e00ff */
        /* <DEDUP_REMOVED lines=11> */
.L_x_42:
[----:B------:R-:W-:Y:S05]  /*1da50*/  BSYNC B0 ;  /* 0x0000000000007941 */ /* 0x000fea0003800000 */
.L_x_41:
[----:B-1----:R-:W-:Y:S01]  /*1da60*/  IMAD.U32 R9, RZ, RZ, UR6 ;  /* 0x00000006ff097e24 */ /* 0x002fe2000f8e00ff */
        /* <DEDUP_REMOVED lines=22> */
[----:B--2---:R-:W-:Y:S01]  /*1dbd0*/  @!P0 IADD3 R8, P6, R8, R18, RZ ;  /* 0x0000001208088210 */ /* 0x004fe20007fde0ff */
        /* <DEDUP_REMOVED lines=21> */
.L_x_44:
[----:B------:R-:W-:Y:S05]  /*1dd30*/  BSYNC B0 ;  /* 0x0000000000007941 */ /* 0x000fea0003800000 */
.L_x_43:
        /* <DEDUP_REMOVED lines=15> */
.L_x_46:
[----:B------:R-:W-:Y:S05]  /*1de30*/  BSYNC B0 ;  /* 0x0000000000007941 */ /* 0x000fea0003800000 */
.L_x_45:
        /* <DEDUP_REMOVED lines=45> */
.L_x_48:
[----:B------:R-:W-:Y:S05]  /*1e110*/  BSYNC B0 ;  /* 0x0000000000007941 */ /* 0x000fea0003800000 */
.L_x_47:
        /* <DEDUP_REMOVED lines=15> */
.L_x_50:
[----:B------:R-:W-:Y:S05]  /*1e210*/  BSYNC B0 ;  /* 0x0000000000007941 */ /* 0x000fea0003800000 */
.L_x_49:
        /* <DEDUP_REMOVED lines=45> */
.L_x_52:
[----:B------:R-:W-:Y:S05]  /*1e4f0*/  BSYNC B0 ;  /* 0x0000000000007941 */ /* 0x000fea0003800000 */
.L_x_51:
        /* <DEDUP_REMOVED lines=15> */
.L_x_54:
[----:B------:R-:W-:Y:S05]  /*1e5f0*/  BSYNC B0 ;  /* 0x0000000000007941 */ /* 0x000fea0003800000 */
.L_x_53:
        /* <DEDUP_REMOVED lines=45> */
.L_x_56:
[----:B------:R-:W-:Y:S05]  /*1e8d0*/  BSYNC B0 ;  /* 0x0000000000007941 */ /* 0x000fea0003800000 */
.L_x_55:
        /* <DEDUP_REMOVED lines=15> */
.L_x_58:
[----:B------:R-:W-:Y:S05]  /*1e9d0*/  BSYNC B0 ;  /* 0x0000000000007941 */ /* 0x000fea0003800000 */
.L_x_57:
        /* <DEDUP_REMOVED lines=45> */
.L_x_60:
[----:B------:R-:W-:Y:S05]  /*1ecb0*/  BSYNC B0 ;  /* 0x0000000000007941 */ /* 0x000fea0003800000 */
.L_x_59:
        /* <DEDUP_REMOVED lines=15> */
.L_x_62:
[----:B------:R-:W-:Y:S05]  /*1edb0*/  BSYNC B0 ;  /* 0x0000000000007941 */ /* 0x000fea0003800000 */
.L_x_61:
        /* <DEDUP_REMOVED lines=45> */
.L_x_64:
[----:B------:R-:W-:Y:S05]  /*1f090*/  BSYNC B0 ;  /* 0x0000000000007941 */ /* 0x000fea0003800000 */
.L_x_63:
        /* <DEDUP_REMOVED lines=15> */
.L_x_66:
[----:B------:R-:W-:Y:S05]  /*1f190*/  BSYNC B0 ;  /* 0x0000000000007941 */ /* 0x000fea0003800000 */
.L_x_65:
        /* <DEDUP_REMOVED lines=45> */
.L_x_68:
[----:B------:R-:W-:Y:S05]  /*1f470*/  BSYNC B0 ;  /* 0x0000000000007941 */ /* 0x000fea0003800000 */
.L_x_67:
        /* <DEDUP_REMOVED lines=15> */
.L_x_70:
[----:B------:R-:W-:Y:S05]  /*1f570*/  BSYNC B0 ;  /* 0x0000000000007941 */ /* 0x000fea0003800000 */
.L_x_69:
        /* <DEDUP_REMOVED lines=45> */
.L_x_72:
[----:B------:R-:W-:Y:S05]  /*1f850*/  BSYNC B0 ;  /* 0x0000000000007941 */ /* 0x000fea0003800000 */
.L_x_71:
        /* <DEDUP_REMOVED lines=15> */
.L_x_74:
[----:B------:R-:W-:Y:S05]  /*1f950*/  BSYNC B0 ;  /* 0x0000000000007941 */ /* 0x000fea0003800000 */
.L_x_73:
        /* <DEDUP_REMOVED lines=45> */
.L_x_76:
[----:B------:R-:W-:Y:S05]  /*1fc30*/  BSYNC B0 ;  /* 0x0000000000007941 */ /* 0x000fea0003800000 */
.L_x_75:
        /* <DEDUP_REMOVED lines=15> */
.L_x_78:
[----:B------:R-:W-:Y:S05]  /*1fd30*/  BSYNC B0 ;  /* 0x0000000000007941 */ /* 0x000fea0003800000 */
.L_x_77:
        /* <DEDUP_REMOVED lines=45> */
.L_x_80:
[----:B------:R-:W-:Y:S05]  /*20010*/  BSYNC B0 ;  /* 0x0000000000007941 */ /* 0x000fea0003800000 */
.L_x_79:
        /* <DEDUP_REMOVED lines=15> */
.L_x_82:
[----:B------:R-:W-:Y:S05]  /*20110*/  BSYNC B0 ;  /* 0x0000000000007941 */ /* 0x000fea0003800000 */
.L_x_81:
        /* <DEDUP_REMOVED lines=45> */
.L_x_84:
[----:B------:R-:W-:Y:S05]  /*203f0*/  BSYNC B0 ;  /* 0x0000000000007941 */ /* 0x000fea0003800000 */
.L_x_83:
        /* <DEDUP_REMOVED lines=15> */
.L_x_86:
[----:B------:R-:W-:Y:S05]  /*204f0*/  BSYNC B0 ;  /* 0x0000000000007941 */ /* 0x000fea0003800000 */
.L_x_85:
        /* <DEDUP_REMOVED lines=14> */
[----:B------:R-:W-:Y:S01]  /*205e0*/  @!P3 IMAD.MOV.U32 R9, RZ, RZ, R3 ;  /* 0x000000ffff09b224 */ /* 0x000fe200078e0003 */
[----:B------:R-:W-:Y:S01]  /*205f0*/  F2FP.SATFINITE.E4M3.F32.PACK_AB_MERGE_C R13, RZ, R80, RZ ;  /* 0x00000050ff0d723e */ /* 0x000fe200048070ff */
[----:B------:R-:W-:Y:S01]  /*20600*/  FMUL R82, R82, UR13 ;  /* 0x0000000d52527c20 */ /* 0x000fe20008400000 */
[----:B------:R-:W-:Y:S01]  /*20610*/  @!P4 IADD3.X R7, R15, UR4, R7, P5, !PT ;  /* 0x000000040f07cc10 */ /* 0x000fe2000affe407 */
[----:B------:R-:W-:Y:S01]  /*20620*/  @!P3 IMAD.WIDE.U32 R8, R11, 0xc0, R8 ;  /* 0x000000c00b08b825 */ /* 0x000fe200078e0008 */
[----:B------:R-:W-:Y:S01]  /*20630*/  @!UP0 UIMAD UR4, UR7, 0xc0, URZ ;  /* 0x000000c0070488a4 */ /* 0x000fe2000f8e023f */
[----:B------:R-:W-:Y:S01]  /*20640*/  F2FP.SATFINITE.E4M3.F32.PACK_AB_MERGE_C R81, RZ, R81, RZ ;  /* 0x00000051ff51723e */ /* 0x000fe200048070ff */
[----:B------:R-:W0:Y:S01]  /*20650*/  @!P0 LDC.64 R14, c[0x0][0x5c8] ;  /* 0x00017200ff0e8b82 */ /* 0x000e220000000a00 */
[----:B------:R1:W-:Y:S01]  /*20660*/  @!P4 STG.E.U8 desc[UR14][R6.64+0x70], R13 ;  /* 0x0000700d0600c986 */ /* 0x0003e2000c10110e */
[----:B--2---:R-:W-:Y:S01]  /*20670*/  @!P3 IADD3 R8, P5, R8, R16, RZ ;  /* 0x000000100808b210 */ /* 0x004fe20007fbe0ff */
[----:B------:R-:W-:Y:S01]  /*20680*/  BSSY B0, `(.L_x_87) ;  /* 0x0000018000007945 */ /* 0x000fe20003800000 */
[----:B------:R-:W-:Y:S01]  /*20690*/  ISETP.LT.OR P4, PT, R0, 0x72, !P1 ;  /* 0x000000720000780c */ /* 0x000fe20004f81670 */
[----:B------:R-:W-:Y:S01]  /*206a0*/  FMUL R83, R83, UR13 ;  /* 0x0000000d53537c20 */ /* 0x000fe20008400000 */
[----:B------:R-:W-:-:S02]  /*206b0*/  @!P3 IADD3.X R9, R17, UR4, R9, P5, !PT ;  /* 0x000000041109bc10 */ /* 0x000fc4000affe409 */
[----:B------:R-:W2:Y:S01]  /*206c0*/  @!P2 LDC.64 R18, c[0x0][0x5c8] ;  /* 0x00017200ff12ab82 */ /* 0x000ea20000000a00 */
[----:B------:R-:W-:Y:S02]  /*206d0*/  ISETP.LT.OR P5, PT, R0, 0x71, !P1 ;  /* 0x000000710000780c */ /* 0x000fe40004fa1670 */
[----:B------:R3:W-:Y:S01]  /*206e0*/  @!P3 STG.E.U8 desc[UR14][R8.64+0x71], R81 ;  /* 0x000071510800b986 */ /* 0x0007e2000c10110e */
[----:B-1----:R-:W-:Y:S01]  /*206f0*/  @!P0 IMAD.MOV.U32 R6, RZ, RZ, R4 ;  /* 0x000000ffff068224 */ /* 0x002fe200078e0004 */
[----:B------:R-:W-:Y:S01]  /*20700*/  F2FP.SATFINITE.E4M3.F32.PACK_AB_MERGE_C R13, RZ, R82, RZ ;  /* 0x00000052ff0d723e */ /* 0x000fe200048070ff */
[----:B------:R-:W-:Y:S02]  /*20710*/  @!P0 IMAD.MOV.U32 R7, RZ, RZ, R3 ;  /* 0x000000ffff078224 */ /* 0x000fe400078e0003 */
[----:B------:R-:W-:-:S06]  /*20720*/  @!P0 IMAD.WIDE.U32 R10, R11, 0xc0, R6 ;  /* 0x000000c00b0a8825 */ /* 0x000fcc00078e0006 */
[----:B------:R-:W-:Y:S05]  /*20730*/  @P5 BRA `(.L_x_88) ;  /* 0x0000000000305947 */ /* 0x000fea0003800000 */
[----:B---3--:R-:W-:Y:S01]  /*20740*/  IMAD.U32 R9, RZ, RZ, UR6 ;  /* 0x00000006ff097e24 */ /* 0x008fe2000f8e00ff */
        /* <DEDUP_REMOVED lines=11> */
.L_x_88:
[----:B------:R-:W-:Y:S05]  /*20800*/  BSYNC B0 ;  /* 0x0000000000007941 */ /* 0x000fea0003800000 */
.L_x_87:
[----:B------:R-:W-:Y:S01]  /*20810*/  BSSY B0, `(.L_x_89) ;  /* 0x0000010000007945 */ /* 0x000fe20003800000 */
[----:B-1----:R-:W-:Y:S01]  /*20820*/  IMAD.U32 R13, RZ, RZ, UR6 ;  /* 0x00000006ff0d7e24 */ /* 0x002fe2000f8e00ff */
[----:B------:R-:W-:Y:S02]  /*20830*/  F2FP.SATFINITE.E4M3.F32.PACK_AB_MERGE_C R83, RZ, R83, RZ ;  /* 0x00000053ff53723e */ /* 0x000fe400048070ff */
        /* <DEDUP_REMOVED lines=13> */
.L_x_90:
[----:B------:R-:W-:Y:S05]  /*20910*/  BSYNC B0 ;  /* 0x0000000000007941 */ /* 0x000fea0003800000 */
.L_x_89:
[----:B------:R-:W-:Y:S01]  /*20920*/  VOTEU.ALL UP0, P0 ;  /* 0x00000000003f7886 */ /* 0x000fe20000000000 */
[----:B-1----:R-:W-:Y:S01]  /*20930*/  @!P2 IMAD.MOV.U32 R6, RZ, RZ, R4 ;  /* 0x000000ffff06a224 */ /* 0x002fe200078e0004 */
[----:B------:R-:W-:Y:S01]  /*20940*/  VOTEU.ALL UP1, P2 ;  /* 0x00000000003f7886 */ /* 0x000fe20001020000 */
[----:B------:R-:W-:Y:S02]  /*20950*/  @!P2 IMAD.MOV.U32 R7, RZ, RZ, R3 ;  /* 0x000000ffff07a224 */ /* 0x000fe400078e0003 */
[----:B------:R-:W-:Y:S01]  /*20960*/  FMUL R84, R84, UR13 ;  /* 0x0000000d54547c20 */ /* 0x000fe20008400000 */
[----:B------:R-:W-:Y:S01]  /*20970*/  @!UP0 UIMAD UR4, UR7, 0xc0, URZ ;  /* 0x000000c0070488a4 */ /* 0x000fe2000f8e023f */
[----:B------:R-:W-:Y:S01]  /*20980*/  FMUL R85, R85, UR13 ;  /* 0x0000000d55557c20 */ /* 0x000fe20008400000 */
[----:B---3--:R-:W-:Y:S01]  /*20990*/  @!P2 IMAD.WIDE.U32 R8, R13, 0xc0, R6 ;  /* 0x000000c00d08a825 */ /* 0x008fe200078e0006 */
[----:B------:R-:W-:Y:S01]  /*209a0*/  @!UP1 UIMAD UR9, UR7, 0xc0, URZ ;  /* 0x000000c0070998a4 */ /* 0x000fe2000f8e023f */
[----:B0-----:R-:W-:-:S02]  /*209b0*/  @!P0 IADD3 R6, P3, R10, R14, RZ ;  /* 0x0000000e0a068210 */ /* 0x001fc40007f7e0ff */
[----:B------:R-:W-:Y:S01]  /*209c0*/  FMUL R86, R86, UR13 ;  /* 0x0000000d56567c20 */ /* 0x000fe20008400000 */
[----:B------:R-:W-:Y:S01]  /*209d0*/  F2FP.SATFINITE.E4M3.F32.PACK_AB_MERGE_C R85, RZ, R85, RZ ;  /* 0x00000055ff55723e */ /* 0x000fe200048070ff */
[----:B------:R-:W-:Y:S01]  /*209e0*/  BSSY B0, `(.L_x_91) ;  /* 0x0000018000007945 */ /* 0x000fe20003800000 */
[----:B--2---:R-:W-:Y:S01]  /*209f0*/  @!P2 IADD3 R8, P4, R8, R18, RZ ;  /* 0x000000120808a210 */ /* 0x004fe20007f9e0ff */
[----:B------:R-:W-:Y:S01]  /*20a00*/  FMUL R87, R87, UR13 ;  /* 0x0000000d57577c20 */ /* 0x000fe20008400000 */
[----:B------:R-:W-:Y:S02]  /*20a10*/  @!P0 IADD3.X R7, R15, UR4, R11, P3, !PT ;  /* 0x000000040f078c10 */ /* 0x000fe40009ffe40b */
[----:B------:R-:W-:Y:S02]  /*20a20*/  F2FP.SATFINITE.E4M3.F32.PACK_AB_MERGE_C R11, RZ, R84, RZ ;  /* 0x00000054ff0b723e */ /* 0x000fe400048070ff */
[----:B------:R-:W-:Y:S02]  /*20a30*/  @!P2 IADD3.X R9, R19, UR9, R9, P4, !PT ;  /* 0x000000091309ac10 */ /* 0x000fe4000a7fe409 */
[C---:B------:R-:W-:Y:S01]  /*20a40*/  ISETP.LT.OR P5, PT, R0.reuse, 0x79, !P1 ;  /* 0x000000790000780c */ /* 0x040fe20004fa1670 */
[----:B------:R0:W-:Y:S01]  /*20a50*/  @!P0 STG.E.U8 desc[UR14][R6.64+0x78], R11 ;  /* 0x0000780b06008986 */ /* 0x0001e2000c10110e */
[----:B------:R-:W-:-:S02]  /*20a60*/  ISETP.LT.OR P1, PT, R0, 0x7a, !P1 ;  /* 0x0000007a0000780c */ /* 0x000fc40004f21670 */
[----:B------:R-:W-:Y:S01]  /*20a70*/  F2FP.SATFINITE.E4M3.F32.PACK_AB_MERGE_C R13, RZ, R86, RZ ;  /* 0x00000056ff0d723e */ /* 0x000fe200048070ff */
[----:B------:R0:W-:Y:S08]  /*20a80*/  @!P2 STG.E.U8 desc[UR14][R8.64+0x79], R85 ;  /* 0x000079550800a986 */ /* 0x0001f0000c10110e */
[----:B------:R-:W-:Y:S05]  /*20a90*/  @P5 BRA `(.L_x_92) ;  /* 0x0000000000305947 */ /* 0x000fea0003800000 */
[----:B0-----:R-:W-:Y:S01]  /*20aa0*/  IMAD.U32 R9, RZ, RZ, UR6 ;  /* 0x00000006ff097e24 */ /* 0x001fe2000f8e00ff */
        /* <DEDUP_REMOVED lines=11> */
.L_x_92:
[----:B------:R-:W-:Y:S05]  /*20b60*/  BSYNC B0 ;  /* 0x0000000000007941 */ /* 0x000fea0003800000 */
.L_x_91:
[----:B------:R-:W-:Y:S05]  /*20b70*/  @P1 EXIT ;  /* 0x000000000000194d */ /* 0x000fea0003800000 */
[----:B------:R-:W-:Y:S01]  /*20b80*/  IMAD.U32 R5, RZ, RZ, UR6 ;  /* 0x00000006ff057e24 */ /* 0x000fe2000f8e00ff */
[----:B------:R-:W-:Y:S01]  /*20b90*/  UIMAD UR4, UR7, 0xc0, URZ ;  /* 0x000000c0070478a4 */ /* 0x000fe2000f8e023f */
[----:B------:R-:W-:Y:S01]  /*20ba0*/  IMAD.MOV.U32 R2, RZ, RZ, R4 ;  /* 0x000000ffff027224 */ /* 0x000fe200078e0004 */
[----:B------:R-:W-:Y:S01]  /*20bb0*/  ULDC.64 UR10, c[0x0][0x5c8] ;  /* 0x00017200000a7ab9 */ /* 0x000fe20000000a00 */
[----:B------:R-:W-:Y:S01]  /*20bc0*/  F2FP.SATFINITE.E4M3.F32.PACK_AB_MERGE_C R87, RZ, R87, RZ ;  /* 0x00000057ff57723e */ /* 0x000fe200048070ff */
[----:B------:R-:W-:Y:S02]  /*20bd0*/  IMAD.U32 R0, RZ, RZ, UR11 ;  /* 0x0000000bff007e24 */ /* 0x000fe4000f8e00ff */
[----:B------:R-:W-:-:S04]  /*20be0*/  IMAD.WIDE.U32 R2, R5, 0xc0, R2 ;  /* 0x000000c005027825 */ /* 0x000fc800078e0002 */
[----:B------:R-:W-:Y:S02]  /*20bf0*/  IMAD.U32 R5, RZ, RZ, UR10 ;  /* 0x0000000aff057e24 */ /* 0x000fe4000f8e00ff */
[----:B------:R-:W-:-:S03]  /*20c00*/  VIADD R3, R3, UR4 ;  /* 0x0000000403037c36 */ /* 0x000fc60008000000 */
[----:B------:R-:W-:-:S04]  /*20c10*/  IADD3 R2, P0, P1, R2, UR8, R5 ;  /* 0x0000000802027c10 */ /* 0x000fc8000f91e005 */
[----:B------:R-:W-:-:S05]  /*20c20*/  IADD3.X R3, R3, UR5, R0, P0, P1 ;  /* 0x0000000503037c10 */ /* 0x000fca00087e2400 */
[----:B------:R-:W-:Y:S01]  /*20c30*/  STG.E.U8 desc[UR14][R2.64+0x79], R87 ;  /* 0x0000795702007986 */ /* 0x000fe2000c10110e */
[----:B------:R-:W-:Y:S05]  /*20c40*/  EXIT ;  /* 0x000000000000794d */ /* 0x000fea0003800000 */
.L_x_14:
[----:B------:R-:W-:-:S13]  /*20c50*/  ISETP.NE.AND P0, PT, RZ, UR7, PT ;  /* 0x00000007ff007c0c */ /* 0x000fda000bf05270 */
[----:B------:R-:W-:Y:S05]  /*20c60*/  @P0 EXIT ;  /* 0x000000000000094d */ /* 0x000fea0003800000 */
[----:B------:R-:W-:-:S13]  /*20c70*/  ELECT P0, URZ, PT ;  /* 0x00000000003f782f */ /* 0x000fda0003800000 */
[----:B------:R-:W-:Y:S05]  /*20c80*/  @!P0 BRA `(.L_x_93) ;  /* 0x0000000400c88947 */ /* 0x000fea0003800000 */
[----:B------:R-:W-:-:S06]  /*20c90*/  UISETP.GE.AND UP0, UPT, UR5, 0x1, UPT ;  /* 0x000000010500788c */ /* 0x000fcc000bf06270 */
[----:B------:R-:W-:-:S13]  /*20ca0*/  PLOP3.LUT P0, PT, PT, PT, UP0, 0x80, 0x0 ;  /* 0x000000000000781c */ /* 0x000fda0003f0f008 */
[----:B------:R-:W-:Y:S05]  /*20cb0*/  @!P0 BRA `(.L_x_93) ;  /* 0x0000000400bc8947 */ /* 0x000fea0003800000 */
[----:B------:R-:W0:Y:S01]  /*20cc0*/  S2R R3, SR_CgaCtaId ;  /* 0x0000000000037919 */ /* 0x000e220000008800 */
[----:B------:R-:W-:Y:S01]  /*20cd0*/  UIMAD UR7, UR26, UR27, URZ ;  /* 0x0000001b1a0772a4 */ /* 0x000fe2000f8e023f */
[----:B------:R-:W-:Y:S01]  /*20ce0*/  IMAD.SHL.U32 R16, R7, 0x100, RZ ;  /* 0x0000010007107824 */ /* 0x000fe200078e00ff */
[----:B------:R-:W-:Y:S01]  /*20cf0*/  ULDC UR8, c[0x0][0x384] ;  /* 0x0000e10000087ab9 */ /* 0x000fe20000000800 */
[----:B------:R-:W-:Y:S01]  /*20d00*/  LOP3.LUT P0, RZ, R4, 0x1f, RZ, 0xc0, !PT ;  /* 0x0000001f04ff7812 */ /* 0x000fe2000780c0ff */
[----:B------:R-:W-:Y:S01]  /*20d10*/  UIMAD UR7, UR4, UR7, 0x1 ;  /* 0x00000001040774a4 */ /* 0x000fe2000f8e0207 */
[----:B------:R-:W-:Y:S01]  /*20d20*/  IMAD.U32 R10, RZ, RZ, UR6 ;  /* 0x00000006ff0a7e24 */ /* 0x000fe2000f8e00ff */
[----:B------:R-:W-:Y:S01]  /*20d30*/  ULDC UR9, c[0x0][0x388] ;  /* 0x0000e20000097ab9 */ /* 0x000fe20000000800 */
[----:B------:R-:W-:Y:S01]  /*20d40*/  IMAD.HI.U32 R4, R16, UR8, RZ ;  /* 0x0000000810047c27 */ /* 0x000fe2000f8e00ff */
[----:B------:R-:W-:Y:S02]  /*20d50*/  ISETP.NE.AND P1, PT, R11, RZ, PT ;  /* 0x000000ff0b00720c */ /* 0x000fe40003f25270 */
[----:B------:R-:W-:-:S02]  /*20d60*/  CS2R R6, SRZ ;  /* 0x0000000000067805 */ /* 0x000fc4000001ff00 */
[----:B------:R-:W-:Y:S01]  /*20d70*/  ISETP.NE.OR P0, PT, R11, RZ, !P0 ;  /* 0x000000ff0b00720c */ /* 0x000fe20004705670 */
[----:B------:R-:W-:Y:S01]  /*20d80*/  IMAD.MOV.U32 R5, RZ, RZ, 0x1 ;  /* 0x00000001ff057424 */ /* 0x000fe200078e00ff */
[----:B------:R-:W-:Y:S01]  /*20d90*/  SHF.R.U32.HI R4, RZ, UR9, R4 ;  /* 0x00000009ff047c19 */ /* 0x000fe20008011604 */
[----:B------:R-:W-:Y:S02]  /*20da0*/  IMAD.U32 R19, RZ, RZ, UR7 ;  /* 0x00000007ff137e24 */ /* 0x000fe4000f8e00ff */
[----:B0-----:R-:W-:-:S05]  /*20db0*/  IMAD.SHL.U32 R0, R3, 0x40, RZ ;  /* 0x0000004003007824 */ /* 0x001fca00078e00ff */
[----:B------:R-:W-:-:S05]  /*20dc0*/  LOP3.LUT R0, R0, 0x40, RZ, 0xc0, !PT ;  /* 0x0000004000007812 */ /* 0x000fca00078ec0ff */
[----:B------:R-:W-:Y:S01]  /*20dd0*/  IMAD R2, R9, 0x80, R0 ;  /* 0x0000008009027824 */ /* 0x000fe200078e0200 */
[----:B------:R-:W-:Y:S01]  /*20de0*/  CS2R R8, SRZ ;  /* 0x0000000000087805 */ /* 0x000fe2000001ff00 */
[----:B------:R-:W-:Y:S01]  /*20df0*/  IMAD.SHL.U32 R0, R3, 0x1000, RZ ;  /* 0x0000100003007824 */ /* 0x000fe200078e00ff */
[----:B------:R-:W-:-:S04]  /*20e00*/  LOP3.LUT R3, R10, 0x2, RZ, 0xfc, !PT ;  /* 0x000000020a037812 */ /* 0x000fc800078efcff */
[----:B------:R-:W-:-:S07]  /*20e10*/  LOP3.LUT R0, R0, 0x1000, RZ, 0xc0, !PT ;  /* 0x0000100000007812 */ /* 0x000fce00078ec0ff */
.L_x_97:
[----:B------:R-:W0:Y:S01]  /*20e20*/  S2R R11, SR_CgaCtaId ;  /* 0x00000000000b7919 */ /* 0x000e220000008800 */
[----:B------:R-:W-:-:S04]  /*20e30*/  MOV R10, 0x400 ;  /* 0x00000400000a7802 */ /* 0x000fc80000000f00 */
[----:B0-----:R-:W-:Y:S02]  /*20e40*/  LEA R18, R11, R10, 0x18 ;  /* 0x0000000a0b127211 */ /* 0x001fe400078ec0ff */
[----:B------:R-:W-:-:S03]  /*20e50*/  SHF.L.U32 R10, R5, 0x1f, RZ ;  /* 0x0000001f050a7819 */ /* 0x000fc600000006ff */
[----:B------:R-:W-:-:S07]  /*20e60*/  IMAD R17, R7, 0x8, R18 ;  /* 0x0000000807117824 */ /* 0x000fce00078e0212 */
.L_x_94:
[----:B0-----:R0:W1:Y:S02]  /*20e70*/  SYNCS.PHASECHK.TRANS64.TRYWAIT P2, [R17+URZ+0x36048], R10 ;  /* 0x0360480a110075a7 */ /* 0x001064000804017f */
[----:B-1----:R-:W-:Y:S05]  /*20e80*/  @!P2 NANOSLEEP.SYNCS 0x989680 ;  /* 0x009896800000a95d */ /* 0x002fea0003900000 */
[----:B------:R-:W1:Y:S02]  /*20e90*/  @!P2 SYNCS.PHASECHK.TRANS64 P2, [R17+URZ+0x36048], R10 ;  /* 0x0360480a1100a5a7 */ /* 0x000e64000804007f */
[----:B-1----:R-:W-:Y:S05]  /*20ea0*/  @!P2 BRA `(.L_x_94) ;  /* 0xfffffffc00f0a947 */ /* 0x002fea000383ffff */
[----:B0-----:R-:W0:Y:S02]  /*20eb0*/  @!P1 LDC R10, c[0x0][0x500] ;  /* 0x00014000ff0a9b82 */ /* 0x001e240000000800 */
[----:B0-----:R0:W-:Y:S02]  /*20ec0*/  @!P1 SYNCS.ARRIVE.TRANS64 RZ, [R17+URZ+0x36000], R10 ;  /* 0x0360000a11ff99a7 */ /* 0x0011e4000800003f */
[----:B0-----:R-:W-:-:S04]  /*20ed0*/  PRMT R10, R3, 0x9910, RZ ;  /* 0x00009910030a7816 */ /* 0x001fc800000000ff */
[----:B------:R-:W-:-:S13]  /*20ee0*/  ISETP.NE.AND P2, PT, R10, 0x2, PT ;  /* 0x000000020a00780c */ /* 0x000fda0003f45270 */
[----:B------:R-:W-:Y:S05]  /*20ef0*/  @P2 BRA `(.L_x_95) ;  /* 0x0000000000042947 */ /* 0x000fea0003800000 */
[----:B------:R-:W-:Y:S01]  /*20f00*/  BPT.TRAP 0x1 ;  /* 0x000000040000795c */ /* 0x000fe20000300000 */
.L_x_95:
[----:B------:R-:W-:Y:S05]  /*20f10*/  @P0 BRA `(.L_x_96) ;  /* 0x0000000000040947 */ /* 0x000fea0003800000 */
[----:B------:R-:W-:Y:S01]  /*20f20*/  BPT.TRAP 0x1 ;  /* 0x000000040000795c */ /* 0x000fe20000300000 */
.L_x_96:
[----:B------:R-:W0:Y:S01]  /*20f30*/  LDC R11, c[0x0][0x380] ;  /* 0x0000e000ff0b7b82 */ /* 0x000e220000000800 */
[----:B------:R-:W-:Y:S01]  /*20f40*/  R2UR UR7, R4 ;  /* 0x00000000040772ca */ /* 0x000fe200000e0000 */
[----:B------:R-:W-:Y:S01]  /*20f50*/  ULDC UR20, c[0x0][0x38c] ;  /* 0x0000e30000147ab9 */ /* 0x000fe20000000800 */
[C---:B------:R-:W-:Y:S01]  /*20f60*/  R2UR UR18, R8.reuse ;  /* 0x00000000081272ca */ /* 0x040fe200000e0000 */
[----:B------:R-:W-:Y:S01]  /*20f70*/  UISETP.NE.AND UP0, UPT, UR20, 0x1, UPT ;  /* 0x000000011400788c */ /* 0x000fe2000bf05270 */
[----:B------:R-:W-:Y:S01]  /*20f80*/  VIADD R8, R8, 0x1 ;  /* 0x0000000108087836 */ /* 0x000fe20000000000 */
[----:B------:R-:W-:Y:S01]  /*20f90*/  ULDC.64 UR28, c[0x0][0x198] ;  /* 0x00006600001c7ab9 */ /* 0x000fe20000000a00 */
[----:B------:R-:W-:Y:S01]  /*20fa0*/  IMAD R20, R7, 0x2000, R0 ;  /* 0x0000200007147824 */ /* 0x000fe200078e0200 */
[----:B------:R-:W1:Y:S01]  /*20fb0*/  LDC.64 R12, c[0x0][0x3b8] ;  /* 0x0000ee00ff0c7b82 */ /* 0x000e620000000a00 */
[----:B------:R-:W-:Y:S01]  /*20fc0*/  UIADD3 UR14, UP1, UR28, 0xf0, URZ ;  /* 0x000000f01c0e7890 */ /* 0x000fe2000ff3e03f */
[----:B------:R-:W-:Y:S01]  /*20fd0*/  R2UR UR25, R18 ;  /* 0x00000000121972ca */ /* 0x000fe200000e0000 */
[----:B------:R-:W-:Y:S01]  /*20fe0*/  UIADD3 UR32, UP2, UR28, 0x1f0, URZ ;  /* 0x000001f01c207890 */ /* 0x000fe2000ff5e03f */
[----:B------:R-:W-:Y:S01]  /*20ff0*/  R2UR UR17, R17 ;  /* 0x00000000111172ca */ /* 0x000fe200000e0000 */
[----:B------:R-:W-:Y:S01]  /*21000*/  VIADD R19, R19, 0xffffffff ;  /* 0xffffffff13137836 */ /* 0x000fe20000000000 */
[----:B------:R-:W-:Y:S01]  /*21010*/  R2UR UR16, R7 ;  /* 0x00000000071072ca */ /* 0x000fe200000e0000 */
[----:B------:R-:W-:Y:S01]  /*21020*/  @UP0 ULDC.64 UR12, c[0x0][0x390] ;  /* 0x0000e400000c0ab9 */ /* 0x000fe20000000a00 */
[----:B------:R-:W1:Y:S01]  /*21030*/  LDC.64 R14, c[0x0][0x3d8] ;  /* 0x0000f600ff0e7b82 */ /* 0x000e620000000a00 */
[----:B------:R-:W-:Y:S01]  /*21040*/  R2UR UR24, R20 ;  /* 0x00000000141872ca */ /* 0x000fe200000e0000 */
[----:B------:R-:W-:Y:S01]  /*21050*/  ULDC.64 UR8, c[0x0][0x3b0] ;  /* 0x0000ec0000087ab9 */ /* 0x000fe20000000a00 */
[----:B------:R-:W-:Y:S01]  /*21060*/  ULDC.64 UR22, c[0x0][0x3d0] ;  /* 0x0000f40000167ab9 */ /* 0x000fe20000000a00 */
[----:B------:R-:W-:Y:S01]  /*21070*/  ISETP.GT.AND P5, PT, R19, 0x1, PT ;  /* 0x000000011300780c */ /* 0x000fe20003fa4270 */
[----:B------:R-:W-:Y:S01]  /*21080*/  USHF.L.U32 UR18, UR18, 0x6, URZ ;  /* 0x0000000612127899 */ /* 0x000fe2000800063f */
[----:B------:R-:W-:Y:S01]  /*21090*/  VIADD R7, R7, 0x1 ;  /* 0x0000000107077836 */ /* 0x000fe20000000000 */
[----:B------:R-:W-:Y:S01]  /*210a0*/  UIADD3.X UR15, URZ, UR29, URZ, UP1, !UPT ;  /* 0x0000001d3f0f7290 */ /* 0x000fe20008ffe43f */
[----:B0-----:R-:W-:Y:S01]  /*210b0*/  ISETP.NE.AND P2, PT, R11, 0x1, PT ;  /* 0x000000010b00780c */ /* 0x001fe20003f45270 */
[----:B------:R-:W-:-:S02]  /*210c0*/  UIADD3 UR17, UR17, 0x36000, URZ ;  /* 0x0003600011117890 */ /* 0x000fc4000fffe03f */
[----:B------:R-:W-:Y:S01]  /*210d0*/  ULEA UR16, UR16, UR25, 0xe ;  /* 0x0000001910107291 */ /* 0x000fe2000f8e703f */
[C---:B------:R-:W-:Y:S01]  /*210e0*/  ISETP.NE.AND P4, PT, R7.reuse, 0x9, PT ;  /* 0x000000090700780c */ /* 0x040fe20003f85270 */
[----:B------:R-:W-:Y:S01]  /*210f0*/  UIADD3.X UR33, URZ, UR29, URZ, UP2, !UPT ;  /* 0x0000001d3f217290 */ /* 0x000fe200097fe43f */
[----:B------:R-:W-:Y:S01]  /*21100*/  UMOV UR34, 0x30000 ;  /* 0x0003000000227882 */ /* 0x000fe20000000000 */
[----:B------:R-:W-:Y:S01]  /*21110*/  UMOV UR30, 0x0 ;  /* 0x00000000001e7882 */ /* 0x000fe20000000000 */
[----:B------:R-:W-:Y:S01]  /*21120*/  UMOV UR31, 0x10000000 ;  /* 0x10000000001f7882 */ /* 0x000fe20000000000 */
[----:B------:R-:W-:-:S04]  /*21130*/  SEL R7, R7, RZ, P4 ;  /* 0x000000ff07077207 */ /* 0x000fc80002000000 */
[----:B------:R-:W-:Y:S01]  /*21140*/  @P2 IMAD.U32 R10, RZ, RZ, UR7 ;  /* 0x00000007ff0a2e24 */ /* 0x000fe2000f8e00ff */
[----:B------:R-:W-:-:S04]  /*21150*/  R2UR UR7, R16 ;  /* 0x00000000100772ca */ /* 0x000fc800000e0000 */
[----:B------:R-:W-:Y:S01]  /*21160*/  @P2 R2UR UR7, R10 ;  /* 0x000000000a0722ca */ /* 0x000fe200000e0000 */
[----:B-1----:R-:W-:Y:S01]  /*21170*/  IMAD R10, R9, R12, R14 ;  /* 0x0000000c090a7224 */ /* 0x002fe200078e020e */
[C---:B------:R-:W-:Y:S01]  /*21180*/  ISETP.NE.AND P2, PT, R8.reuse, UR4, PT ;  /* 0x0000000408007c0c */ /* 0x040fe2000bf45270 */
[----:B------:R-:W0:Y:S03]  /*21190*/  LDC R12, c[0x0][0x3c8] ;  /* 0x0000f200ff0c7b82 */ /* 0x000e260000000800 */
[----:B------:R-:W-:-:S07]  /*211a0*/  SEL R8, R8, RZ, P2 ;  /* 0x000000ff08087207 */ /* 0x000fce0001000000 */
[----:B------:R-:W-:Y:S02]  /*211b0*/  UIADD3 UR10, -UR7, URZ, URZ ;  /* 0x0000003f070a7290 */ /* 0x000fe4000fffe13f */
[----:B------:R-:W-:-:S04]  /*211c0*/  UMOV UR21, UR7 ;  /* 0x0000000700157c82 */ /* 0x000fc80008000000 */
[----:B------:R-:W-:Y:S01]  /*211d0*/  IMAD R14, R11, UR10, R16 ;  /* 0x0000000a0b0e7c24 */ /* 0x000fe2000f8e0210 */
[----:B------:R-:W-:Y:S01]  /*211e0*/  UIMAD.WIDE.U32 UR10, UR7, UR12, URZ ;  /* 0x0000000c070a72a5 */ /* 0x000fe2000f8e003f */
[----:B------:R-:W-:Y:S01]  /*211f0*/  IMAD R11, R6, R13, R15 ;  /* 0x0000000d060b7224 */ /* 0x000fe200078e020f */
[C---:B------:R-:W-:Y:S02]  /*21200*/  R2UR UR12, R9.reuse ;  /* 0x00000000090c72ca */ /* 0x040fe400000e0000 */
[----:B------:R-:W-:Y:S01]  /*21210*/  R2UR UR19, R14 ;  /* 0x000000000e1372ca */ /* 0x000fe200000e0000 */
[----:B------:R-:W-:Y:S01]  /*21220*/  @UP0 USHF.R.U32.HI UR21, URZ, UR13, UR11 ;  /* 0x0000000d3f150299 */ /* 0x000fe2000801160b */
[----:B------:R-:W-:Y:S01]  /*21230*/  PRMT R10, R10, 0x40, R11 ;  /* 0x000000400a0a7816 */ /* 0x000fe2000000000b */
[----:B------:R-:W-:Y:S01]  /*21240*/  VIADD R11, R9, 0x1 ;  /* 0x00000001090b7836 */ /* 0x000fe20000000000 */
[----:B------:R-:W-:Y:S01]  /*21250*/  R2UR UR11, R2 ;  /* 0x00000000020b72ca */ /* 0x000fe200000e0000 */
[----:B------:R-:W-:Y:S01]  /*21260*/  @P2 IMAD.MOV R11, RZ, RZ, R9 ;  /* 0x000000ffff0b2224 */ /* 0x000fe200078e0209 */
[----:B------:R-:W-:Y:S01]  /*21270*/  R2UR UR28, R10 ;  /* 0x000000000a1c72ca */ /* 0x000fe200000e0000 */
[----:B------:R-:W-:Y:S01]  /*21280*/  UIADD3 UR10, -UR21, URZ, URZ ;  /* 0x0000003f150a7290 */ /* 0x000fe2000fffe13f */
[C---:B------:R-:W-:Y:S01]  /*21290*/  R2UR UR13, R6.reuse ;  /* 0x00000000060d72ca */ /* 0x040fe200000e0000 */
[----:B------:R-:W-:Y:S01]  /*212a0*/  VIADD R10, R6, 0x1 ;  /* 0x00000001060a7836 */ /* 0x000fe20000000000 */
[C---:B0-----:R-:W-:Y:S01]  /*212b0*/  ISETP.NE.AND P3, PT, R11.reuse, R12, PT ;  /* 0x0000000c0b00720c */ /* 0x041fe20003f65270 */
[----:B------:R-:W-:Y:S01]  /*212c0*/  UIMAD UR20, UR20, UR10, UR7 ;  /* 0x0000000a141472a4 */ /* 0x000fe2000f8e0207 */
[----:B------:R-:W-:Y:S01]  /*212d0*/  SEL R12, RZ, 0x1, P4 ;  /* 0x00000001ff0c7807 */ /* 0x000fe20002000000 */
[----:B------:R-:W-:Y:S01]  /*212e0*/  UIMAD UR19, UR19, UR8, UR22 ;  /* 0x00000008131372a4 */ /* 0x000fe2000f8e0216 */
[----:B------:R-:W-:Y:S01]  /*212f0*/  SEL R9, R11, RZ, P3 ;  /* 0x000000ff0b097207 */ /* 0x000fe20001800000 */
[----:B------:R-:W-:Y:S01]  /*21300*/  UIMAD UR20, UR20, UR9, UR23 ;  /* 0x00000009141472a4 */ /* 0x000fe2000f8e0217 */
[----:B------:R-:W-:Y:S01]  /*21310*/  LOP3.LUT R5, R5, R12, RZ, 0x3c, !PT ;  /* 0x0000000c05057212 */ /* 0x000fe200078e3cff */
[----:B------:R-:W-:-:S02]  /*21320*/  UIADD3 UR8, UR25, 0x24000, UR24 ;  /* 0x0002400019087890 */ /* 0x000fc4000fffe018 */
[----:B------:R-:W-:Y:S01]  /*21330*/  UPRMT UR7, UR28, 0x5410, URZ ;  /* 0x000054101c077896 */ /* 0x000fe2000800003f */
[----:B------:R-:W-:Y:S01]  /*21340*/  UMOV UR9, UR17 ;  /* 0x0000001100097c82 */ /* 0x000fe20008000000 */
[----:B------:R-:W-:Y:S02]  /*21350*/  UMOV UR10, UR18 ;  /* 0x00000012000a7c82 */ /* 0x000fe40008000000 */
[----:B------:R-:W-:-:S04]  /*21360*/  @P3 IMAD.MOV R10, RZ, RZ, R6 ;  /* 0x000000ffff0a3224 */ /* 0x000fc800078e0206 */
[----:B------:R-:W-:Y:S01]  /*21370*/  IMAD.MOV.U32 R6, RZ, RZ, R10 ;  /* 0x000000ffff067224 */ /* 0x000fe200078e000a */
[----:B------:R0:W-:Y:S01]  /*21380*/  UTMALDG.4D.IM2COL [UR16], [UR14], UR7 ;  /* 0x000000100e0073b4 */ /* 0x0001e20008058007 */
[----:B------:R0:W-:Y:S02]  /*21390*/  UTMALDG.4D.MULTICAST [UR8], [UR32], UR34, desc[UR30] ;  /* 0x00001e08200073b4 */ /* 0x0001e40008019822 */
[----:B0-----:R-:W-:Y:S05]  /*213a0*/  @P5 BRA `(.L_x_97) ;  /* 0xfffffff8009c5947 */ /* 0x001fea000383ffff */
.L_x_93:
[----:B------:R-:W-:Y:S01]  /*213b0*/  UISETP.GE.U32.AND UP1, UPT, UR5, 0x9, UPT ;  /* 0x000000090500788c */ /* 0x000fe2000bf26070 */
[----:B------:R-:W-:-:S05]  /*213c0*/  IMAD.MOV.U32 R0, RZ, RZ, 0x1 ;  /* 0x00000001ff007424 */ /* 0x000fca00078e00ff */
[----:B------:R-:W-:-:S05]  /*213d0*/  PLOP3.LUT P0, PT, PT, PT, UP1, 0x80, 0x0 ;  /* 0x000000000000781c */ /* 0x000fca0003f0f018 */
[----:B------:R-:W-:-:S04]  /*213e0*/  @UP1 UIMAD.WIDE.U32 UR8, UR5, 0x38e38e39, URZ ;  /* 0x38e38e39050818a5 */ /* 0x000fc8000f8e003f */
[----:B------:R-:W-:-:S04]  /*213f0*/  @UP1 USHF.R.U32.HI UR7, URZ, 0x1, UR9 ;  /* 0x000000013f071899 */ /* 0x000fc80008011609 */
[----:B------:R-:W-:-:S04]  /*21400*/  @UP1 ULOP3.LUT UR7, UR7, 0x1, URZ, 0xc0, !UPT ;  /* 0x0000000107071892 */ /* 0x000fc8000f8ec03f */
[----:B------:R-:W-:-:S04]  /*21410*/  @UP1 UISETP.NE.U32.AND UP0, UPT, UR7, 0x1, UPT ;  /* 0x000000010700188c */ /* 0x000fc8000bf05070 */
[----:B------:R-:W-:-:S04]  /*21420*/  @UP1 UISETP.NE.U32.AND.EX UP0, UPT, URZ, URZ, UPT, UP0 ;  /* 0x0000003f3f00128c */ /* 0x000fc8000bf05100 */
[----:B------:R-:W-:-:S06]  /*21430*/  @UP1 USEL UR7, URZ, 0x1, !UP0 ;  /* 0x000000013f071887 */ /* 0x000fcc000c000000 */
[----:B------:R-:W-:Y:S01]  /*21440*/  @P0 IMAD.U32 R0, RZ, RZ, UR7 ;  /* 0x00000007ff000e24 */ /* 0x000fe2000f8e00ff */
[----:B------:R-:W-:Y:S05]  /*21450*/  WARPSYNC.ALL ;  /* 0x0000000000007948 */ /* 0x000fea0003800000 */
[----:B------:R-:W-:-:S13]  /*21460*/  ELECT P0, URZ, PT ;  /* 0x00000000003f782f */ /* 0x000fda0003800000 */
[----:B------:R-:W-:Y:S05]  /*21470*/  @!P0 EXIT ;  /* 0x000000000000894d */ /* 0x000fea0003800000 */
[----:B------:R-:W-:-:S04]  /*21480*/  ULOP3.LUT UR6, UR6, 0x2, URZ, 0xfc, !UPT ;  /* 0x0000000206067892 */ /* 0x000fc8000f8efc3f */
[----:B------:R-:W-:-:S06]  /*21490*/  UISETP.NE.AND UP0, UPT, UR6, 0x3, UPT ;  /* 0x000000030600788c */ /* 0x000fcc000bf05270 */
[----:B------:R-:W-:-:S13]  /*214a0*/  PLOP3.LUT P0, PT, PT, PT, UP0, 0x80, 0x0 ;  /* 0x000000000000781c */ /* 0x000fda0003f0f008 */
[----:B------:R-:W-:Y:S05]  /*214b0*/  @!P0 BRA `(.L_x_98) ;  /* 0x0000000000048947 */ /* 0x000fea0003800000 */
[----:B------:R-:W-:Y:S01]  /*214c0*/  BPT.TRAP 0x1 ;  /* 0x000000040000795c */ /* 0x000fe20000300000 */
.L_x_98:
[----:B------:R-:W0:Y:S01]  /*214d0*/  S2UR UR8, SR_CgaCtaId ;  /* 0x00000000000879c3 */ /* 0x000e220000008800 */
[----:B------:R-:W-:Y:S01]  /*214e0*/  UIMAD.WIDE.U32 UR6, UR5, 0x38e38e39, URZ ;  /* 0x38e38e39050678a5 */ /* 0x000fe2000f8e003f */
[----:B------:R-:W-:Y:S01]  /*214f0*/  SHF.L.U32 R2, R0, 0x1f, RZ ;  /* 0x0000001f00027819 */ /* 0x000fe200000006ff */
[----:B------:R-:W-:Y:S02]  /*21500*/  UMOV UR4, 0x400 ;  /* 0x0000040000047882 */ /* 0x000fe40000000000 */
[----:B------:R-:W-:-:S04]  /*21510*/  USHF.R.U32.HI UR6, URZ, 0x1, UR7 ;  /* 0x000000013f067899 */ /* 0x000fc80008011607 */
[----:B------:R-:W-:Y:S02]  /*21520*/  UIMAD UR5, UR6, -0x9, UR5 ;  /* 0xfffffff7060578a4 */ /* 0x000fe4000f8e0205 */
[----:B0-----:R-:W-:-:S04]  /*21530*/  ULEA UR4, UR8, UR4, 0x18 ;  /* 0x0000000408047291 */ /* 0x001fc8000f8ec03f */
[----:B------:R-:W-:-:S04]  /*21540*/  UIADD3 UR4, UR4, 0x36048, URZ ;  /* 0x0003604804047890 */ /* 0x000fc8000fffe03f */
[----:B------:R-:W-:-:S12]  /*21550*/  ULEA UR6, UR5, UR4, 0x3 ;  /* 0x0000000405067291 */ /* 0x000fd8000f8e183f */
.L_x_99:
[----:B0-----:R-:W-:-:S04]  /*21560*/  IMAD.U32 R3, RZ, RZ, UR6 ;  /* 0x00000006ff037e24 */ /* 0x001fc8000f8e00ff */
[----:B------:R0:W1:Y:S03]  /*21570*/  SYNCS.PHASECHK.TRANS64.TRYWAIT P0, [R3+URZ], R2 ;  /* 0x00000002030075a7 */ /* 0x000066000800017f */
[----:B-1----:R-:W-:Y:S05]  /*21580*/  @!P0 NANOSLEEP.SYNCS 0x989680 ;  /* 0x009896800000895d */ /* 0x002fea0003900000 */
[----:B------:R-:W1:Y:S02]  /*21590*/  @!P0 SYNCS.PHASECHK.TRANS64 P0, [R3+URZ], R2 ;  /* 0x00000002030085a7 */ /* 0x000e64000800007f */
[----:B-1----:R-:W-:Y:S05]  /*215a0*/  @!P0 BRA `(.L_x_99) ;  /* 0xfffffffc00ec8947 */ /* 0x002fea000383ffff */
[----:B------:R-:W-:-:S04]  /*215b0*/  UIADD3 UR5, UR5, 0x1, URZ ;  /* 0x0000000105057890 */ /* 0x000fc8000fffe03f */
[----:B------:R-:W-:-:S04]  /*215c0*/  UISETP.NE.AND UP0, UPT, UR5, 0x9, UPT ;  /* 0x000000090500788c */ /* 0x000fc8000bf05270 */
[----:B------:R-:W-:Y:S02]  /*215d0*/  USEL UR6, URZ, 0x1, UP0 ;  /* 0x000000013f067887 */ /* 0x000fe40008000000 */
[----:B------:R-:W-:-:S04]  /*215e0*/  USEL UR5, UR5, URZ, UP0 ;  /* 0x0000003f05057287 */ /* 0x000fc80008000000 */
[----:B0-----:R-:W-:Y:S01]  /*215f0*/  LOP3.LUT R2, R0, UR6, RZ, 0x3c, !PT ;  /* 0x0000000600027c12 */ /* 0x001fe2000f8e3cff */
[----:B------:R-:W-:-:S03]  /*21600*/  ULEA UR7, UR5, UR4, 0x3 ;  /* 0x0000000405077291 */ /* 0x000fc6000f8e183f */
[----:B------:R-:W-:-:S09]  /*21610*/  SHF.L.U32 R0, R2, 0x1f, RZ ;  /* 0x0000001f02007819 */ /* 0x000fd200000006ff */
.L_x_100:
        /* <DEDUP_REMOVED lines=9> */
[----:B------:R-:W-:Y:S01]  /*216b0*/  LOP3.LUT R2, R2, UR6, RZ, 0x3c, !PT ;  /* 0x0000000602027c12 */ /* 0x000fe2000f8e3cff */
[----:B------:R-:W-:-:S03]  /*216c0*/  ULEA UR7, UR5, UR4, 0x3 ;  /* 0x0000000405077291 */ /* 0x000fc6000f8e183f */
[----:B0-----:R-:W-:-:S09]  /*216d0*/  SHF.L.U32 R0, R2, 0x1f, RZ ;  /* 0x0000001f02007819 */ /* 0x001fd200000006ff */
.L_x_101:
        /* <DEDUP_REMOVED lines=12> */
.L_x_102:
        /* <DEDUP_REMOVED lines=12> */
.L_x_103:
        /* <DEDUP_REMOVED lines=12> */
.L_x_104:
        /* <DEDUP_REMOVED lines=12> */
.L_x_105:
        /* <DEDUP_REMOVED lines=12> */
.L_x_106:
        /* <DEDUP_REMOVED lines=12> */
.L_x_107:
[----:B0-----:R-:W-:-:S04]  /*21b60*/  IMAD.U32 R3, RZ, RZ, UR5 ;  /* 0x00000005ff037e24 */ /* 0x001fc8000f8e00ff */
[----:B------:R0:W1:Y:S03]  /*21b70*/  SYNCS.PHASECHK.TRANS64.TRYWAIT P0, [R3+URZ], R0 ;  /* 0x00000000030075a7 */ /* 0x000066000800017f */
[----:B-1----:R-:W-:Y:S05]  /*21b80*/  @!P0 NANOSLEEP.SYNCS 0x989680 ;  /* 0x009896800000895d */ /* 0x002fea0003900000 */
[----:B------:R-:W1:Y:S02]  /*21b90*/  @!P0 SYNCS.PHASECHK.TRANS64 P0, [R3+URZ], R0 ;  /* 0x00000000030085a7 */ /* 0x000e64000800007f */
[----:B-1----:R-:W-:Y:S05]  /*21ba0*/  @P0 EXIT ;  /* 0x000000000000094d */ /* 0x002fea0003800000 */
[----:B------:R-:W-:Y:S05]  /*21bb0*/  BRA `(.L_x_107) ;  /* 0xfffffffc00e87947 */ /* 0x000fea000383ffff */
.L_x_108:
[----:B------:R-:W-:-:S00]  /*21bc0*/  BRA `(.L_x_108) ;  /* 0xfffffffc00fc7947 */ /* 0x000fc0000383ffff */
[----:B------:R-:W-:-:S00]  /*21bd0*/  NOP ;  /* 0x0000000000007918 */ /* 0x000fc00000000000 */
        /* <DEDUP_REMOVED lines=10> */
.L_x_109:


//--------------------- .nv.shared._ZN7cutlass13device_kernelINS_4conv6kernel13ConvUniversalINS1_16ConvProblemShapeILNS1_8OperatorE0ELi2EEENS1_10collective14CollectiveConvINS1_46MainloopSm90TmaGmmaWarpSpecializedImplicitGemmILS5_0ELi9ELi2EN4cute5tupleIJNSA_1CILi2EEENSC_ILi1EEESE_EEENS1_36KernelImplicitTmaWarpSpecializedSm90ELi1EEENSB_IJNSC_ILi256EEENSC_ILi128EEENSB_IJNSC_ILi64EEEEEEEEENS_12float_e4m3_tESN_NSA_8TiledMMAINSA_8MMA_AtomIJNSA_4SM904GMMA31MMA_64x128x32_F32E4M3E4M3_SS_TNILNSR_7ScaleInE1ELST_1EEEEEENSA_6LayoutINSB_IJSE_SE_SE_EEENSB_IJNSC_ILi0EEESY_SY_EEEEENSB_IJNSA_10UnderscoreES11_S11_EEEEENS7_6detail26Sm90ImplicitGemmTileTraitsINSA_20SM90_TMA_LOAD_IM2COLENSA_14ComposedLayoutINSA_7SwizzleILi2ELi4ELi3EEENSA_18smem_ptr_flag_bitsILi8EEENSW_INSB_IJNSB_IJNSC_ILi8EEENSC_ILi32EEEEEENSB_IJSK_SE_EEENSB_IJSE_NSC_ILi9EEEEEEEEENSB_IJNSB_IJSK_NSC_ILi512EEEEEENSB_IJSE_SY_EEENSB_IJSY_NSC_ILi16384EEEEEEEEEEEEEvEENS15_INSA_23SM90_TMA_LOAD_MULTICASTENS17_IS19_S1B_NSW_INSB_IJNSB_IJS1C_NSC_ILi16EEEEEES1F_S1H_EEENSB_IJS1K_S1L_NSB_IJSY_NSC_ILi8192EEEEEEEEEEEEEvEEEENS_8epilogue10collective6detail29Sm90TmaWarpSpecializedAdapterINS24_15DefaultEpilogueISN_NSB_IJNSB_IJlllEEESE_SY_EEES29_NS23_6thread17LinearCombinationISN_Li1EffLNS2A_9ScaleType4KindE0ELNS_15FloatRoundStyleE2ESN_EENS_4gemm15EpilogueDefaultEEEEEvvEEEEvNT_6ParamsE --------------------------
	.section	.nv.shared._ZN7cutlass13device_kernelINS_4conv6kernel13ConvUniversalINS1_16ConvProblemShapeILNS1_8OperatorE0ELi2EEENS1_10collective14CollectiveConvINS1_46MainloopSm90TmaGmmaWarpSpecializedImplicitGemmILS5_0ELi9ELi2EN4cute5tupleIJNSA_1CILi2EEENSC_ILi1EEESE_EEENS1_36KernelImplicitTmaWarpSpecializedSm90ELi1EEENSB_IJNSC_ILi256EEENSC_ILi128EEENSB_IJNSC_ILi64EEEEEEEEENS_12float_e4m3_tESN_NSA_8TiledMMAINSA_8MMA_AtomIJNSA_4SM904GMMA31MMA_64x128x32_F32E4M3E4M3_SS_TNILNSR_7ScaleInE1ELST_1EEEEEENSA_6LayoutINSB_IJSE_SE_SE_EEENSB_IJNSC_ILi0EEESY_SY_EEEEENSB_IJNSA_10UnderscoreES11_S11_EEEEENS7_6detail26Sm90ImplicitGemmTileTraitsINSA_20SM90_TMA_LOAD_IM2COLENSA_14ComposedLayoutINSA_7SwizzleILi2ELi4ELi3EEENSA_18smem_ptr_flag_bitsILi8EEENSW_INSB_IJNSB_IJNSC_ILi8EEENSC_ILi32EEEEEENSB_IJSK_SE_EEENSB_IJSE_NSC_ILi9EEEEEEEEENSB_IJNSB_IJSK_NSC_ILi512EEEEEENSB_IJSE_SY_EEENSB_IJSY_NSC_ILi16384EEEEEEEEEEEEEvEENS15_INSA_23SM90_TMA_LOAD_MULTICASTENS17_IS19_S1B_NSW_INSB_IJNSB_IJS1C_NSC_ILi16EEEEEES1F_S1H_EEENSB_IJS1K_S1L_NSB_IJSY_NSC_ILi8192EEEEEEEEEEEEEvEEEENS_8epilogue10collective6detail29Sm90TmaWarpSpecializedAdapterINS24_15DefaultEpilogueISN_NSB_IJNSB_IJlllEEESE_SY_EEES29_NS23_6thread17LinearCombinationISN_Li1EffLNS2A_9ScaleType4KindE0ELNS_15FloatRoundStyleE2ESN_EENS_4gemm15EpilogueDefaultEEEEEvvEEEEvNT_6ParamsE,"aw",@nobits
	.sectionflags	@""
	.align	16
	.zero		1024


//--------------------- .nv.shared.reserved.0     --------------------------
	.section	.nv.shared.reserved.0,"aw",@nobits
	.weak		__nv_reservedSMEM_offset_0_alias
	.size		__nv_reservedSMEM_offset_0_alias, 0, 0
	.other		__nv_reservedSMEM_offset_0_alias,@"STO_CUDA_RESERVED_SHARED STV_DEFAULT"
__nv_reservedSMEM_offset_0_alias:
	.zero		0


//--------------------- .nv.global                --------------------------
	.section	.nv.global,"aw",@nobits
.nv.global:
	.type		_ZN39_INTERNAL_9cf4207d_4_k_cu_c57e2cad_29614cute1_E,@object
	.size		_ZN39_INTERNAL_9cf4207d_4_k_cu_c57e2cad_29614cute1_E,(_ZN39_INTERNAL_9cf4207d_4_k_cu_c57e2cad_29614cuda3std3__45__cpo6cbeginE - _ZN39_INTERNAL_9cf4207d_4_k_cu_c57e2cad_29614cute1_E)
_ZN39_INTERNAL_9cf4207d_4_k_cu_c57e2cad_29614cute1_E:
	.zero		1
	.type		_ZN39_INTERNAL_9cf4207d_4_k_cu_c57e2cad_29614cuda3std3__45__cpo6cbeginE,@object
	.size		_ZN39_INTERNAL_9cf4207d_4_k_cu_c57e2cad_29614cuda3std3__45__cpo6cbeginE,(_ZN39_INTERNAL_9cf4207d_4_k_cu_c57e2cad_29614cuda3std3__48in_placeE - _ZN39_INTERNAL_9cf4207d_4_k_cu_c57e2cad_29614cuda3std3__45__cpo6cbeginE)
_ZN39_INTERNAL_9cf4207d_4_k_cu_c57e2cad_29614cuda3std3__45__cpo6cbeginE:
	.zero		1
	.type		_ZN39_INTERNAL_9cf4207d_4_k_cu_c57e2cad_29614cuda3std3__48in_placeE,@object
	.size		_ZN39_INTERNAL_9cf4207d_4_k_cu_c57e2cad_29614cuda3std3__48in_placeE,(_ZN39_INTERNAL_9cf4207d_4_k_cu_c57e2cad_29614cuda3std6ranges3__45__cpo9iter_moveE - _ZN39_INTERNAL_9cf4207d_4_k_cu_c57e2cad_29614cuda3std3__48in_placeE)
_ZN39_INTERNAL_9cf4207d_4_k_cu_c57e2cad_29614cuda3std3__48in_placeE:
	.zero		1
	.type		_ZN39_INTERNAL_9cf4207d_4_k_cu_c57e2cad_29614cuda3std6ranges3__45__cpo9iter_moveE,@object
	.size		_ZN39_INTERNAL_9cf4207d_4_k_cu_c57e2cad_29614cuda3std6ranges3__45__cpo9iter_moveE,(_ZN39_INTERNAL_9cf4207d_4_k_cu_c57e2cad_29614cuda3std3__45__cpo5beginE - _ZN39_INTERNAL_9cf4207d_4_k_cu_c57e2cad_29614cuda3std6ranges3__45__cpo9iter_moveE)
_ZN39_INTERNAL_9cf4207d_4_k_cu_c57e2cad_29614cuda3std6ranges3__45__cpo9iter_moveE:
	.zero		1
	.type		_ZN39_INTERNAL_9cf4207d_4_k_cu_c57e2cad_29614cuda3std3__45__cpo5beginE,@object
	.size		_ZN39_INTERNAL_9cf4207d_4_k_cu_c57e2cad_29614cuda3std3__45__cpo5beginE,(_ZN39_INTERNAL_9cf4207d_4_k_cu_c57e2cad_29614cuda3std3__441_GLOBAL__N__9cf4207d_4_k_cu_c57e2cad_29616ignoreE - _ZN39_INTERNAL_9cf4207d_4_k_cu_c57e2cad_29614cuda3std3__45__cpo5beginE)
_ZN39_INTERNAL_9cf4207d_4_k_cu_c57e2cad_29614cuda3std3__45__cpo5beginE:
	.zero		1
	.type		_ZN39_INTERNAL_9cf4207d_4_k_cu_c57e2cad_29614cuda3std3__441_GLOBAL__N__9cf4207d_4_k_cu_c57e2cad_29616ignoreE,@object
	.size		_ZN39_INTERNAL_9cf4207d_4_k_cu_c57e2cad_29614cuda3std3__441_GLOBAL__N__9cf4207d_4_k_cu_c57e2cad_29616ignoreE,(_ZN39_INTERNAL_9cf4207d_4_k_cu_c57e2cad_29614cute7productE - _ZN39_INTERNAL_9cf4207d_4_k_cu_c57e2cad_29614cuda3std3__441_GLOBAL__N__9cf4207d_4_k_cu_c57e2cad_29616ignoreE)
_ZN39_INTERNAL_9cf4207d_4_k_cu_c57e2cad_29614cuda3std3__441_GLOBAL__N__9cf4207d_4_k_cu_c57e2cad_29616ignoreE:
	.zero		1
	.type		_ZN39_INTERNAL_9cf4207d_4_k_cu_c57e2cad_29614cute7productE,@object
	.size		_ZN39_INTERNAL_9cf4207d_4_k_cu_c57e2cad_29614cute7productE,(_ZN39_INTERNAL_9cf4207d_4_k_cu_c57e2cad_29614cuda3std3__45__cpo3endE - _ZN39_INTERNAL_9cf4207d_4_k_cu_c57e2cad_29614cute7productE)
_ZN39_INTERNAL_9cf4207d_4_k_cu_c57e2cad_29614cute7productE:
	.zero		1
	.type		_ZN39_INTERNAL_9cf4207d_4_k_cu_c57e2cad_29614cuda3std3__45__cpo3endE,@object
	.size		_ZN39_INTERNAL_9cf4207d_4_k_cu_c57e2cad_29614cuda3std3__45__cpo3endE,(_ZN39_INTERNAL_9cf4207d_4_k_cu_c57e2cad_29614cuda3std3__419piecewise_constructE - _ZN39_INTERNAL_9cf4207d_4_k_cu_c57e2cad_29614cuda3std3__45__cpo3endE)
_ZN39_INTERNAL_9cf4207d_4_k_cu_c57e2cad_29614cuda3std3__45__cpo3endE:
	.zero		1
	.type		_ZN39_INTERNAL_9cf4207d_4_k_cu_c57e2cad_29614cuda3std3__419piecewise_constructE,@object
	.size		_ZN39_INTERNAL_9cf4207d_4_k_cu_c57e2cad_29614cuda3std3__419piecewise_constructE,(_ZN39_INTERNAL_9cf4207d_4_k_cu_c57e2cad_29614cuda3std3__45__cpo4cendE - _ZN39_INTERNAL_9cf4207d_4_k_cu_c57e2cad_29614cuda3std3__419piecewise_constructE)
_ZN39_INTERNAL_9cf4207d_4_k_cu_c57e2cad_29614cuda3std3__419piecewise_constructE:
	.zero		1
	.type		_ZN39_INTERNAL_9cf4207d_4_k_cu_c57e2cad_29614cuda3std3__45__cpo4cendE,@object
	.size		_ZN39_INTERNAL_9cf4207d_4_k_cu_c57e2cad_29614cuda3std3__45__cpo4cendE,(_ZN39_INTERNAL_9cf4207d_4_k_cu_c57e2cad_29614cuda3std6ranges3__45__cpo4swapE - _ZN39_INTERNAL_9cf4207d_4_k_cu_c57e2cad_29614cuda3std3__45__cpo4cendE)
_ZN39_INTERNAL_9cf4207d_4_k_cu_c57e2cad_29614cuda3std3__45__cpo4cendE:
	.zero		1
	.type		_ZN39_INTERNAL_9cf4207d_4_k_cu_c57e2cad_29614cuda3std6ranges3__45__cpo4swapE,@object
	.size		_ZN39_INTERNAL_9cf4207d_4_k_cu_c57e2cad_29614cuda3std6ranges3__45__cpo4swapE,(.L_7 - _ZN39_INTERNAL_9cf4207d_4_k_cu_c57e2cad_29614cuda3std6ranges3__45__cpo4swapE)
_ZN39_INTERNAL_9cf4207d_4_k_cu_c57e2cad_29614cuda3std6ranges3__45__cpo4swapE:
	.zero		1
.L_7:


//--------------------- .nv.constant0._ZN7cutlass13device_kernelINS_4conv6kernel13ConvUniversalINS1_16ConvProblemShapeILNS1_8OperatorE0ELi2EEENS1_10collective14CollectiveConvINS1_46MainloopSm90TmaGmmaWarpSpecializedImplicitGemmILS5_0ELi9ELi2EN4cute5tupleIJNSA_1CILi2EEENSC_ILi1EEESE_EEENS1_36KernelImplicitTmaWarpSpecializedSm90ELi1EEENSB_IJNSC_ILi256EEENSC_ILi128EEENSB_IJNSC_ILi64EEEEEEEEENS_12float_e4m3_tESN_NSA_8TiledMMAINSA_8MMA_AtomIJNSA_4SM904GMMA31MMA_64x128x32_F32E4M3E4M3_SS_TNILNSR_7ScaleInE1ELST_1EEEEEENSA_6LayoutINSB_IJSE_SE_SE_EEENSB_IJNSC_ILi0EEESY_SY_EEEEENSB_IJNSA_10UnderscoreES11_S11_EEEEENS7_6detail26Sm90ImplicitGemmTileTraitsINSA_20SM90_TMA_LOAD_IM2COLENSA_14ComposedLayoutINSA_7SwizzleILi2ELi4ELi3EEENSA_18smem_ptr_flag_bitsILi8EEENSW_INSB_IJNSB_IJNSC_ILi8EEENSC_ILi32EEEEEENSB_IJSK_SE_EEENSB_IJSE_NSC_ILi9EEEEEEEEENSB_IJNSB_IJSK_NSC_ILi512EEEEEENSB_IJSE_SY_EEENSB_IJSY_NSC_ILi16384EEEEEEEEEEEEEvEENS15_INSA_23SM90_TMA_LOAD_MULTICASTENS17_IS19_S1B_NSW_INSB_IJNSB_IJS1C_NSC_ILi16EEEEEES1F_S1H_EEENSB_IJS1K_S1L_NSB_IJSY_NSC_ILi8192EEEEEEEEEEEEEvEEEENS_8epilogue10collective6detail29Sm90TmaWarpSpecializedAdapterINS24_15DefaultEpilogueISN_NSB_IJNSB_IJlllEEESE_SY_EEES29_NS23_6thread17LinearCombinationISN_Li1EffLNS2A_9ScaleType4KindE0ELNS_15FloatRoundStyleE2ESN_EENS_4gemm15EpilogueDefaultEEEEEvvEEEEvNT_6ParamsE --------------------------
	.section	.nv.constant0._ZN7cutlass13device_kernelINS_4conv6kernel13ConvUniversalINS1_16ConvProblemShapeILNS1_8OperatorE0ELi2EEENS1_10collective14CollectiveConvINS1_46MainloopSm90TmaGmmaWarpSpecializedImplicitGemmILS5_0ELi9ELi2EN4cute5tupleIJNSA_1CILi2EEENSC_ILi1EEESE_EEENS1_36KernelImplicitTmaWarpSpecializedSm90ELi1EEENSB_IJNSC_ILi256EEENSC_ILi128EEENSB_IJNSC_ILi64EEEEEEEEENS_12float_e4m3_tESN_NSA_8TiledMMAINSA_8MMA_AtomIJNSA_4SM904GMMA31MMA_64x128x32_F32E4M3E4M3_SS_TNILNSR_7ScaleInE1ELST_1EEEEEENSA_6LayoutINSB_IJSE_SE_SE_EEENSB_IJNSC_ILi0EEESY_SY_EEEEENSB_IJNSA_10UnderscoreES11_S11_EEEEENS7_6detail26Sm90ImplicitGemmTileTraitsINSA_20SM90_TMA_LOAD_IM2COLENSA_14ComposedLayoutINSA_7SwizzleILi2ELi4ELi3EEENSA_18smem_ptr_flag_bitsILi8EEENSW_INSB_IJNSB_IJNSC_ILi8EEENSC_ILi32EEEEEENSB_IJSK_SE_EEENSB_IJSE_NSC_ILi9EEEEEEEEENSB_IJNSB_IJSK_NSC_ILi512EEEEEENSB_IJSE_SY_EEENSB_IJSY_NSC_ILi16384EEEEEEEEEEEEEvEENS15_INSA_23SM90_TMA_LOAD_MULTICASTENS17_IS19_S1B_NSW_INSB_IJNSB_IJS1C_NSC_ILi16EEEEEES1F_S1H_EEENSB_IJS1K_S1L_NSB_IJSY_NSC_ILi8192EEEEEEEEEEEEEvEEEENS_8epilogue10collective6detail29Sm90TmaWarpSpecializedAdapterINS24_15DefaultEpilogueISN_NSB_IJNSB_IJlllEEESE_SY_EEES29_NS23_6thread17LinearCombinationISN_Li1EffLNS2A_9ScaleType4KindE0ELNS_15FloatRoundStyleE2ESN_EENS_4gemm15EpilogueDefaultEEEEEvvEEEEvNT_6ParamsE,"a",@progbits
	.sectionflags	@""
	.align	4
.nv.constant0._ZN7cutlass13device_kernelINS_4conv6kernel13ConvUniversalINS1_16ConvProblemShapeILNS1_8OperatorE0ELi2EEENS1_10collective14CollectiveConvINS1_46MainloopSm90TmaGmmaWarpSpecializedImplicitGemmILS5_0ELi9ELi2EN4cute5tupleIJNSA_1CILi2EEENSC_ILi1EEESE_EEENS1_36KernelImplicitTmaWarpSpecializedSm90ELi1EEENSB_IJNSC_ILi256EEENSC_ILi128EEENSB_IJNSC_ILi64EEEEEEEEENS_12float_e4m3_tESN_NSA_8TiledMMAINSA_8MMA_AtomIJNSA_4SM904GMMA31MMA_64x128x32_F32E4M3E4M3_SS_TNILNSR_7ScaleInE1ELST_1EEEEEENSA_6LayoutINSB_IJSE_SE_SE_EEENSB_IJNSC_ILi0EEESY_SY_EEEEENSB_IJNSA_10UnderscoreES11_S11_EEEEENS7_6detail26Sm90ImplicitGemmTileTraitsINSA_20SM90_TMA_LOAD_IM2COLENSA_14ComposedLayoutINSA_7SwizzleILi2ELi4ELi3EEENSA_18smem_ptr_flag_bitsILi8EEENSW_INSB_IJNSB_IJNSC_ILi8EEENSC_ILi32EEEEEENSB_IJSK_SE_EEENSB_IJSE_NSC_ILi9EEEEEEEEENSB_IJNSB_IJSK_NSC_ILi512EEEEEENSB_IJSE_SY_EEENSB_IJSY_NSC_ILi16384EEEEEEEEEEEEEvEENS15_INSA_23SM90_TMA_LOAD_MULTICASTENS17_IS19_S1B_NSW_INSB_IJNSB_IJS1C_NSC_ILi16EEEEEES1F_S1H_EEENSB_IJS1K_S1L_NSB_IJSY_NSC_ILi8192EEEEEEEEEEEEEvEEEENS_8epilogue10collective6detail29Sm90TmaWarpSpecializedAdapterINS24_15DefaultEpilogueISN_NSB_IJNSB_IJlllEEESE_SY_EEES29_NS23_6thread17LinearCombinationISN_Li1EffLNS2A_9ScaleType4KindE0ELNS_15FloatRoundStyleE2ESN_EENS_4gemm15EpilogueDefaultEEEEEvvEEEEvNT_6ParamsE:
	.zero		1536


//--------------------- SYMBOLS --------------------------

	.type		.nv.reservedSmem.offset0,@object
	.size		.nv.reservedSmem.offset0,0x4
